//
// Generated by NVIDIA NVVM Compiler
//
// Compiler Build ID: CL-36424714
// Cuda compilation tools, release 13.0, V13.0.88
// Based on NVVM 20.0.0
//

.version 9.0
.target sm_100
.address_size 64

	// .globl	_Z28akm_search_kernel_sequentialyiiPKhmiS0_iPyPi
.global .align 4 .b8 precalc_xorwow_matrix[102400];
.global .align 4 .b8 precalc_xorwow_offset_matrix[102400];
.global .align 4 .b8 mrg32k3aM1[2304];
.global .align 4 .b8 mrg32k3aM2[2304];
.global .align 4 .b8 mrg32k3aM1SubSeq[2016];
.global .align 4 .b8 mrg32k3aM2SubSeq[2016];
.global .align 4 .b8 mrg32k3aM1Seq[2304];
.global .align 4 .b8 mrg32k3aM2Seq[2304];
.const .align 8 .b8 __cr_lgamma_table[72];
.const .align 4 .b8 _P[32] = {47, 255, 255, 255, 254, 255, 255, 255, 255, 255, 255, 255, 255, 255, 255, 255, 255, 255, 255, 255, 255, 255, 255, 255, 255, 255, 255, 255, 255, 255, 255, 255};
.const .align 4 .b8 _GX[32] = {152, 23, 248, 22, 91, 129, 242, 89, 217, 40, 206, 45, 219, 252, 155, 2, 7, 11, 135, 206, 149, 98, 160, 85, 172, 187, 220, 249, 126, 102, 190, 121};
.const .align 4 .b8 _GY[32] = {184, 212, 16, 251, 143, 208, 71, 156, 25, 84, 133, 166, 72, 180, 23, 253, 168, 8, 17, 14, 252, 251, 164, 93, 101, 196, 163, 38, 119, 218, 58, 72};
.const .align 4 .b8 K256[256] = {152, 47, 138, 66, 145, 68, 55, 113, 207, 251, 192, 181, 165, 219, 181, 233, 91, 194, 86, 57, 241, 17, 241, 89, 164, 130, 63, 146, 213, 94, 28, 171, 152, 170, 7, 216, 1, 91, 131, 18, 190, 133, 49, 36, 195, 125, 12, 85, 116, 93, 190, 114, 254, 177, 222, 128, 167, 6, 220, 155, 116, 241, 155, 193, 193, 105, 155, 228, 134, 71, 190, 239, 198, 157, 193, 15, 204, 161, 12, 36, 111, 44, 233, 45, 170, 132, 116, 74, 220, 169, 176, 92, 218, 136, 249, 118, 82, 81, 62, 152, 109, 198, 49, 168, 200, 39, 3, 176, 199, 127, 89, 191, 243, 11, 224, 198, 71, 145, 167, 213, 81, 99, 202, 6, 103, 41, 41, 20, 133, 10, 183, 39, 56, 33, 27, 46, 252, 109, 44, 77, 19, 13, 56, 83, 84, 115, 10, 101, 187, 10, 106, 118, 46, 201, 194, 129, 133, 44, 114, 146, 161, 232, 191, 162, 75, 102, 26, 168, 112, 139, 75, 194, 163, 81, 108, 199, 25, 232, 146, 209, 36, 6, 153, 214, 133, 53, 14, 244, 112, 160, 106, 16, 22, 193, 164, 25, 8, 108, 55, 30, 76, 119, 72, 39, 181, 188, 176, 52, 179, 12, 28, 57, 74, 170, 216, 78, 79, 202, 156, 91, 243, 111, 46, 104, 238, 130, 143, 116, 111, 99, 165, 120, 20, 120, 200, 132, 8, 2, 199, 140, 250, 255, 190, 144, 235, 108, 80, 164, 247, 163, 249, 190, 242, 120, 113, 198};

.visible .entry _Z28akm_search_kernel_sequentialyiiPKhmiS0_iPyPi(
	.param .u64 _Z28akm_search_kernel_sequentialyiiPKhmiS0_iPyPi_param_0,
	.param .u32 _Z28akm_search_kernel_sequentialyiiPKhmiS0_iPyPi_param_1,
	.param .u32 _Z28akm_search_kernel_sequentialyiiPKhmiS0_iPyPi_param_2,
	.param .u64 .ptr .align 1 _Z28akm_search_kernel_sequentialyiiPKhmiS0_iPyPi_param_3,
	.param .u64 _Z28akm_search_kernel_sequentialyiiPKhmiS0_iPyPi_param_4,
	.param .u32 _Z28akm_search_kernel_sequentialyiiPKhmiS0_iPyPi_param_5,
	.param .u64 .ptr .align 1 _Z28akm_search_kernel_sequentialyiiPKhmiS0_iPyPi_param_6,
	.param .u32 _Z28akm_search_kernel_sequentialyiiPKhmiS0_iPyPi_param_7,
	.param .u64 .ptr .align 1 _Z28akm_search_kernel_sequentialyiiPKhmiS0_iPyPi_param_8,
	.param .u64 .ptr .align 1 _Z28akm_search_kernel_sequentialyiiPKhmiS0_iPyPi_param_9
)
{
	.local .align 4 .b8 	__local_depot0[64];
	.reg .b64 	%SP;
	.reg .b64 	%SPL;
	.reg .pred 	%p<179>;
	.reg .b16 	%rs<71>;
	.reg .b32 	%r<15284>;
	.reg .b64 	%rd<693>;

	mov.u64 	%SPL, __local_depot0;
	ld.param.u64 	%rd14, [_Z28akm_search_kernel_sequentialyiiPKhmiS0_iPyPi_param_0];
	ld.param.u32 	%r1269, [_Z28akm_search_kernel_sequentialyiiPKhmiS0_iPyPi_param_1];
	ld.param.u32 	%r1266, [_Z28akm_search_kernel_sequentialyiiPKhmiS0_iPyPi_param_2];
	ld.param.u64 	%rd19, [_Z28akm_search_kernel_sequentialyiiPKhmiS0_iPyPi_param_3];
	ld.param.u64 	%rd15, [_Z28akm_search_kernel_sequentialyiiPKhmiS0_iPyPi_param_4];
	ld.param.u32 	%r1267, [_Z28akm_search_kernel_sequentialyiiPKhmiS0_iPyPi_param_5];
	ld.param.u64 	%rd16, [_Z28akm_search_kernel_sequentialyiiPKhmiS0_iPyPi_param_6];
	ld.param.u32 	%r1268, [_Z28akm_search_kernel_sequentialyiiPKhmiS0_iPyPi_param_7];
	cvta.to.global.u64 	%rd1, %rd16;
	cvta.to.global.u64 	%rd2, %rd19;
	add.u64 	%rd3, %SPL, 0;
	add.u64 	%rd4, %SPL, 32;
	mov.u32 	%r1270, %ctaid.x;
	mov.u32 	%r1271, %ntid.x;
	mov.u32 	%r1272, %tid.x;
	mad.lo.s32 	%r1, %r1270, %r1271, %r1272;
	setp.ge.u32 	%p2, %r1, %r1269;
	setp.lt.s32 	%p3, %r1266, 1;
	or.pred  	%p4, %p2, %p3;
	@%p4 bra 	$L__BB0_172;
	mul.lo.s32 	%r1275, %r1266, %r1;
	cvt.u64.u32 	%rd22, %r1275;
	add.s64 	%rd5, %rd14, %rd22;
	setp.ne.s64 	%p5, %rd16, 0;
	setp.gt.s32 	%p6, %r1268, 0;
	and.pred  	%p1, %p5, %p6;
	add.s32 	%r1276, %r1268, 3;
	shr.u32 	%r1277, %r1276, 2;
	add.s32 	%r2, %r1267, -1;
	shr.u32 	%r3, %r2, 5;
	ld.const.u32 	%r4, [_P];
	ld.const.u32 	%r5, [_P+4];
	ld.const.u32 	%r6, [_P+8];
	ld.const.u32 	%r7, [_P+12];
	ld.const.u32 	%r8, [_P+16];
	ld.const.u32 	%r9, [_P+20];
	ld.const.u32 	%r10, [_P+24];
	ld.const.u32 	%r11, [_P+28];
	shl.b64 	%rd6, %rd15, 3;
	add.s32 	%r12, %r1277, -1;
	min.u32 	%r1278, %r12, 7;
	add.s32 	%r13, %r1278, 1;
	mov.b32 	%r14819, 0;
	not.pred 	%p7, %p1;
$L__BB0_2:
	cvt.u64.u32 	%rd23, %r14819;
	add.s64 	%rd7, %rd5, %rd23;
	mov.b32 	%r1279, 0;
	st.local.u32 	[%rd4], %r1279;
	st.local.u32 	[%rd4+4], %r1279;
	st.local.u32 	[%rd4+8], %r1279;
	st.local.u32 	[%rd4+12], %r1279;
	st.local.u32 	[%rd4+16], %r1279;
	st.local.u32 	[%rd4+20], %r1279;
	@%p7 bra 	$L__BB0_34;
	mov.b32 	%r14821, 1;
	mov.b32 	%r14820, 0;
	mov.u64 	%rd691, %rd1;
	mov.u32 	%r14822, %r14820;
$L__BB0_4:
	add.s32 	%r1282, %r14821, -1;
	ld.global.u8 	%r1283, [%rd691];
	add.s32 	%r1284, %r14820, 24;
	shl.b32 	%r1285, %r1283, %r1284;
	or.b32  	%r14822, %r1285, %r14822;
	setp.lt.u32 	%p8, %r1282, 3;
	setp.lt.u32 	%p9, %r14821, %r1268;
	and.pred  	%p10, %p8, %p9;
	add.s64 	%rd691, %rd691, 1;
	add.s32 	%r14821, %r14821, 1;
	add.s32 	%r14820, %r14820, -8;
	@%p10 bra 	$L__BB0_4;
	setp.eq.s32 	%p11, %r12, 0;
	st.local.u32 	[%rd4], %r14822;
	@%p11 bra 	$L__BB0_34;
	setp.lt.s32 	%p12, %r1268, 5;
	mov.b32 	%r14825, 0;
	@%p12 bra 	$L__BB0_9;
	mov.b32 	%r14823, 0;
	mov.u32 	%r14825, %r14823;
$L__BB0_8:
	cvt.u64.u32 	%rd24, %r14823;
	add.s64 	%rd25, %rd1, %rd24;
	ld.global.u8 	%r1288, [%rd25+4];
	shl.b32 	%r1289, %r14823, 3;
	sub.s32 	%r1290, 24, %r1289;
	shl.b32 	%r1291, %r1288, %r1290;
	or.b32  	%r14825, %r1291, %r14825;
	add.s32 	%r39, %r14823, 1;
	setp.lt.u32 	%p13, %r14823, 3;
	add.s32 	%r1292, %r14823, 5;
	setp.lt.u32 	%p14, %r1292, %r1268;
	and.pred  	%p15, %p13, %p14;
	mov.u32 	%r14823, %r39;
	@%p15 bra 	$L__BB0_8;
$L__BB0_9:
	setp.eq.s32 	%p16, %r13, 2;
	st.local.u32 	[%rd4+4], %r14825;
	@%p16 bra 	$L__BB0_34;
	setp.lt.s32 	%p17, %r1268, 9;
	mov.b32 	%r14828, 0;
	@%p17 bra 	$L__BB0_13;
	mov.b32 	%r14826, 0;
	mov.u32 	%r14828, %r14826;
$L__BB0_12:
	cvt.u64.u32 	%rd26, %r14826;
	add.s64 	%rd27, %rd1, %rd26;
	ld.global.u8 	%r1295, [%rd27+8];
	shl.b32 	%r1296, %r14826, 3;
	sub.s32 	%r1297, 24, %r1296;
	shl.b32 	%r1298, %r1295, %r1297;
	or.b32  	%r14828, %r1298, %r14828;
	add.s32 	%r44, %r14826, 1;
	setp.lt.u32 	%p18, %r14826, 3;
	add.s32 	%r1299, %r14826, 9;
	setp.lt.u32 	%p19, %r1299, %r1268;
	and.pred  	%p20, %p18, %p19;
	mov.u32 	%r14826, %r44;
	@%p20 bra 	$L__BB0_12;
$L__BB0_13:
	setp.eq.s32 	%p21, %r13, 3;
	st.local.u32 	[%rd4+8], %r14828;
	@%p21 bra 	$L__BB0_34;
	setp.lt.s32 	%p22, %r1268, 13;
	mov.b32 	%r14831, 0;
	@%p22 bra 	$L__BB0_17;
	mov.b32 	%r14829, 0;
	mov.u32 	%r14831, %r14829;
$L__BB0_16:
	cvt.u64.u32 	%rd28, %r14829;
	add.s64 	%rd29, %rd1, %rd28;
	ld.global.u8 	%r1302, [%rd29+12];
	shl.b32 	%r1303, %r14829, 3;
	sub.s32 	%r1304, 24, %r1303;
	shl.b32 	%r1305, %r1302, %r1304;
	or.b32  	%r14831, %r1305, %r14831;
	add.s32 	%r49, %r14829, 1;
	setp.lt.u32 	%p23, %r14829, 3;
	add.s32 	%r1306, %r14829, 13;
	setp.lt.u32 	%p24, %r1306, %r1268;
	and.pred  	%p25, %p23, %p24;
	mov.u32 	%r14829, %r49;
	@%p25 bra 	$L__BB0_16;
$L__BB0_17:
	setp.eq.s32 	%p26, %r13, 4;
	st.local.u32 	[%rd4+12], %r14831;
	@%p26 bra 	$L__BB0_34;
	setp.lt.s32 	%p27, %r1268, 17;
	mov.b32 	%r14834, 0;
	@%p27 bra 	$L__BB0_21;
	mov.b32 	%r14832, 0;
	mov.u32 	%r14834, %r14832;
$L__BB0_20:
	cvt.u64.u32 	%rd30, %r14832;
	add.s64 	%rd31, %rd1, %rd30;
	ld.global.u8 	%r1309, [%rd31+16];
	shl.b32 	%r1310, %r14832, 3;
	sub.s32 	%r1311, 24, %r1310;
	shl.b32 	%r1312, %r1309, %r1311;
	or.b32  	%r14834, %r1312, %r14834;
	add.s32 	%r54, %r14832, 1;
	setp.lt.u32 	%p28, %r14832, 3;
	add.s32 	%r1313, %r14832, 17;
	setp.lt.u32 	%p29, %r1313, %r1268;
	and.pred  	%p30, %p28, %p29;
	mov.u32 	%r14832, %r54;
	@%p30 bra 	$L__BB0_20;
$L__BB0_21:
	setp.eq.s32 	%p31, %r13, 5;
	st.local.u32 	[%rd4+16], %r14834;
	@%p31 bra 	$L__BB0_34;
	setp.lt.s32 	%p32, %r1268, 21;
	mov.b32 	%r14837, 0;
	@%p32 bra 	$L__BB0_25;
	mov.b32 	%r14835, 0;
	mov.u32 	%r14837, %r14835;
$L__BB0_24:
	cvt.u64.u32 	%rd32, %r14835;
	add.s64 	%rd33, %rd1, %rd32;
	ld.global.u8 	%r1316, [%rd33+20];
	shl.b32 	%r1317, %r14835, 3;
	sub.s32 	%r1318, 24, %r1317;
	shl.b32 	%r1319, %r1316, %r1318;
	or.b32  	%r14837, %r1319, %r14837;
	add.s32 	%r59, %r14835, 1;
	setp.lt.u32 	%p33, %r14835, 3;
	add.s32 	%r1320, %r14835, 21;
	setp.lt.u32 	%p34, %r1320, %r1268;
	and.pred  	%p35, %p33, %p34;
	mov.u32 	%r14835, %r59;
	@%p35 bra 	$L__BB0_24;
$L__BB0_25:
	setp.eq.s32 	%p36, %r13, 6;
	st.local.u32 	[%rd4+20], %r14837;
	@%p36 bra 	$L__BB0_34;
	setp.lt.s32 	%p37, %r1268, 25;
	mov.b32 	%r14840, 0;
	@%p37 bra 	$L__BB0_29;
	mov.b32 	%r14838, 0;
	mov.u32 	%r14840, %r14838;
$L__BB0_28:
	cvt.u64.u32 	%rd34, %r14838;
	add.s64 	%rd35, %rd1, %rd34;
	ld.global.u8 	%r1323, [%rd35+24];
	shl.b32 	%r1324, %r14838, 3;
	sub.s32 	%r1325, 24, %r1324;
	shl.b32 	%r1326, %r1323, %r1325;
	or.b32  	%r14840, %r1326, %r14840;
	add.s32 	%r64, %r14838, 1;
	setp.lt.u32 	%p38, %r14838, 3;
	add.s32 	%r1327, %r14838, 25;
	setp.lt.u32 	%p39, %r1327, %r1268;
	and.pred  	%p40, %p38, %p39;
	mov.u32 	%r14838, %r64;
	@%p40 bra 	$L__BB0_28;
$L__BB0_29:
	setp.eq.s32 	%p41, %r13, 7;
	st.local.u32 	[%rd4+24], %r14840;
	@%p41 bra 	$L__BB0_34;
	setp.lt.s32 	%p42, %r1268, 29;
	mov.b32 	%r14843, 0;
	@%p42 bra 	$L__BB0_33;
	mov.b32 	%r14841, 0;
	mov.u32 	%r14843, %r14841;
$L__BB0_32:
	cvt.u64.u32 	%rd36, %r14841;
	add.s64 	%rd37, %rd1, %rd36;
	ld.global.u8 	%r1330, [%rd37+28];
	shl.b32 	%r1331, %r14841, 3;
	sub.s32 	%r1332, 24, %r1331;
	shl.b32 	%r1333, %r1330, %r1332;
	or.b32  	%r14843, %r1333, %r14843;
	add.s32 	%r69, %r14841, 1;
	setp.lt.u32 	%p43, %r14841, 3;
	add.s32 	%r1334, %r14841, 29;
	setp.lt.u32 	%p44, %r1334, %r1268;
	and.pred  	%p45, %p43, %p44;
	mov.u32 	%r14841, %r69;
	@%p45 bra 	$L__BB0_32;
$L__BB0_33:
	st.local.u32 	[%rd4+28], %r14843;
$L__BB0_34:
	setp.gt.u32 	%p46, %r2, 254;
	shr.u64 	%rd38, %rd7, 32;
	st.local.u32 	[%rd4+24], %rd38;
	st.local.u32 	[%rd4+28], %rd7;
	@%p46 bra 	$L__BB0_44;
	mul.wide.u32 	%rd39, %r3, 4;
	add.s64 	%rd10, %rd4, %rd39;
	setp.gt.u32 	%p47, %r2, 223;
	@%p47 bra 	$L__BB0_43;
	setp.eq.s32 	%p48, %r3, 6;
	mov.b32 	%r1335, 0;
	st.local.u32 	[%rd10+4], %r1335;
	@%p48 bra 	$L__BB0_43;
	setp.eq.s32 	%p49, %r3, 5;
	mov.b32 	%r1336, 0;
	st.local.u32 	[%rd10+8], %r1336;
	@%p49 bra 	$L__BB0_43;
	setp.eq.s32 	%p50, %r3, 4;
	mov.b32 	%r1337, 0;
	st.local.u32 	[%rd10+12], %r1337;
	@%p50 bra 	$L__BB0_43;
	setp.eq.s32 	%p51, %r3, 3;
	mov.b32 	%r1338, 0;
	st.local.u32 	[%rd10+16], %r1338;
	@%p51 bra 	$L__BB0_43;
	setp.eq.s32 	%p52, %r3, 2;
	mov.b32 	%r1339, 0;
	st.local.u32 	[%rd10+20], %r1339;
	@%p52 bra 	$L__BB0_43;
	setp.eq.s32 	%p53, %r3, 1;
	mov.b32 	%r1340, 0;
	st.local.u32 	[%rd10+24], %r1340;
	@%p53 bra 	$L__BB0_43;
	mov.b32 	%r1341, 0;
	st.local.u32 	[%rd10+28], %r1341;
$L__BB0_43:
	ld.local.u32 	%r1342, [%rd10];
	and.b32  	%r1343, %r2, 31;
	setp.eq.s32 	%p54, %r1343, 31;
	mov.b32 	%r1344, -2;
	shl.b32 	%r1345, %r1344, %r1343;
	not.b32 	%r1346, %r1345;
	selp.b32 	%r1347, -1, %r1346, %p54;
	and.b32  	%r1348, %r1342, %r1347;
	mov.b32 	%r1349, 1;
	shl.b32 	%r1350, %r1349, %r1343;
	or.b32  	%r1351, %r1348, %r1350;
	st.local.u32 	[%rd10], %r1351;
$L__BB0_44:
	mov.b16 	%rs70, 1;
	mov.b32 	%r14883, 255;
	mov.b32 	%r15203, 0;
	mov.u32 	%r15204, %r15203;
	mov.u32 	%r15205, %r15203;
	mov.u32 	%r15206, %r15203;
	mov.u32 	%r15207, %r15203;
	mov.u32 	%r15208, %r15203;
	mov.u32 	%r15209, %r15203;
	mov.u32 	%r15210, %r15203;
	mov.u32 	%r15211, %r15203;
	mov.u32 	%r15212, %r15203;
	mov.u32 	%r15213, %r15203;
	mov.u32 	%r15214, %r15203;
	mov.u32 	%r15215, %r15203;
	mov.u32 	%r15216, %r15203;
	mov.u32 	%r15217, %r15203;
	mov.u32 	%r15218, %r15203;
	mov.u32 	%r15219, %r15203;
	mov.u32 	%r15220, %r15203;
	mov.u32 	%r15221, %r15203;
	mov.u32 	%r15222, %r15203;
	mov.u32 	%r15223, %r15203;
	mov.u32 	%r15224, %r15203;
	mov.u32 	%r15225, %r15203;
	mov.u32 	%r15226, %r15203;
$L__BB0_45:
	mov.u32 	%r110, %r14883;
	and.b16  	%rs4, %rs70, 255;
	setp.ne.s16 	%p55, %rs4, 0;
	mov.u32 	%r15010, %r15203;
	mov.u32 	%r15011, %r15204;
	mov.u32 	%r15012, %r15205;
	mov.u32 	%r15013, %r15206;
	mov.u32 	%r15014, %r15207;
	mov.u32 	%r15015, %r15208;
	mov.u32 	%r15016, %r15209;
	mov.u32 	%r15017, %r15210;
	mov.u32 	%r15018, %r15211;
	mov.u32 	%r15019, %r15212;
	mov.u32 	%r15020, %r15213;
	mov.u32 	%r15021, %r15214;
	mov.u32 	%r15022, %r15215;
	mov.u32 	%r15023, %r15216;
	mov.u32 	%r15024, %r15217;
	mov.u32 	%r15025, %r15218;
	mov.u32 	%r15026, %r15219;
	mov.u32 	%r15027, %r15220;
	mov.u32 	%r15028, %r15221;
	mov.u32 	%r15029, %r15222;
	mov.u32 	%r15030, %r15223;
	mov.u32 	%r15031, %r15224;
	mov.u32 	%r15032, %r15225;
	mov.u32 	%r15033, %r15226;
	@%p55 bra 	$L__BB0_78;
	or.b32  	%r1354, %r15209, %r15210;
	or.b32  	%r1355, %r1354, %r15208;
	or.b32  	%r1356, %r1355, %r15207;
	or.b32  	%r1357, %r1356, %r15206;
	or.b32  	%r1358, %r1357, %r15205;
	or.b32  	%r1359, %r1358, %r15204;
	or.b32  	%r1360, %r1359, %r15203;
	setp.eq.s32 	%p56, %r1360, 0;
	@%p56 bra 	$L__BB0_78;
	mul.lo.s32 	%r1363, %r15226, %r15226;
	mul.hi.u32 	%r1366, %r15226, %r15226;
	mov.b32 	%r1746, 0;
	// begin inline asm
	add.cc.u32 %r1361, %r1746, %r1363;
	// end inline asm
	// begin inline asm
	addc.u32 %r1364, %r1746, %r1366;
	// end inline asm
	mul.lo.s32 	%r1411, %r15225, %r15226;
	mul.hi.u32 	%r1372, %r15226, %r15225;
	// begin inline asm
	add.cc.u32 %r1367, %r1746, %r1411;
	// end inline asm
	// begin inline asm
	addc.u32 %r1370, %r1364, %r1372;
	// end inline asm
	mul.lo.s32 	%r1459, %r15224, %r15226;
	mul.hi.u32 	%r1378, %r15226, %r15224;
	// begin inline asm
	add.cc.u32 %r1373, %r1746, %r1459;
	// end inline asm
	// begin inline asm
	addc.u32 %r1376, %r1370, %r1378;
	// end inline asm
	mul.lo.s32 	%r1507, %r15223, %r15226;
	mul.hi.u32 	%r1384, %r15226, %r15223;
	// begin inline asm
	add.cc.u32 %r1379, %r1746, %r1507;
	// end inline asm
	// begin inline asm
	addc.u32 %r1382, %r1376, %r1384;
	// end inline asm
	mul.lo.s32 	%r1555, %r15222, %r15226;
	mul.hi.u32 	%r1390, %r15226, %r15222;
	// begin inline asm
	add.cc.u32 %r1385, %r1746, %r1555;
	// end inline asm
	// begin inline asm
	addc.u32 %r1388, %r1382, %r1390;
	// end inline asm
	mul.lo.s32 	%r1603, %r15221, %r15226;
	mul.hi.u32 	%r1396, %r15226, %r15221;
	// begin inline asm
	add.cc.u32 %r1391, %r1746, %r1603;
	// end inline asm
	// begin inline asm
	addc.u32 %r1394, %r1388, %r1396;
	// end inline asm
	mul.lo.s32 	%r1651, %r15220, %r15226;
	mul.hi.u32 	%r1402, %r15226, %r15220;
	// begin inline asm
	add.cc.u32 %r1397, %r1746, %r1651;
	// end inline asm
	// begin inline asm
	addc.u32 %r1400, %r1394, %r1402;
	// end inline asm
	mul.lo.s32 	%r1699, %r15219, %r15226;
	mul.hi.u32 	%r1408, %r15226, %r15219;
	// begin inline asm
	add.cc.u32 %r1403, %r1746, %r1699;
	// end inline asm
	// begin inline asm
	addc.u32 %r1406, %r1400, %r1408;
	// end inline asm
	mul.hi.u32 	%r1414, %r15225, %r15226;
	// begin inline asm
	add.cc.u32 %r1409, %r1367, %r1411;
	// end inline asm
	// begin inline asm
	addc.u32 %r1412, %r1746, %r1414;
	// end inline asm
	mul.lo.s32 	%r1417, %r15225, %r15225;
	mul.hi.u32 	%r1420, %r15225, %r15225;
	// begin inline asm
	add.cc.u32 %r1415, %r1373, %r1417;
	// end inline asm
	// begin inline asm
	addc.u32 %r1418, %r1412, %r1420;
	// end inline asm
	mul.lo.s32 	%r1465, %r15224, %r15225;
	mul.hi.u32 	%r1426, %r15225, %r15224;
	// begin inline asm
	add.cc.u32 %r1421, %r1379, %r1465;
	// end inline asm
	// begin inline asm
	addc.u32 %r1424, %r1418, %r1426;
	// end inline asm
	mul.lo.s32 	%r1513, %r15223, %r15225;
	mul.hi.u32 	%r1432, %r15225, %r15223;
	// begin inline asm
	add.cc.u32 %r1427, %r1385, %r1513;
	// end inline asm
	// begin inline asm
	addc.u32 %r1430, %r1424, %r1432;
	// end inline asm
	mul.lo.s32 	%r1561, %r15222, %r15225;
	mul.hi.u32 	%r1438, %r15225, %r15222;
	// begin inline asm
	add.cc.u32 %r1433, %r1391, %r1561;
	// end inline asm
	// begin inline asm
	addc.u32 %r1436, %r1430, %r1438;
	// end inline asm
	mul.lo.s32 	%r1609, %r15221, %r15225;
	mul.hi.u32 	%r1444, %r15225, %r15221;
	// begin inline asm
	add.cc.u32 %r1439, %r1397, %r1609;
	// end inline asm
	// begin inline asm
	addc.u32 %r1442, %r1436, %r1444;
	// end inline asm
	mul.lo.s32 	%r1657, %r15220, %r15225;
	mul.hi.u32 	%r1450, %r15225, %r15220;
	// begin inline asm
	add.cc.u32 %r1445, %r1403, %r1657;
	// end inline asm
	// begin inline asm
	addc.u32 %r1448, %r1442, %r1450;
	// end inline asm
	mul.lo.s32 	%r1705, %r15219, %r15225;
	mul.hi.u32 	%r1456, %r15225, %r15219;
	// begin inline asm
	add.cc.u32 %r1451, %r1406, %r1705;
	// end inline asm
	// begin inline asm
	addc.u32 %r1454, %r1448, %r1456;
	// end inline asm
	mul.hi.u32 	%r1462, %r15224, %r15226;
	// begin inline asm
	add.cc.u32 %r1457, %r1415, %r1459;
	// end inline asm
	// begin inline asm
	addc.u32 %r1460, %r1746, %r1462;
	// end inline asm
	mul.hi.u32 	%r1468, %r15224, %r15225;
	// begin inline asm
	add.cc.u32 %r1463, %r1421, %r1465;
	// end inline asm
	// begin inline asm
	addc.u32 %r1466, %r1460, %r1468;
	// end inline asm
	mul.lo.s32 	%r1471, %r15224, %r15224;
	mul.hi.u32 	%r1474, %r15224, %r15224;
	// begin inline asm
	add.cc.u32 %r1469, %r1427, %r1471;
	// end inline asm
	// begin inline asm
	addc.u32 %r1472, %r1466, %r1474;
	// end inline asm
	mul.lo.s32 	%r1519, %r15223, %r15224;
	mul.hi.u32 	%r1480, %r15224, %r15223;
	// begin inline asm
	add.cc.u32 %r1475, %r1433, %r1519;
	// end inline asm
	// begin inline asm
	addc.u32 %r1478, %r1472, %r1480;
	// end inline asm
	mul.lo.s32 	%r1567, %r15222, %r15224;
	mul.hi.u32 	%r1486, %r15224, %r15222;
	// begin inline asm
	add.cc.u32 %r1481, %r1439, %r1567;
	// end inline asm
	// begin inline asm
	addc.u32 %r1484, %r1478, %r1486;
	// end inline asm
	mul.lo.s32 	%r1615, %r15221, %r15224;
	mul.hi.u32 	%r1492, %r15224, %r15221;
	// begin inline asm
	add.cc.u32 %r1487, %r1445, %r1615;
	// end inline asm
	// begin inline asm
	addc.u32 %r1490, %r1484, %r1492;
	// end inline asm
	mul.lo.s32 	%r1663, %r15220, %r15224;
	mul.hi.u32 	%r1498, %r15224, %r15220;
	// begin inline asm
	add.cc.u32 %r1493, %r1451, %r1663;
	// end inline asm
	// begin inline asm
	addc.u32 %r1496, %r1490, %r1498;
	// end inline asm
	mul.lo.s32 	%r1711, %r15219, %r15224;
	mul.hi.u32 	%r1504, %r15224, %r15219;
	// begin inline asm
	add.cc.u32 %r1499, %r1454, %r1711;
	// end inline asm
	// begin inline asm
	addc.u32 %r1502, %r1496, %r1504;
	// end inline asm
	mul.hi.u32 	%r1510, %r15223, %r15226;
	// begin inline asm
	add.cc.u32 %r1505, %r1463, %r1507;
	// end inline asm
	// begin inline asm
	addc.u32 %r1508, %r1746, %r1510;
	// end inline asm
	mul.hi.u32 	%r1516, %r15223, %r15225;
	// begin inline asm
	add.cc.u32 %r1511, %r1469, %r1513;
	// end inline asm
	// begin inline asm
	addc.u32 %r1514, %r1508, %r1516;
	// end inline asm
	mul.hi.u32 	%r1522, %r15223, %r15224;
	// begin inline asm
	add.cc.u32 %r1517, %r1475, %r1519;
	// end inline asm
	// begin inline asm
	addc.u32 %r1520, %r1514, %r1522;
	// end inline asm
	mul.lo.s32 	%r1525, %r15223, %r15223;
	mul.hi.u32 	%r1528, %r15223, %r15223;
	// begin inline asm
	add.cc.u32 %r1523, %r1481, %r1525;
	// end inline asm
	// begin inline asm
	addc.u32 %r1526, %r1520, %r1528;
	// end inline asm
	mul.lo.s32 	%r1573, %r15222, %r15223;
	mul.hi.u32 	%r1534, %r15223, %r15222;
	// begin inline asm
	add.cc.u32 %r1529, %r1487, %r1573;
	// end inline asm
	// begin inline asm
	addc.u32 %r1532, %r1526, %r1534;
	// end inline asm
	mul.lo.s32 	%r1621, %r15221, %r15223;
	mul.hi.u32 	%r1540, %r15223, %r15221;
	// begin inline asm
	add.cc.u32 %r1535, %r1493, %r1621;
	// end inline asm
	// begin inline asm
	addc.u32 %r1538, %r1532, %r1540;
	// end inline asm
	mul.lo.s32 	%r1669, %r15220, %r15223;
	mul.hi.u32 	%r1546, %r15223, %r15220;
	// begin inline asm
	add.cc.u32 %r1541, %r1499, %r1669;
	// end inline asm
	// begin inline asm
	addc.u32 %r1544, %r1538, %r1546;
	// end inline asm
	mul.lo.s32 	%r1717, %r15219, %r15223;
	mul.hi.u32 	%r1552, %r15223, %r15219;
	// begin inline asm
	add.cc.u32 %r1547, %r1502, %r1717;
	// end inline asm
	// begin inline asm
	addc.u32 %r1550, %r1544, %r1552;
	// end inline asm
	mul.hi.u32 	%r1558, %r15222, %r15226;
	// begin inline asm
	add.cc.u32 %r1553, %r1511, %r1555;
	// end inline asm
	// begin inline asm
	addc.u32 %r1556, %r1746, %r1558;
	// end inline asm
	mul.hi.u32 	%r1564, %r15222, %r15225;
	// begin inline asm
	add.cc.u32 %r1559, %r1517, %r1561;
	// end inline asm
	// begin inline asm
	addc.u32 %r1562, %r1556, %r1564;
	// end inline asm
	mul.hi.u32 	%r1570, %r15222, %r15224;
	// begin inline asm
	add.cc.u32 %r1565, %r1523, %r1567;
	// end inline asm
	// begin inline asm
	addc.u32 %r1568, %r1562, %r1570;
	// end inline asm
	mul.hi.u32 	%r1576, %r15222, %r15223;
	// begin inline asm
	add.cc.u32 %r1571, %r1529, %r1573;
	// end inline asm
	// begin inline asm
	addc.u32 %r1574, %r1568, %r1576;
	// end inline asm
	mul.lo.s32 	%r1579, %r15222, %r15222;
	mul.hi.u32 	%r1582, %r15222, %r15222;
	// begin inline asm
	add.cc.u32 %r1577, %r1535, %r1579;
	// end inline asm
	// begin inline asm
	addc.u32 %r1580, %r1574, %r1582;
	// end inline asm
	mul.lo.s32 	%r1627, %r15221, %r15222;
	mul.hi.u32 	%r1588, %r15222, %r15221;
	// begin inline asm
	add.cc.u32 %r1583, %r1541, %r1627;
	// end inline asm
	// begin inline asm
	addc.u32 %r1586, %r1580, %r1588;
	// end inline asm
	mul.lo.s32 	%r1675, %r15220, %r15222;
	mul.hi.u32 	%r1594, %r15222, %r15220;
	// begin inline asm
	add.cc.u32 %r1589, %r1547, %r1675;
	// end inline asm
	// begin inline asm
	addc.u32 %r1592, %r1586, %r1594;
	// end inline asm
	mul.lo.s32 	%r1723, %r15219, %r15222;
	mul.hi.u32 	%r1600, %r15222, %r15219;
	// begin inline asm
	add.cc.u32 %r1595, %r1550, %r1723;
	// end inline asm
	// begin inline asm
	addc.u32 %r1598, %r1592, %r1600;
	// end inline asm
	mul.hi.u32 	%r1606, %r15221, %r15226;
	// begin inline asm
	add.cc.u32 %r1601, %r1559, %r1603;
	// end inline asm
	// begin inline asm
	addc.u32 %r1604, %r1746, %r1606;
	// end inline asm
	mul.hi.u32 	%r1612, %r15221, %r15225;
	// begin inline asm
	add.cc.u32 %r1607, %r1565, %r1609;
	// end inline asm
	// begin inline asm
	addc.u32 %r1610, %r1604, %r1612;
	// end inline asm
	mul.hi.u32 	%r1618, %r15221, %r15224;
	// begin inline asm
	add.cc.u32 %r1613, %r1571, %r1615;
	// end inline asm
	// begin inline asm
	addc.u32 %r1616, %r1610, %r1618;
	// end inline asm
	mul.hi.u32 	%r1624, %r15221, %r15223;
	// begin inline asm
	add.cc.u32 %r1619, %r1577, %r1621;
	// end inline asm
	// begin inline asm
	addc.u32 %r1622, %r1616, %r1624;
	// end inline asm
	mul.hi.u32 	%r1630, %r15221, %r15222;
	// begin inline asm
	add.cc.u32 %r1625, %r1583, %r1627;
	// end inline asm
	// begin inline asm
	addc.u32 %r1628, %r1622, %r1630;
	// end inline asm
	mul.lo.s32 	%r1633, %r15221, %r15221;
	mul.hi.u32 	%r1636, %r15221, %r15221;
	// begin inline asm
	add.cc.u32 %r1631, %r1589, %r1633;
	// end inline asm
	// begin inline asm
	addc.u32 %r1634, %r1628, %r1636;
	// end inline asm
	mul.lo.s32 	%r1681, %r15220, %r15221;
	mul.hi.u32 	%r1642, %r15221, %r15220;
	// begin inline asm
	add.cc.u32 %r1637, %r1595, %r1681;
	// end inline asm
	// begin inline asm
	addc.u32 %r1640, %r1634, %r1642;
	// end inline asm
	mul.lo.s32 	%r1729, %r15219, %r15221;
	mul.hi.u32 	%r1648, %r15221, %r15219;
	// begin inline asm
	add.cc.u32 %r1643, %r1598, %r1729;
	// end inline asm
	// begin inline asm
	addc.u32 %r1646, %r1640, %r1648;
	// end inline asm
	mul.hi.u32 	%r1654, %r15220, %r15226;
	// begin inline asm
	add.cc.u32 %r1649, %r1607, %r1651;
	// end inline asm
	// begin inline asm
	addc.u32 %r1652, %r1746, %r1654;
	// end inline asm
	mul.hi.u32 	%r1660, %r15220, %r15225;
	// begin inline asm
	add.cc.u32 %r1655, %r1613, %r1657;
	// end inline asm
	// begin inline asm
	addc.u32 %r1658, %r1652, %r1660;
	// end inline asm
	mul.hi.u32 	%r1666, %r15220, %r15224;
	// begin inline asm
	add.cc.u32 %r1661, %r1619, %r1663;
	// end inline asm
	// begin inline asm
	addc.u32 %r1664, %r1658, %r1666;
	// end inline asm
	mul.hi.u32 	%r1672, %r15220, %r15223;
	// begin inline asm
	add.cc.u32 %r1667, %r1625, %r1669;
	// end inline asm
	// begin inline asm
	addc.u32 %r1670, %r1664, %r1672;
	// end inline asm
	mul.hi.u32 	%r1678, %r15220, %r15222;
	// begin inline asm
	add.cc.u32 %r1673, %r1631, %r1675;
	// end inline asm
	// begin inline asm
	addc.u32 %r1676, %r1670, %r1678;
	// end inline asm
	mul.hi.u32 	%r1684, %r15220, %r15221;
	// begin inline asm
	add.cc.u32 %r1679, %r1637, %r1681;
	// end inline asm
	// begin inline asm
	addc.u32 %r1682, %r1676, %r1684;
	// end inline asm
	mul.lo.s32 	%r1687, %r15220, %r15220;
	mul.hi.u32 	%r1690, %r15220, %r15220;
	// begin inline asm
	add.cc.u32 %r1685, %r1643, %r1687;
	// end inline asm
	// begin inline asm
	addc.u32 %r1688, %r1682, %r1690;
	// end inline asm
	mul.lo.s32 	%r1735, %r15219, %r15220;
	mul.hi.u32 	%r1696, %r15220, %r15219;
	// begin inline asm
	add.cc.u32 %r1691, %r1646, %r1735;
	// end inline asm
	// begin inline asm
	addc.u32 %r1694, %r1688, %r1696;
	// end inline asm
	mul.hi.u32 	%r1702, %r15219, %r15226;
	// begin inline asm
	add.cc.u32 %r1697, %r1655, %r1699;
	// end inline asm
	// begin inline asm
	addc.u32 %r1700, %r1746, %r1702;
	// end inline asm
	mul.hi.u32 	%r1708, %r15219, %r15225;
	// begin inline asm
	add.cc.u32 %r1703, %r1661, %r1705;
	// end inline asm
	// begin inline asm
	addc.u32 %r1706, %r1700, %r1708;
	// end inline asm
	mul.hi.u32 	%r1714, %r15219, %r15224;
	// begin inline asm
	add.cc.u32 %r1709, %r1667, %r1711;
	// end inline asm
	// begin inline asm
	addc.u32 %r1712, %r1706, %r1714;
	// end inline asm
	mul.hi.u32 	%r1720, %r15219, %r15223;
	// begin inline asm
	add.cc.u32 %r1715, %r1673, %r1717;
	// end inline asm
	// begin inline asm
	addc.u32 %r1718, %r1712, %r1720;
	// end inline asm
	mul.hi.u32 	%r1726, %r15219, %r15222;
	// begin inline asm
	add.cc.u32 %r1721, %r1679, %r1723;
	// end inline asm
	// begin inline asm
	addc.u32 %r1724, %r1718, %r1726;
	// end inline asm
	mul.hi.u32 	%r1732, %r15219, %r15221;
	// begin inline asm
	add.cc.u32 %r1727, %r1685, %r1729;
	// end inline asm
	// begin inline asm
	addc.u32 %r1730, %r1724, %r1732;
	// end inline asm
	mul.hi.u32 	%r1738, %r15219, %r15220;
	// begin inline asm
	add.cc.u32 %r1733, %r1691, %r1735;
	// end inline asm
	// begin inline asm
	addc.u32 %r1736, %r1730, %r1738;
	// end inline asm
	mul.lo.s32 	%r1741, %r15219, %r15219;
	mul.hi.u32 	%r1744, %r15219, %r15219;
	// begin inline asm
	add.cc.u32 %r1739, %r1694, %r1741;
	// end inline asm
	// begin inline asm
	addc.u32 %r1742, %r1736, %r1744;
	// end inline asm
	mul.wide.u32 	%rd40, %r1703, 977;
	cvt.u32.u64 	%r1747, %rd40;
	shr.u64 	%rd41, %rd40, 32;
	mul.wide.u32 	%rd42, %r1709, 977;
	add.s64 	%rd43, %rd42, %rd41;
	cvt.u32.u64 	%r1750, %rd43;
	shr.u64 	%rd44, %rd43, 32;
	mul.wide.u32 	%rd45, %r1715, 977;
	add.s64 	%rd46, %rd45, %rd44;
	cvt.u32.u64 	%r1753, %rd46;
	shr.u64 	%rd47, %rd46, 32;
	mul.wide.u32 	%rd48, %r1721, 977;
	add.s64 	%rd49, %rd48, %rd47;
	cvt.u32.u64 	%r1756, %rd49;
	shr.u64 	%rd50, %rd49, 32;
	mul.wide.u32 	%rd51, %r1727, 977;
	add.s64 	%rd52, %rd51, %rd50;
	cvt.u32.u64 	%r1759, %rd52;
	shr.u64 	%rd53, %rd52, 32;
	mul.wide.u32 	%rd54, %r1733, 977;
	add.s64 	%rd55, %rd54, %rd53;
	cvt.u32.u64 	%r1762, %rd55;
	shr.u64 	%rd56, %rd55, 32;
	mul.wide.u32 	%rd57, %r1739, 977;
	add.s64 	%rd58, %rd57, %rd56;
	cvt.u32.u64 	%r1765, %rd58;
	shr.u64 	%rd59, %rd58, 32;
	cvt.u64.u32 	%rd60, %r1742;
	cvt.u32.u64 	%r1842, %rd59;
	cvt.u32.u64 	%r1843, %rd60;
	mov.b64 	%rd61, 977;
	cvt.u32.u64 	%r1844, %rd61;
	mad.lo.s32 	%r1768, %r1843, %r1844, %r1842;
	// begin inline asm
	add.cc.u32 %r1745, %r1746, %r1747;
	// end inline asm
	// begin inline asm
	addc.cc.u32 %r1748, %r1703, %r1750;
	// end inline asm
	// begin inline asm
	addc.cc.u32 %r1751, %r1709, %r1753;
	// end inline asm
	// begin inline asm
	addc.cc.u32 %r1754, %r1715, %r1756;
	// end inline asm
	// begin inline asm
	addc.cc.u32 %r1757, %r1721, %r1759;
	// end inline asm
	// begin inline asm
	addc.cc.u32 %r1760, %r1727, %r1762;
	// end inline asm
	// begin inline asm
	addc.cc.u32 %r1763, %r1733, %r1765;
	// end inline asm
	// begin inline asm
	addc.u32 %r1766, %r1739, %r1768;
	// end inline asm
	// begin inline asm
	sub.cc.u32 %r1769, %r1745, %r4;
	// end inline asm
	// begin inline asm
	subc.cc.u32 %r1772, %r1748, %r5;
	// end inline asm
	// begin inline asm
	subc.cc.u32 %r1775, %r1751, %r6;
	// end inline asm
	// begin inline asm
	subc.cc.u32 %r1778, %r1754, %r7;
	// end inline asm
	// begin inline asm
	subc.cc.u32 %r1781, %r1757, %r8;
	// end inline asm
	// begin inline asm
	subc.cc.u32 %r1784, %r1760, %r9;
	// end inline asm
	// begin inline asm
	subc.cc.u32 %r1787, %r1763, %r10;
	// end inline asm
	// begin inline asm
	subc.u32 %r1790, %r1766, %r11;
	// end inline asm
	setp.eq.s32 	%p57, %r1790, 0;
	selp.b32 	%r1812, %r1787, %r1763, %p57;
	selp.b32 	%r1809, %r1784, %r1760, %p57;
	selp.b32 	%r1806, %r1781, %r1757, %p57;
	selp.b32 	%r1803, %r1778, %r1754, %p57;
	selp.b32 	%r1800, %r1775, %r1751, %p57;
	selp.b32 	%r1797, %r1772, %r1748, %p57;
	selp.b32 	%r1794, %r1769, %r1745, %p57;
	// begin inline asm
	add.cc.u32 %r1793, %r1794, %r1361;
	// end inline asm
	// begin inline asm
	addc.cc.u32 %r1796, %r1797, %r1409;
	// end inline asm
	// begin inline asm
	addc.cc.u32 %r1799, %r1800, %r1457;
	// end inline asm
	// begin inline asm
	addc.cc.u32 %r1802, %r1803, %r1505;
	// end inline asm
	// begin inline asm
	addc.cc.u32 %r1805, %r1806, %r1553;
	// end inline asm
	// begin inline asm
	addc.cc.u32 %r1808, %r1809, %r1601;
	// end inline asm
	// begin inline asm
	addc.cc.u32 %r1811, %r1812, %r1649;
	// end inline asm
	// begin inline asm
	addc.u32 %r14884, %r1766, %r1697;
	// end inline asm
	// begin inline asm
	sub.cc.u32 %r14891, %r1793, %r4;
	// end inline asm
	// begin inline asm
	subc.cc.u32 %r14890, %r1796, %r5;
	// end inline asm
	// begin inline asm
	subc.cc.u32 %r14889, %r1799, %r6;
	// end inline asm
	// begin inline asm
	subc.cc.u32 %r14888, %r1802, %r7;
	// end inline asm
	// begin inline asm
	subc.cc.u32 %r14887, %r1805, %r8;
	// end inline asm
	// begin inline asm
	subc.cc.u32 %r14886, %r1808, %r9;
	// end inline asm
	// begin inline asm
	subc.cc.u32 %r14885, %r1811, %r10;
	// end inline asm
	// begin inline asm
	subc.u32 %r1838, %r14884, %r11;
	// end inline asm
	setp.eq.s32 	%p58, %r1838, 0;
	@%p58 bra 	$L__BB0_49;
	mov.u32 	%r14885, %r1811;
	mov.u32 	%r14886, %r1808;
	mov.u32 	%r14887, %r1805;
	mov.u32 	%r14888, %r1802;
	mov.u32 	%r14889, %r1799;
	mov.u32 	%r14890, %r1796;
	mov.u32 	%r14891, %r1793;
$L__BB0_49:
	mul.lo.s32 	%r1847, %r15218, %r15218;
	mul.hi.u32 	%r1850, %r15218, %r15218;
	mov.b32 	%r2230, 0;
	// begin inline asm
	add.cc.u32 %r1845, %r2230, %r1847;
	// end inline asm
	// begin inline asm
	addc.u32 %r1848, %r2230, %r1850;
	// end inline asm
	mul.lo.s32 	%r1895, %r15217, %r15218;
	mul.hi.u32 	%r1856, %r15218, %r15217;
	// begin inline asm
	add.cc.u32 %r1851, %r2230, %r1895;
	// end inline asm
	// begin inline asm
	addc.u32 %r1854, %r1848, %r1856;
	// end inline asm
	mul.lo.s32 	%r1943, %r15216, %r15218;
	mul.hi.u32 	%r1862, %r15218, %r15216;
	// begin inline asm
	add.cc.u32 %r1857, %r2230, %r1943;
	// end inline asm
	// begin inline asm
	addc.u32 %r1860, %r1854, %r1862;
	// end inline asm
	mul.lo.s32 	%r1991, %r15215, %r15218;
	mul.hi.u32 	%r1868, %r15218, %r15215;
	// begin inline asm
	add.cc.u32 %r1863, %r2230, %r1991;
	// end inline asm
	// begin inline asm
	addc.u32 %r1866, %r1860, %r1868;
	// end inline asm
	mul.lo.s32 	%r2039, %r15214, %r15218;
	mul.hi.u32 	%r1874, %r15218, %r15214;
	// begin inline asm
	add.cc.u32 %r1869, %r2230, %r2039;
	// end inline asm
	// begin inline asm
	addc.u32 %r1872, %r1866, %r1874;
	// end inline asm
	mul.lo.s32 	%r2087, %r15213, %r15218;
	mul.hi.u32 	%r1880, %r15218, %r15213;
	// begin inline asm
	add.cc.u32 %r1875, %r2230, %r2087;
	// end inline asm
	// begin inline asm
	addc.u32 %r1878, %r1872, %r1880;
	// end inline asm
	mul.lo.s32 	%r2135, %r15212, %r15218;
	mul.hi.u32 	%r1886, %r15218, %r15212;
	// begin inline asm
	add.cc.u32 %r1881, %r2230, %r2135;
	// end inline asm
	// begin inline asm
	addc.u32 %r1884, %r1878, %r1886;
	// end inline asm
	mul.lo.s32 	%r2183, %r15211, %r15218;
	mul.hi.u32 	%r1892, %r15218, %r15211;
	// begin inline asm
	add.cc.u32 %r1887, %r2230, %r2183;
	// end inline asm
	// begin inline asm
	addc.u32 %r1890, %r1884, %r1892;
	// end inline asm
	mul.hi.u32 	%r1898, %r15217, %r15218;
	// begin inline asm
	add.cc.u32 %r1893, %r1851, %r1895;
	// end inline asm
	// begin inline asm
	addc.u32 %r1896, %r2230, %r1898;
	// end inline asm
	mul.lo.s32 	%r1901, %r15217, %r15217;
	mul.hi.u32 	%r1904, %r15217, %r15217;
	// begin inline asm
	add.cc.u32 %r1899, %r1857, %r1901;
	// end inline asm
	// begin inline asm
	addc.u32 %r1902, %r1896, %r1904;
	// end inline asm
	mul.lo.s32 	%r1949, %r15216, %r15217;
	mul.hi.u32 	%r1910, %r15217, %r15216;
	// begin inline asm
	add.cc.u32 %r1905, %r1863, %r1949;
	// end inline asm
	// begin inline asm
	addc.u32 %r1908, %r1902, %r1910;
	// end inline asm
	mul.lo.s32 	%r1997, %r15215, %r15217;
	mul.hi.u32 	%r1916, %r15217, %r15215;
	// begin inline asm
	add.cc.u32 %r1911, %r1869, %r1997;
	// end inline asm
	// begin inline asm
	addc.u32 %r1914, %r1908, %r1916;
	// end inline asm
	mul.lo.s32 	%r2045, %r15214, %r15217;
	mul.hi.u32 	%r1922, %r15217, %r15214;
	// begin inline asm
	add.cc.u32 %r1917, %r1875, %r2045;
	// end inline asm
	// begin inline asm
	addc.u32 %r1920, %r1914, %r1922;
	// end inline asm
	mul.lo.s32 	%r2093, %r15213, %r15217;
	mul.hi.u32 	%r1928, %r15217, %r15213;
	// begin inline asm
	add.cc.u32 %r1923, %r1881, %r2093;
	// end inline asm
	// begin inline asm
	addc.u32 %r1926, %r1920, %r1928;
	// end inline asm
	mul.lo.s32 	%r2141, %r15212, %r15217;
	mul.hi.u32 	%r1934, %r15217, %r15212;
	// begin inline asm
	add.cc.u32 %r1929, %r1887, %r2141;
	// end inline asm
	// begin inline asm
	addc.u32 %r1932, %r1926, %r1934;
	// end inline asm
	mul.lo.s32 	%r2189, %r15211, %r15217;
	mul.hi.u32 	%r1940, %r15217, %r15211;
	// begin inline asm
	add.cc.u32 %r1935, %r1890, %r2189;
	// end inline asm
	// begin inline asm
	addc.u32 %r1938, %r1932, %r1940;
	// end inline asm
	mul.hi.u32 	%r1946, %r15216, %r15218;
	// begin inline asm
	add.cc.u32 %r1941, %r1899, %r1943;
	// end inline asm
	// begin inline asm
	addc.u32 %r1944, %r2230, %r1946;
	// end inline asm
	mul.hi.u32 	%r1952, %r15216, %r15217;
	// begin inline asm
	add.cc.u32 %r1947, %r1905, %r1949;
	// end inline asm
	// begin inline asm
	addc.u32 %r1950, %r1944, %r1952;
	// end inline asm
	mul.lo.s32 	%r1955, %r15216, %r15216;
	mul.hi.u32 	%r1958, %r15216, %r15216;
	// begin inline asm
	add.cc.u32 %r1953, %r1911, %r1955;
	// end inline asm
	// begin inline asm
	addc.u32 %r1956, %r1950, %r1958;
	// end inline asm
	mul.lo.s32 	%r2003, %r15215, %r15216;
	mul.hi.u32 	%r1964, %r15216, %r15215;
	// begin inline asm
	add.cc.u32 %r1959, %r1917, %r2003;
	// end inline asm
	// begin inline asm
	addc.u32 %r1962, %r1956, %r1964;
	// end inline asm
	mul.lo.s32 	%r2051, %r15214, %r15216;
	mul.hi.u32 	%r1970, %r15216, %r15214;
	// begin inline asm
	add.cc.u32 %r1965, %r1923, %r2051;
	// end inline asm
	// begin inline asm
	addc.u32 %r1968, %r1962, %r1970;
	// end inline asm
	mul.lo.s32 	%r2099, %r15213, %r15216;
	mul.hi.u32 	%r1976, %r15216, %r15213;
	// begin inline asm
	add.cc.u32 %r1971, %r1929, %r2099;
	// end inline asm
	// begin inline asm
	addc.u32 %r1974, %r1968, %r1976;
	// end inline asm
	mul.lo.s32 	%r2147, %r15212, %r15216;
	mul.hi.u32 	%r1982, %r15216, %r15212;
	// begin inline asm
	add.cc.u32 %r1977, %r1935, %r2147;
	// end inline asm
	// begin inline asm
	addc.u32 %r1980, %r1974, %r1982;
	// end inline asm
	mul.lo.s32 	%r2195, %r15211, %r15216;
	mul.hi.u32 	%r1988, %r15216, %r15211;
	// begin inline asm
	add.cc.u32 %r1983, %r1938, %r2195;
	// end inline asm
	// begin inline asm
	addc.u32 %r1986, %r1980, %r1988;
	// end inline asm
	mul.hi.u32 	%r1994, %r15215, %r15218;
	// begin inline asm
	add.cc.u32 %r1989, %r1947, %r1991;
	// end inline asm
	// begin inline asm
	addc.u32 %r1992, %r2230, %r1994;
	// end inline asm
	mul.hi.u32 	%r2000, %r15215, %r15217;
	// begin inline asm
	add.cc.u32 %r1995, %r1953, %r1997;
	// end inline asm
	// begin inline asm
	addc.u32 %r1998, %r1992, %r2000;
	// end inline asm
	mul.hi.u32 	%r2006, %r15215, %r15216;
	// begin inline asm
	add.cc.u32 %r2001, %r1959, %r2003;
	// end inline asm
	// begin inline asm
	addc.u32 %r2004, %r1998, %r2006;
	// end inline asm
	mul.lo.s32 	%r2009, %r15215, %r15215;
	mul.hi.u32 	%r2012, %r15215, %r15215;
	// begin inline asm
	add.cc.u32 %r2007, %r1965, %r2009;
	// end inline asm
	// begin inline asm
	addc.u32 %r2010, %r2004, %r2012;
	// end inline asm
	mul.lo.s32 	%r2057, %r15214, %r15215;
	mul.hi.u32 	%r2018, %r15215, %r15214;
	// begin inline asm
	add.cc.u32 %r2013, %r1971, %r2057;
	// end inline asm
	// begin inline asm
	addc.u32 %r2016, %r2010, %r2018;
	// end inline asm
	mul.lo.s32 	%r2105, %r15213, %r15215;
	mul.hi.u32 	%r2024, %r15215, %r15213;
	// begin inline asm
	add.cc.u32 %r2019, %r1977, %r2105;
	// end inline asm
	// begin inline asm
	addc.u32 %r2022, %r2016, %r2024;
	// end inline asm
	mul.lo.s32 	%r2153, %r15212, %r15215;
	mul.hi.u32 	%r2030, %r15215, %r15212;
	// begin inline asm
	add.cc.u32 %r2025, %r1983, %r2153;
	// end inline asm
	// begin inline asm
	addc.u32 %r2028, %r2022, %r2030;
	// end inline asm
	mul.lo.s32 	%r2201, %r15211, %r15215;
	mul.hi.u32 	%r2036, %r15215, %r15211;
	// begin inline asm
	add.cc.u32 %r2031, %r1986, %r2201;
	// end inline asm
	// begin inline asm
	addc.u32 %r2034, %r2028, %r2036;
	// end inline asm
	mul.hi.u32 	%r2042, %r15214, %r15218;
	// begin inline asm
	add.cc.u32 %r2037, %r1995, %r2039;
	// end inline asm
	// begin inline asm
	addc.u32 %r2040, %r2230, %r2042;
	// end inline asm
	mul.hi.u32 	%r2048, %r15214, %r15217;
	// begin inline asm
	add.cc.u32 %r2043, %r2001, %r2045;
	// end inline asm
	// begin inline asm
	addc.u32 %r2046, %r2040, %r2048;
	// end inline asm
	mul.hi.u32 	%r2054, %r15214, %r15216;
	// begin inline asm
	add.cc.u32 %r2049, %r2007, %r2051;
	// end inline asm
	// begin inline asm
	addc.u32 %r2052, %r2046, %r2054;
	// end inline asm
	mul.hi.u32 	%r2060, %r15214, %r15215;
	// begin inline asm
	add.cc.u32 %r2055, %r2013, %r2057;
	// end inline asm
	// begin inline asm
	addc.u32 %r2058, %r2052, %r2060;
	// end inline asm
	mul.lo.s32 	%r2063, %r15214, %r15214;
	mul.hi.u32 	%r2066, %r15214, %r15214;
	// begin inline asm
	add.cc.u32 %r2061, %r2019, %r2063;
	// end inline asm
	// begin inline asm
	addc.u32 %r2064, %r2058, %r2066;
	// end inline asm
	mul.lo.s32 	%r2111, %r15213, %r15214;
	mul.hi.u32 	%r2072, %r15214, %r15213;
	// begin inline asm
	add.cc.u32 %r2067, %r2025, %r2111;
	// end inline asm
	// begin inline asm
	addc.u32 %r2070, %r2064, %r2072;
	// end inline asm
	mul.lo.s32 	%r2159, %r15212, %r15214;
	mul.hi.u32 	%r2078, %r15214, %r15212;
	// begin inline asm
	add.cc.u32 %r2073, %r2031, %r2159;
	// end inline asm
	// begin inline asm
	addc.u32 %r2076, %r2070, %r2078;
	// end inline asm
	mul.lo.s32 	%r2207, %r15211, %r15214;
	mul.hi.u32 	%r2084, %r15214, %r15211;
	// begin inline asm
	add.cc.u32 %r2079, %r2034, %r2207;
	// end inline asm
	// begin inline asm
	addc.u32 %r2082, %r2076, %r2084;
	// end inline asm
	mul.hi.u32 	%r2090, %r15213, %r15218;
	// begin inline asm
	add.cc.u32 %r2085, %r2043, %r2087;
	// end inline asm
	// begin inline asm
	addc.u32 %r2088, %r2230, %r2090;
	// end inline asm
	mul.hi.u32 	%r2096, %r15213, %r15217;
	// begin inline asm
	add.cc.u32 %r2091, %r2049, %r2093;
	// end inline asm
	// begin inline asm
	addc.u32 %r2094, %r2088, %r2096;
	// end inline asm
	mul.hi.u32 	%r2102, %r15213, %r15216;
	// begin inline asm
	add.cc.u32 %r2097, %r2055, %r2099;
	// end inline asm
	// begin inline asm
	addc.u32 %r2100, %r2094, %r2102;
	// end inline asm
	mul.hi.u32 	%r2108, %r15213, %r15215;
	// begin inline asm
	add.cc.u32 %r2103, %r2061, %r2105;
	// end inline asm
	// begin inline asm
	addc.u32 %r2106, %r2100, %r2108;
	// end inline asm
	mul.hi.u32 	%r2114, %r15213, %r15214;
	// begin inline asm
	add.cc.u32 %r2109, %r2067, %r2111;
	// end inline asm
	// begin inline asm
	addc.u32 %r2112, %r2106, %r2114;
	// end inline asm
	mul.lo.s32 	%r2117, %r15213, %r15213;
	mul.hi.u32 	%r2120, %r15213, %r15213;
	// begin inline asm
	add.cc.u32 %r2115, %r2073, %r2117;
	// end inline asm
	// begin inline asm
	addc.u32 %r2118, %r2112, %r2120;
	// end inline asm
	mul.lo.s32 	%r2165, %r15212, %r15213;
	mul.hi.u32 	%r2126, %r15213, %r15212;
	// begin inline asm
	add.cc.u32 %r2121, %r2079, %r2165;
	// end inline asm
	// begin inline asm
	addc.u32 %r2124, %r2118, %r2126;
	// end inline asm
	mul.lo.s32 	%r2213, %r15211, %r15213;
	mul.hi.u32 	%r2132, %r15213, %r15211;
	// begin inline asm
	add.cc.u32 %r2127, %r2082, %r2213;
	// end inline asm
	// begin inline asm
	addc.u32 %r2130, %r2124, %r2132;
	// end inline asm
	mul.hi.u32 	%r2138, %r15212, %r15218;
	// begin inline asm
	add.cc.u32 %r2133, %r2091, %r2135;
	// end inline asm
	// begin inline asm
	addc.u32 %r2136, %r2230, %r2138;
	// end inline asm
	mul.hi.u32 	%r2144, %r15212, %r15217;
	// begin inline asm
	add.cc.u32 %r2139, %r2097, %r2141;
	// end inline asm
	// begin inline asm
	addc.u32 %r2142, %r2136, %r2144;
	// end inline asm
	mul.hi.u32 	%r2150, %r15212, %r15216;
	// begin inline asm
	add.cc.u32 %r2145, %r2103, %r2147;
	// end inline asm
	// begin inline asm
	addc.u32 %r2148, %r2142, %r2150;
	// end inline asm
	mul.hi.u32 	%r2156, %r15212, %r15215;
	// begin inline asm
	add.cc.u32 %r2151, %r2109, %r2153;
	// end inline asm
	// begin inline asm
	addc.u32 %r2154, %r2148, %r2156;
	// end inline asm
	mul.hi.u32 	%r2162, %r15212, %r15214;
	// begin inline asm
	add.cc.u32 %r2157, %r2115, %r2159;
	// end inline asm
	// begin inline asm
	addc.u32 %r2160, %r2154, %r2162;
	// end inline asm
	mul.hi.u32 	%r2168, %r15212, %r15213;
	// begin inline asm
	add.cc.u32 %r2163, %r2121, %r2165;
	// end inline asm
	// begin inline asm
	addc.u32 %r2166, %r2160, %r2168;
	// end inline asm
	mul.lo.s32 	%r2171, %r15212, %r15212;
	mul.hi.u32 	%r2174, %r15212, %r15212;
	// begin inline asm
	add.cc.u32 %r2169, %r2127, %r2171;
	// end inline asm
	// begin inline asm
	addc.u32 %r2172, %r2166, %r2174;
	// end inline asm
	mul.lo.s32 	%r2219, %r15211, %r15212;
	mul.hi.u32 	%r2180, %r15212, %r15211;
	// begin inline asm
	add.cc.u32 %r2175, %r2130, %r2219;
	// end inline asm
	// begin inline asm
	addc.u32 %r2178, %r2172, %r2180;
	// end inline asm
	mul.hi.u32 	%r2186, %r15211, %r15218;
	// begin inline asm
	add.cc.u32 %r2181, %r2139, %r2183;
	// end inline asm
	// begin inline asm
	addc.u32 %r2184, %r2230, %r2186;
	// end inline asm
	mul.hi.u32 	%r2192, %r15211, %r15217;
	// begin inline asm
	add.cc.u32 %r2187, %r2145, %r2189;
	// end inline asm
	// begin inline asm
	addc.u32 %r2190, %r2184, %r2192;
	// end inline asm
	mul.hi.u32 	%r2198, %r15211, %r15216;
	// begin inline asm
	add.cc.u32 %r2193, %r2151, %r2195;
	// end inline asm
	// begin inline asm
	addc.u32 %r2196, %r2190, %r2198;
	// end inline asm
	mul.hi.u32 	%r2204, %r15211, %r15215;
	// begin inline asm
	add.cc.u32 %r2199, %r2157, %r2201;
	// end inline asm
	// begin inline asm
	addc.u32 %r2202, %r2196, %r2204;
	// end inline asm
	mul.hi.u32 	%r2210, %r15211, %r15214;
	// begin inline asm
	add.cc.u32 %r2205, %r2163, %r2207;
	// end inline asm
	// begin inline asm
	addc.u32 %r2208, %r2202, %r2210;
	// end inline asm
	mul.hi.u32 	%r2216, %r15211, %r15213;
	// begin inline asm
	add.cc.u32 %r2211, %r2169, %r2213;
	// end inline asm
	// begin inline asm
	addc.u32 %r2214, %r2208, %r2216;
	// end inline asm
	mul.hi.u32 	%r2222, %r15211, %r15212;
	// begin inline asm
	add.cc.u32 %r2217, %r2175, %r2219;
	// end inline asm
	// begin inline asm
	addc.u32 %r2220, %r2214, %r2222;
	// end inline asm
	mul.lo.s32 	%r2225, %r15211, %r15211;
	mul.hi.u32 	%r2228, %r15211, %r15211;
	// begin inline asm
	add.cc.u32 %r2223, %r2178, %r2225;
	// end inline asm
	// begin inline asm
	addc.u32 %r2226, %r2220, %r2228;
	// end inline asm
	mul.wide.u32 	%rd62, %r2187, 977;
	cvt.u32.u64 	%r2231, %rd62;
	shr.u64 	%rd63, %rd62, 32;
	mul.wide.u32 	%rd64, %r2193, 977;
	add.s64 	%rd65, %rd64, %rd63;
	cvt.u32.u64 	%r2234, %rd65;
	shr.u64 	%rd66, %rd65, 32;
	mul.wide.u32 	%rd67, %r2199, 977;
	add.s64 	%rd68, %rd67, %rd66;
	cvt.u32.u64 	%r2237, %rd68;
	shr.u64 	%rd69, %rd68, 32;
	mul.wide.u32 	%rd70, %r2205, 977;
	add.s64 	%rd71, %rd70, %rd69;
	cvt.u32.u64 	%r2240, %rd71;
	shr.u64 	%rd72, %rd71, 32;
	mul.wide.u32 	%rd73, %r2211, 977;
	add.s64 	%rd74, %rd73, %rd72;
	cvt.u32.u64 	%r2243, %rd74;
	shr.u64 	%rd75, %rd74, 32;
	mul.wide.u32 	%rd76, %r2217, 977;
	add.s64 	%rd77, %rd76, %rd75;
	cvt.u32.u64 	%r2246, %rd77;
	shr.u64 	%rd78, %rd77, 32;
	mul.wide.u32 	%rd79, %r2223, 977;
	add.s64 	%rd80, %rd79, %rd78;
	cvt.u32.u64 	%r2249, %rd80;
	shr.u64 	%rd81, %rd80, 32;
	cvt.u64.u32 	%rd82, %r2226;
	cvt.u32.u64 	%r2326, %rd81;
	cvt.u32.u64 	%r2327, %rd82;
	mov.b64 	%rd83, 977;
	cvt.u32.u64 	%r2328, %rd83;
	mad.lo.s32 	%r2252, %r2327, %r2328, %r2326;
	// begin inline asm
	add.cc.u32 %r2229, %r2230, %r2231;
	// end inline asm
	// begin inline asm
	addc.cc.u32 %r2232, %r2187, %r2234;
	// end inline asm
	// begin inline asm
	addc.cc.u32 %r2235, %r2193, %r2237;
	// end inline asm
	// begin inline asm
	addc.cc.u32 %r2238, %r2199, %r2240;
	// end inline asm
	// begin inline asm
	addc.cc.u32 %r2241, %r2205, %r2243;
	// end inline asm
	// begin inline asm
	addc.cc.u32 %r2244, %r2211, %r2246;
	// end inline asm
	// begin inline asm
	addc.cc.u32 %r2247, %r2217, %r2249;
	// end inline asm
	// begin inline asm
	addc.u32 %r2250, %r2223, %r2252;
	// end inline asm
	// begin inline asm
	sub.cc.u32 %r2253, %r2229, %r4;
	// end inline asm
	// begin inline asm
	subc.cc.u32 %r2256, %r2232, %r5;
	// end inline asm
	// begin inline asm
	subc.cc.u32 %r2259, %r2235, %r6;
	// end inline asm
	// begin inline asm
	subc.cc.u32 %r2262, %r2238, %r7;
	// end inline asm
	// begin inline asm
	subc.cc.u32 %r2265, %r2241, %r8;
	// end inline asm
	// begin inline asm
	subc.cc.u32 %r2268, %r2244, %r9;
	// end inline asm
	// begin inline asm
	subc.cc.u32 %r2271, %r2247, %r10;
	// end inline asm
	// begin inline asm
	subc.u32 %r2274, %r2250, %r11;
	// end inline asm
	setp.eq.s32 	%p59, %r2274, 0;
	selp.b32 	%r2296, %r2271, %r2247, %p59;
	selp.b32 	%r2293, %r2268, %r2244, %p59;
	selp.b32 	%r2290, %r2265, %r2241, %p59;
	selp.b32 	%r2287, %r2262, %r2238, %p59;
	selp.b32 	%r2284, %r2259, %r2235, %p59;
	selp.b32 	%r2281, %r2256, %r2232, %p59;
	selp.b32 	%r2278, %r2253, %r2229, %p59;
	// begin inline asm
	add.cc.u32 %r2277, %r2278, %r1845;
	// end inline asm
	// begin inline asm
	addc.cc.u32 %r2280, %r2281, %r1893;
	// end inline asm
	// begin inline asm
	addc.cc.u32 %r2283, %r2284, %r1941;
	// end inline asm
	// begin inline asm
	addc.cc.u32 %r2286, %r2287, %r1989;
	// end inline asm
	// begin inline asm
	addc.cc.u32 %r2289, %r2290, %r2037;
	// end inline asm
	// begin inline asm
	addc.cc.u32 %r2292, %r2293, %r2085;
	// end inline asm
	// begin inline asm
	addc.cc.u32 %r2295, %r2296, %r2133;
	// end inline asm
	// begin inline asm
	addc.u32 %r14892, %r2250, %r2181;
	// end inline asm
	// begin inline asm
	sub.cc.u32 %r14899, %r2277, %r4;
	// end inline asm
	// begin inline asm
	subc.cc.u32 %r14898, %r2280, %r5;
	// end inline asm
	// begin inline asm
	subc.cc.u32 %r14897, %r2283, %r6;
	// end inline asm
	// begin inline asm
	subc.cc.u32 %r14896, %r2286, %r7;
	// end inline asm
	// begin inline asm
	subc.cc.u32 %r14895, %r2289, %r8;
	// end inline asm
	// begin inline asm
	subc.cc.u32 %r14894, %r2292, %r9;
	// end inline asm
	// begin inline asm
	subc.cc.u32 %r14893, %r2295, %r10;
	// end inline asm
	// begin inline asm
	subc.u32 %r2322, %r14892, %r11;
	// end inline asm
	setp.eq.s32 	%p60, %r2322, 0;
	@%p60 bra 	$L__BB0_51;
	mov.u32 	%r14893, %r2295;
	mov.u32 	%r14894, %r2292;
	mov.u32 	%r14895, %r2289;
	mov.u32 	%r14896, %r2286;
	mov.u32 	%r14897, %r2283;
	mov.u32 	%r14898, %r2280;
	mov.u32 	%r14899, %r2277;
$L__BB0_51:
	mul.lo.s32 	%r2331, %r14899, %r14899;
	mul.hi.u32 	%r2334, %r14899, %r14899;
	mov.b32 	%r2714, 0;
	// begin inline asm
	add.cc.u32 %r2329, %r2714, %r2331;
	// end inline asm
	// begin inline asm
	addc.u32 %r2332, %r2714, %r2334;
	// end inline asm
	mul.lo.s32 	%r2379, %r14898, %r14899;
	mul.hi.u32 	%r2340, %r14899, %r14898;
	// begin inline asm
	add.cc.u32 %r2335, %r2714, %r2379;
	// end inline asm
	// begin inline asm
	addc.u32 %r2338, %r2332, %r2340;
	// end inline asm
	mul.lo.s32 	%r2427, %r14897, %r14899;
	mul.hi.u32 	%r2346, %r14899, %r14897;
	// begin inline asm
	add.cc.u32 %r2341, %r2714, %r2427;
	// end inline asm
	// begin inline asm
	addc.u32 %r2344, %r2338, %r2346;
	// end inline asm
	mul.lo.s32 	%r2475, %r14896, %r14899;
	mul.hi.u32 	%r2352, %r14899, %r14896;
	// begin inline asm
	add.cc.u32 %r2347, %r2714, %r2475;
	// end inline asm
	// begin inline asm
	addc.u32 %r2350, %r2344, %r2352;
	// end inline asm
	mul.lo.s32 	%r2523, %r14895, %r14899;
	mul.hi.u32 	%r2358, %r14899, %r14895;
	// begin inline asm
	add.cc.u32 %r2353, %r2714, %r2523;
	// end inline asm
	// begin inline asm
	addc.u32 %r2356, %r2350, %r2358;
	// end inline asm
	mul.lo.s32 	%r2571, %r14894, %r14899;
	mul.hi.u32 	%r2364, %r14899, %r14894;
	// begin inline asm
	add.cc.u32 %r2359, %r2714, %r2571;
	// end inline asm
	// begin inline asm
	addc.u32 %r2362, %r2356, %r2364;
	// end inline asm
	mul.lo.s32 	%r2619, %r14893, %r14899;
	mul.hi.u32 	%r2370, %r14899, %r14893;
	// begin inline asm
	add.cc.u32 %r2365, %r2714, %r2619;
	// end inline asm
	// begin inline asm
	addc.u32 %r2368, %r2362, %r2370;
	// end inline asm
	mul.lo.s32 	%r2667, %r14892, %r14899;
	mul.hi.u32 	%r2376, %r14899, %r14892;
	// begin inline asm
	add.cc.u32 %r2371, %r2714, %r2667;
	// end inline asm
	// begin inline asm
	addc.u32 %r2374, %r2368, %r2376;
	// end inline asm
	mul.hi.u32 	%r2382, %r14898, %r14899;
	// begin inline asm
	add.cc.u32 %r2377, %r2335, %r2379;
	// end inline asm
	// begin inline asm
	addc.u32 %r2380, %r2714, %r2382;
	// end inline asm
	mul.lo.s32 	%r2385, %r14898, %r14898;
	mul.hi.u32 	%r2388, %r14898, %r14898;
	// begin inline asm
	add.cc.u32 %r2383, %r2341, %r2385;
	// end inline asm
	// begin inline asm
	addc.u32 %r2386, %r2380, %r2388;
	// end inline asm
	mul.lo.s32 	%r2433, %r14897, %r14898;
	mul.hi.u32 	%r2394, %r14898, %r14897;
	// begin inline asm
	add.cc.u32 %r2389, %r2347, %r2433;
	// end inline asm
	// begin inline asm
	addc.u32 %r2392, %r2386, %r2394;
	// end inline asm
	mul.lo.s32 	%r2481, %r14896, %r14898;
	mul.hi.u32 	%r2400, %r14898, %r14896;
	// begin inline asm
	add.cc.u32 %r2395, %r2353, %r2481;
	// end inline asm
	// begin inline asm
	addc.u32 %r2398, %r2392, %r2400;
	// end inline asm
	mul.lo.s32 	%r2529, %r14895, %r14898;
	mul.hi.u32 	%r2406, %r14898, %r14895;
	// begin inline asm
	add.cc.u32 %r2401, %r2359, %r2529;
	// end inline asm
	// begin inline asm
	addc.u32 %r2404, %r2398, %r2406;
	// end inline asm
	mul.lo.s32 	%r2577, %r14894, %r14898;
	mul.hi.u32 	%r2412, %r14898, %r14894;
	// begin inline asm
	add.cc.u32 %r2407, %r2365, %r2577;
	// end inline asm
	// begin inline asm
	addc.u32 %r2410, %r2404, %r2412;
	// end inline asm
	mul.lo.s32 	%r2625, %r14893, %r14898;
	mul.hi.u32 	%r2418, %r14898, %r14893;
	// begin inline asm
	add.cc.u32 %r2413, %r2371, %r2625;
	// end inline asm
	// begin inline asm
	addc.u32 %r2416, %r2410, %r2418;
	// end inline asm
	mul.lo.s32 	%r2673, %r14892, %r14898;
	mul.hi.u32 	%r2424, %r14898, %r14892;
	// begin inline asm
	add.cc.u32 %r2419, %r2374, %r2673;
	// end inline asm
	// begin inline asm
	addc.u32 %r2422, %r2416, %r2424;
	// end inline asm
	mul.hi.u32 	%r2430, %r14897, %r14899;
	// begin inline asm
	add.cc.u32 %r2425, %r2383, %r2427;
	// end inline asm
	// begin inline asm
	addc.u32 %r2428, %r2714, %r2430;
	// end inline asm
	mul.hi.u32 	%r2436, %r14897, %r14898;
	// begin inline asm
	add.cc.u32 %r2431, %r2389, %r2433;
	// end inline asm
	// begin inline asm
	addc.u32 %r2434, %r2428, %r2436;
	// end inline asm
	mul.lo.s32 	%r2439, %r14897, %r14897;
	mul.hi.u32 	%r2442, %r14897, %r14897;
	// begin inline asm
	add.cc.u32 %r2437, %r2395, %r2439;
	// end inline asm
	// begin inline asm
	addc.u32 %r2440, %r2434, %r2442;
	// end inline asm
	mul.lo.s32 	%r2487, %r14896, %r14897;
	mul.hi.u32 	%r2448, %r14897, %r14896;
	// begin inline asm
	add.cc.u32 %r2443, %r2401, %r2487;
	// end inline asm
	// begin inline asm
	addc.u32 %r2446, %r2440, %r2448;
	// end inline asm
	mul.lo.s32 	%r2535, %r14895, %r14897;
	mul.hi.u32 	%r2454, %r14897, %r14895;
	// begin inline asm
	add.cc.u32 %r2449, %r2407, %r2535;
	// end inline asm
	// begin inline asm
	addc.u32 %r2452, %r2446, %r2454;
	// end inline asm
	mul.lo.s32 	%r2583, %r14894, %r14897;
	mul.hi.u32 	%r2460, %r14897, %r14894;
	// begin inline asm
	add.cc.u32 %r2455, %r2413, %r2583;
	// end inline asm
	// begin inline asm
	addc.u32 %r2458, %r2452, %r2460;
	// end inline asm
	mul.lo.s32 	%r2631, %r14893, %r14897;
	mul.hi.u32 	%r2466, %r14897, %r14893;
	// begin inline asm
	add.cc.u32 %r2461, %r2419, %r2631;
	// end inline asm
	// begin inline asm
	addc.u32 %r2464, %r2458, %r2466;
	// end inline asm
	mul.lo.s32 	%r2679, %r14892, %r14897;
	mul.hi.u32 	%r2472, %r14897, %r14892;
	// begin inline asm
	add.cc.u32 %r2467, %r2422, %r2679;
	// end inline asm
	// begin inline asm
	addc.u32 %r2470, %r2464, %r2472;
	// end inline asm
	mul.hi.u32 	%r2478, %r14896, %r14899;
	// begin inline asm
	add.cc.u32 %r2473, %r2431, %r2475;
	// end inline asm
	// begin inline asm
	addc.u32 %r2476, %r2714, %r2478;
	// end inline asm
	mul.hi.u32 	%r2484, %r14896, %r14898;
	// begin inline asm
	add.cc.u32 %r2479, %r2437, %r2481;
	// end inline asm
	// begin inline asm
	addc.u32 %r2482, %r2476, %r2484;
	// end inline asm
	mul.hi.u32 	%r2490, %r14896, %r14897;
	// begin inline asm
	add.cc.u32 %r2485, %r2443, %r2487;
	// end inline asm
	// begin inline asm
	addc.u32 %r2488, %r2482, %r2490;
	// end inline asm
	mul.lo.s32 	%r2493, %r14896, %r14896;
	mul.hi.u32 	%r2496, %r14896, %r14896;
	// begin inline asm
	add.cc.u32 %r2491, %r2449, %r2493;
	// end inline asm
	// begin inline asm
	addc.u32 %r2494, %r2488, %r2496;
	// end inline asm
	mul.lo.s32 	%r2541, %r14895, %r14896;
	mul.hi.u32 	%r2502, %r14896, %r14895;
	// begin inline asm
	add.cc.u32 %r2497, %r2455, %r2541;
	// end inline asm
	// begin inline asm
	addc.u32 %r2500, %r2494, %r2502;
	// end inline asm
	mul.lo.s32 	%r2589, %r14894, %r14896;
	mul.hi.u32 	%r2508, %r14896, %r14894;
	// begin inline asm
	add.cc.u32 %r2503, %r2461, %r2589;
	// end inline asm
	// begin inline asm
	addc.u32 %r2506, %r2500, %r2508;
	// end inline asm
	mul.lo.s32 	%r2637, %r14893, %r14896;
	mul.hi.u32 	%r2514, %r14896, %r14893;
	// begin inline asm
	add.cc.u32 %r2509, %r2467, %r2637;
	// end inline asm
	// begin inline asm
	addc.u32 %r2512, %r2506, %r2514;
	// end inline asm
	mul.lo.s32 	%r2685, %r14892, %r14896;
	mul.hi.u32 	%r2520, %r14896, %r14892;
	// begin inline asm
	add.cc.u32 %r2515, %r2470, %r2685;
	// end inline asm
	// begin inline asm
	addc.u32 %r2518, %r2512, %r2520;
	// end inline asm
	mul.hi.u32 	%r2526, %r14895, %r14899;
	// begin inline asm
	add.cc.u32 %r2521, %r2479, %r2523;
	// end inline asm
	// begin inline asm
	addc.u32 %r2524, %r2714, %r2526;
	// end inline asm
	mul.hi.u32 	%r2532, %r14895, %r14898;
	// begin inline asm
	add.cc.u32 %r2527, %r2485, %r2529;
	// end inline asm
	// begin inline asm
	addc.u32 %r2530, %r2524, %r2532;
	// end inline asm
	mul.hi.u32 	%r2538, %r14895, %r14897;
	// begin inline asm
	add.cc.u32 %r2533, %r2491, %r2535;
	// end inline asm
	// begin inline asm
	addc.u32 %r2536, %r2530, %r2538;
	// end inline asm
	mul.hi.u32 	%r2544, %r14895, %r14896;
	// begin inline asm
	add.cc.u32 %r2539, %r2497, %r2541;
	// end inline asm
	// begin inline asm
	addc.u32 %r2542, %r2536, %r2544;
	// end inline asm
	mul.lo.s32 	%r2547, %r14895, %r14895;
	mul.hi.u32 	%r2550, %r14895, %r14895;
	// begin inline asm
	add.cc.u32 %r2545, %r2503, %r2547;
	// end inline asm
	// begin inline asm
	addc.u32 %r2548, %r2542, %r2550;
	// end inline asm
	mul.lo.s32 	%r2595, %r14894, %r14895;
	mul.hi.u32 	%r2556, %r14895, %r14894;
	// begin inline asm
	add.cc.u32 %r2551, %r2509, %r2595;
	// end inline asm
	// begin inline asm
	addc.u32 %r2554, %r2548, %r2556;
	// end inline asm
	mul.lo.s32 	%r2643, %r14893, %r14895;
	mul.hi.u32 	%r2562, %r14895, %r14893;
	// begin inline asm
	add.cc.u32 %r2557, %r2515, %r2643;
	// end inline asm
	// begin inline asm
	addc.u32 %r2560, %r2554, %r2562;
	// end inline asm
	mul.lo.s32 	%r2691, %r14892, %r14895;
	mul.hi.u32 	%r2568, %r14895, %r14892;
	// begin inline asm
	add.cc.u32 %r2563, %r2518, %r2691;
	// end inline asm
	// begin inline asm
	addc.u32 %r2566, %r2560, %r2568;
	// end inline asm
	mul.hi.u32 	%r2574, %r14894, %r14899;
	// begin inline asm
	add.cc.u32 %r2569, %r2527, %r2571;
	// end inline asm
	// begin inline asm
	addc.u32 %r2572, %r2714, %r2574;
	// end inline asm
	mul.hi.u32 	%r2580, %r14894, %r14898;
	// begin inline asm
	add.cc.u32 %r2575, %r2533, %r2577;
	// end inline asm
	// begin inline asm
	addc.u32 %r2578, %r2572, %r2580;
	// end inline asm
	mul.hi.u32 	%r2586, %r14894, %r14897;
	// begin inline asm
	add.cc.u32 %r2581, %r2539, %r2583;
	// end inline asm
	// begin inline asm
	addc.u32 %r2584, %r2578, %r2586;
	// end inline asm
	mul.hi.u32 	%r2592, %r14894, %r14896;
	// begin inline asm
	add.cc.u32 %r2587, %r2545, %r2589;
	// end inline asm
	// begin inline asm
	addc.u32 %r2590, %r2584, %r2592;
	// end inline asm
	mul.hi.u32 	%r2598, %r14894, %r14895;
	// begin inline asm
	add.cc.u32 %r2593, %r2551, %r2595;
	// end inline asm
	// begin inline asm
	addc.u32 %r2596, %r2590, %r2598;
	// end inline asm
	mul.lo.s32 	%r2601, %r14894, %r14894;
	mul.hi.u32 	%r2604, %r14894, %r14894;
	// begin inline asm
	add.cc.u32 %r2599, %r2557, %r2601;
	// end inline asm
	// begin inline asm
	addc.u32 %r2602, %r2596, %r2604;
	// end inline asm
	mul.lo.s32 	%r2649, %r14893, %r14894;
	mul.hi.u32 	%r2610, %r14894, %r14893;
	// begin inline asm
	add.cc.u32 %r2605, %r2563, %r2649;
	// end inline asm
	// begin inline asm
	addc.u32 %r2608, %r2602, %r2610;
	// end inline asm
	mul.lo.s32 	%r2697, %r14892, %r14894;
	mul.hi.u32 	%r2616, %r14894, %r14892;
	// begin inline asm
	add.cc.u32 %r2611, %r2566, %r2697;
	// end inline asm
	// begin inline asm
	addc.u32 %r2614, %r2608, %r2616;
	// end inline asm
	mul.hi.u32 	%r2622, %r14893, %r14899;
	// begin inline asm
	add.cc.u32 %r2617, %r2575, %r2619;
	// end inline asm
	// begin inline asm
	addc.u32 %r2620, %r2714, %r2622;
	// end inline asm
	mul.hi.u32 	%r2628, %r14893, %r14898;
	// begin inline asm
	add.cc.u32 %r2623, %r2581, %r2625;
	// end inline asm
	// begin inline asm
	addc.u32 %r2626, %r2620, %r2628;
	// end inline asm
	mul.hi.u32 	%r2634, %r14893, %r14897;
	// begin inline asm
	add.cc.u32 %r2629, %r2587, %r2631;
	// end inline asm
	// begin inline asm
	addc.u32 %r2632, %r2626, %r2634;
	// end inline asm
	mul.hi.u32 	%r2640, %r14893, %r14896;
	// begin inline asm
	add.cc.u32 %r2635, %r2593, %r2637;
	// end inline asm
	// begin inline asm
	addc.u32 %r2638, %r2632, %r2640;
	// end inline asm
	mul.hi.u32 	%r2646, %r14893, %r14895;
	// begin inline asm
	add.cc.u32 %r2641, %r2599, %r2643;
	// end inline asm
	// begin inline asm
	addc.u32 %r2644, %r2638, %r2646;
	// end inline asm
	mul.hi.u32 	%r2652, %r14893, %r14894;
	// begin inline asm
	add.cc.u32 %r2647, %r2605, %r2649;
	// end inline asm
	// begin inline asm
	addc.u32 %r2650, %r2644, %r2652;
	// end inline asm
	mul.lo.s32 	%r2655, %r14893, %r14893;
	mul.hi.u32 	%r2658, %r14893, %r14893;
	// begin inline asm
	add.cc.u32 %r2653, %r2611, %r2655;
	// end inline asm
	// begin inline asm
	addc.u32 %r2656, %r2650, %r2658;
	// end inline asm
	mul.lo.s32 	%r2703, %r14892, %r14893;
	mul.hi.u32 	%r2664, %r14893, %r14892;
	// begin inline asm
	add.cc.u32 %r2659, %r2614, %r2703;
	// end inline asm
	// begin inline asm
	addc.u32 %r2662, %r2656, %r2664;
	// end inline asm
	mul.hi.u32 	%r2670, %r14892, %r14899;
	// begin inline asm
	add.cc.u32 %r2665, %r2623, %r2667;
	// end inline asm
	// begin inline asm
	addc.u32 %r2668, %r2714, %r2670;
	// end inline asm
	mul.hi.u32 	%r2676, %r14892, %r14898;
	// begin inline asm
	add.cc.u32 %r2671, %r2629, %r2673;
	// end inline asm
	// begin inline asm
	addc.u32 %r2674, %r2668, %r2676;
	// end inline asm
	mul.hi.u32 	%r2682, %r14892, %r14897;
	// begin inline asm
	add.cc.u32 %r2677, %r2635, %r2679;
	// end inline asm
	// begin inline asm
	addc.u32 %r2680, %r2674, %r2682;
	// end inline asm
	mul.hi.u32 	%r2688, %r14892, %r14896;
	// begin inline asm
	add.cc.u32 %r2683, %r2641, %r2685;
	// end inline asm
	// begin inline asm
	addc.u32 %r2686, %r2680, %r2688;
	// end inline asm
	mul.hi.u32 	%r2694, %r14892, %r14895;
	// begin inline asm
	add.cc.u32 %r2689, %r2647, %r2691;
	// end inline asm
	// begin inline asm
	addc.u32 %r2692, %r2686, %r2694;
	// end inline asm
	mul.hi.u32 	%r2700, %r14892, %r14894;
	// begin inline asm
	add.cc.u32 %r2695, %r2653, %r2697;
	// end inline asm
	// begin inline asm
	addc.u32 %r2698, %r2692, %r2700;
	// end inline asm
	mul.hi.u32 	%r2706, %r14892, %r14893;
	// begin inline asm
	add.cc.u32 %r2701, %r2659, %r2703;
	// end inline asm
	// begin inline asm
	addc.u32 %r2704, %r2698, %r2706;
	// end inline asm
	mul.lo.s32 	%r2709, %r14892, %r14892;
	mul.hi.u32 	%r2712, %r14892, %r14892;
	// begin inline asm
	add.cc.u32 %r2707, %r2662, %r2709;
	// end inline asm
	// begin inline asm
	addc.u32 %r2710, %r2704, %r2712;
	// end inline asm
	mul.wide.u32 	%rd84, %r2671, 977;
	cvt.u32.u64 	%r2715, %rd84;
	shr.u64 	%rd85, %rd84, 32;
	mul.wide.u32 	%rd86, %r2677, 977;
	add.s64 	%rd87, %rd86, %rd85;
	cvt.u32.u64 	%r2718, %rd87;
	shr.u64 	%rd88, %rd87, 32;
	mul.wide.u32 	%rd89, %r2683, 977;
	add.s64 	%rd90, %rd89, %rd88;
	cvt.u32.u64 	%r2721, %rd90;
	shr.u64 	%rd91, %rd90, 32;
	mul.wide.u32 	%rd92, %r2689, 977;
	add.s64 	%rd93, %rd92, %rd91;
	cvt.u32.u64 	%r2724, %rd93;
	shr.u64 	%rd94, %rd93, 32;
	mul.wide.u32 	%rd95, %r2695, 977;
	add.s64 	%rd96, %rd95, %rd94;
	cvt.u32.u64 	%r2727, %rd96;
	shr.u64 	%rd97, %rd96, 32;
	mul.wide.u32 	%rd98, %r2701, 977;
	add.s64 	%rd99, %rd98, %rd97;
	cvt.u32.u64 	%r2730, %rd99;
	shr.u64 	%rd100, %rd99, 32;
	mul.wide.u32 	%rd101, %r2707, 977;
	add.s64 	%rd102, %rd101, %rd100;
	cvt.u32.u64 	%r2733, %rd102;
	shr.u64 	%rd103, %rd102, 32;
	cvt.u64.u32 	%rd104, %r2710;
	cvt.u32.u64 	%r2810, %rd103;
	cvt.u32.u64 	%r2811, %rd104;
	mov.b64 	%rd105, 977;
	cvt.u32.u64 	%r2812, %rd105;
	mad.lo.s32 	%r2736, %r2811, %r2812, %r2810;
	// begin inline asm
	add.cc.u32 %r2713, %r2714, %r2715;
	// end inline asm
	// begin inline asm
	addc.cc.u32 %r2716, %r2671, %r2718;
	// end inline asm
	// begin inline asm
	addc.cc.u32 %r2719, %r2677, %r2721;
	// end inline asm
	// begin inline asm
	addc.cc.u32 %r2722, %r2683, %r2724;
	// end inline asm
	// begin inline asm
	addc.cc.u32 %r2725, %r2689, %r2727;
	// end inline asm
	// begin inline asm
	addc.cc.u32 %r2728, %r2695, %r2730;
	// end inline asm
	// begin inline asm
	addc.cc.u32 %r2731, %r2701, %r2733;
	// end inline asm
	// begin inline asm
	addc.u32 %r2734, %r2707, %r2736;
	// end inline asm
	// begin inline asm
	sub.cc.u32 %r2737, %r2713, %r4;
	// end inline asm
	// begin inline asm
	subc.cc.u32 %r2740, %r2716, %r5;
	// end inline asm
	// begin inline asm
	subc.cc.u32 %r2743, %r2719, %r6;
	// end inline asm
	// begin inline asm
	subc.cc.u32 %r2746, %r2722, %r7;
	// end inline asm
	// begin inline asm
	subc.cc.u32 %r2749, %r2725, %r8;
	// end inline asm
	// begin inline asm
	subc.cc.u32 %r2752, %r2728, %r9;
	// end inline asm
	// begin inline asm
	subc.cc.u32 %r2755, %r2731, %r10;
	// end inline asm
	// begin inline asm
	subc.u32 %r2758, %r2734, %r11;
	// end inline asm
	setp.eq.s32 	%p61, %r2758, 0;
	selp.b32 	%r2780, %r2755, %r2731, %p61;
	selp.b32 	%r2777, %r2752, %r2728, %p61;
	selp.b32 	%r2774, %r2749, %r2725, %p61;
	selp.b32 	%r2771, %r2746, %r2722, %p61;
	selp.b32 	%r2768, %r2743, %r2719, %p61;
	selp.b32 	%r2765, %r2740, %r2716, %p61;
	selp.b32 	%r2762, %r2737, %r2713, %p61;
	// begin inline asm
	add.cc.u32 %r2761, %r2762, %r2329;
	// end inline asm
	// begin inline asm
	addc.cc.u32 %r2764, %r2765, %r2377;
	// end inline asm
	// begin inline asm
	addc.cc.u32 %r2767, %r2768, %r2425;
	// end inline asm
	// begin inline asm
	addc.cc.u32 %r2770, %r2771, %r2473;
	// end inline asm
	// begin inline asm
	addc.cc.u32 %r2773, %r2774, %r2521;
	// end inline asm
	// begin inline asm
	addc.cc.u32 %r2776, %r2777, %r2569;
	// end inline asm
	// begin inline asm
	addc.cc.u32 %r2779, %r2780, %r2617;
	// end inline asm
	// begin inline asm
	addc.u32 %r14900, %r2734, %r2665;
	// end inline asm
	// begin inline asm
	sub.cc.u32 %r14907, %r2761, %r4;
	// end inline asm
	// begin inline asm
	subc.cc.u32 %r14906, %r2764, %r5;
	// end inline asm
	// begin inline asm
	subc.cc.u32 %r14905, %r2767, %r6;
	// end inline asm
	// begin inline asm
	subc.cc.u32 %r14904, %r2770, %r7;
	// end inline asm
	// begin inline asm
	subc.cc.u32 %r14903, %r2773, %r8;
	// end inline asm
	// begin inline asm
	subc.cc.u32 %r14902, %r2776, %r9;
	// end inline asm
	// begin inline asm
	subc.cc.u32 %r14901, %r2779, %r10;
	// end inline asm
	// begin inline asm
	subc.u32 %r2806, %r14900, %r11;
	// end inline asm
	setp.eq.s32 	%p62, %r2806, 0;
	@%p62 bra 	$L__BB0_53;
	mov.u32 	%r14901, %r2779;
	mov.u32 	%r14902, %r2776;
	mov.u32 	%r14903, %r2773;
	mov.u32 	%r14904, %r2770;
	mov.u32 	%r14905, %r2767;
	mov.u32 	%r14906, %r2764;
	mov.u32 	%r14907, %r2761;
$L__BB0_53:
	// begin inline asm
	add.cc.u32 %r2813, %r15226, %r14899;
	// end inline asm
	// begin inline asm
	addc.cc.u32 %r2816, %r15225, %r14898;
	// end inline asm
	// begin inline asm
	addc.cc.u32 %r2819, %r15224, %r14897;
	// end inline asm
	// begin inline asm
	addc.cc.u32 %r2822, %r15223, %r14896;
	// end inline asm
	// begin inline asm
	addc.cc.u32 %r2825, %r15222, %r14895;
	// end inline asm
	// begin inline asm
	addc.cc.u32 %r2828, %r15221, %r14894;
	// end inline asm
	// begin inline asm
	addc.cc.u32 %r2831, %r15220, %r14893;
	// end inline asm
	// begin inline asm
	addc.u32 %r2834, %r15219, %r14892;
	// end inline asm
	// begin inline asm
	sub.cc.u32 %r2837, %r2813, %r4;
	// end inline asm
	// begin inline asm
	subc.cc.u32 %r2840, %r2816, %r5;
	// end inline asm
	// begin inline asm
	subc.cc.u32 %r2843, %r2819, %r6;
	// end inline asm
	// begin inline asm
	subc.cc.u32 %r2846, %r2822, %r7;
	// end inline asm
	// begin inline asm
	subc.cc.u32 %r2849, %r2825, %r8;
	// end inline asm
	// begin inline asm
	subc.cc.u32 %r2852, %r2828, %r9;
	// end inline asm
	// begin inline asm
	subc.cc.u32 %r2855, %r2831, %r10;
	// end inline asm
	// begin inline asm
	subc.u32 %r2858, %r2834, %r11;
	// end inline asm
	setp.eq.s32 	%p63, %r2858, 0;
	selp.b32 	%r3294, %r2855, %r2831, %p63;
	selp.b32 	%r3295, %r2852, %r2828, %p63;
	selp.b32 	%r3296, %r2849, %r2825, %p63;
	selp.b32 	%r3297, %r2846, %r2822, %p63;
	selp.b32 	%r3298, %r2843, %r2819, %p63;
	selp.b32 	%r3299, %r2840, %r2816, %p63;
	selp.b32 	%r3300, %r2837, %r2813, %p63;
	mul.lo.s32 	%r2863, %r3300, %r3300;
	mul.hi.u32 	%r2866, %r3300, %r3300;
	mov.b32 	%r3246, 0;
	// begin inline asm
	add.cc.u32 %r2861, %r3246, %r2863;
	// end inline asm
	// begin inline asm
	addc.u32 %r2864, %r3246, %r2866;
	// end inline asm
	mul.lo.s32 	%r2911, %r3299, %r3300;
	mul.hi.u32 	%r2872, %r3300, %r3299;
	// begin inline asm
	add.cc.u32 %r2867, %r3246, %r2911;
	// end inline asm
	// begin inline asm
	addc.u32 %r2870, %r2864, %r2872;
	// end inline asm
	mul.lo.s32 	%r2959, %r3298, %r3300;
	mul.hi.u32 	%r2878, %r3300, %r3298;
	// begin inline asm
	add.cc.u32 %r2873, %r3246, %r2959;
	// end inline asm
	// begin inline asm
	addc.u32 %r2876, %r2870, %r2878;
	// end inline asm
	mul.lo.s32 	%r3007, %r3297, %r3300;
	mul.hi.u32 	%r2884, %r3300, %r3297;
	// begin inline asm
	add.cc.u32 %r2879, %r3246, %r3007;
	// end inline asm
	// begin inline asm
	addc.u32 %r2882, %r2876, %r2884;
	// end inline asm
	mul.lo.s32 	%r3055, %r3296, %r3300;
	mul.hi.u32 	%r2890, %r3300, %r3296;
	// begin inline asm
	add.cc.u32 %r2885, %r3246, %r3055;
	// end inline asm
	// begin inline asm
	addc.u32 %r2888, %r2882, %r2890;
	// end inline asm
	mul.lo.s32 	%r3103, %r3295, %r3300;
	mul.hi.u32 	%r2896, %r3300, %r3295;
	// begin inline asm
	add.cc.u32 %r2891, %r3246, %r3103;
	// end inline asm
	// begin inline asm
	addc.u32 %r2894, %r2888, %r2896;
	// end inline asm
	mul.lo.s32 	%r3151, %r3294, %r3300;
	mul.hi.u32 	%r2902, %r3300, %r3294;
	// begin inline asm
	add.cc.u32 %r2897, %r3246, %r3151;
	// end inline asm
	// begin inline asm
	addc.u32 %r2900, %r2894, %r2902;
	// end inline asm
	mul.lo.s32 	%r3199, %r2834, %r3300;
	mul.hi.u32 	%r2908, %r3300, %r2834;
	// begin inline asm
	add.cc.u32 %r2903, %r3246, %r3199;
	// end inline asm
	// begin inline asm
	addc.u32 %r2906, %r2900, %r2908;
	// end inline asm
	mul.hi.u32 	%r2914, %r3299, %r3300;
	// begin inline asm
	add.cc.u32 %r2909, %r2867, %r2911;
	// end inline asm
	// begin inline asm
	addc.u32 %r2912, %r3246, %r2914;
	// end inline asm
	mul.lo.s32 	%r2917, %r3299, %r3299;
	mul.hi.u32 	%r2920, %r3299, %r3299;
	// begin inline asm
	add.cc.u32 %r2915, %r2873, %r2917;
	// end inline asm
	// begin inline asm
	addc.u32 %r2918, %r2912, %r2920;
	// end inline asm
	mul.lo.s32 	%r2965, %r3298, %r3299;
	mul.hi.u32 	%r2926, %r3299, %r3298;
	// begin inline asm
	add.cc.u32 %r2921, %r2879, %r2965;
	// end inline asm
	// begin inline asm
	addc.u32 %r2924, %r2918, %r2926;
	// end inline asm
	mul.lo.s32 	%r3013, %r3297, %r3299;
	mul.hi.u32 	%r2932, %r3299, %r3297;
	// begin inline asm
	add.cc.u32 %r2927, %r2885, %r3013;
	// end inline asm
	// begin inline asm
	addc.u32 %r2930, %r2924, %r2932;
	// end inline asm
	mul.lo.s32 	%r3061, %r3296, %r3299;
	mul.hi.u32 	%r2938, %r3299, %r3296;
	// begin inline asm
	add.cc.u32 %r2933, %r2891, %r3061;
	// end inline asm
	// begin inline asm
	addc.u32 %r2936, %r2930, %r2938;
	// end inline asm
	mul.lo.s32 	%r3109, %r3295, %r3299;
	mul.hi.u32 	%r2944, %r3299, %r3295;
	// begin inline asm
	add.cc.u32 %r2939, %r2897, %r3109;
	// end inline asm
	// begin inline asm
	addc.u32 %r2942, %r2936, %r2944;
	// end inline asm
	mul.lo.s32 	%r3157, %r3294, %r3299;
	mul.hi.u32 	%r2950, %r3299, %r3294;
	// begin inline asm
	add.cc.u32 %r2945, %r2903, %r3157;
	// end inline asm
	// begin inline asm
	addc.u32 %r2948, %r2942, %r2950;
	// end inline asm
	mul.lo.s32 	%r3205, %r2834, %r3299;
	mul.hi.u32 	%r2956, %r3299, %r2834;
	// begin inline asm
	add.cc.u32 %r2951, %r2906, %r3205;
	// end inline asm
	// begin inline asm
	addc.u32 %r2954, %r2948, %r2956;
	// end inline asm
	mul.hi.u32 	%r2962, %r3298, %r3300;
	// begin inline asm
	add.cc.u32 %r2957, %r2915, %r2959;
	// end inline asm
	// begin inline asm
	addc.u32 %r2960, %r3246, %r2962;
	// end inline asm
	mul.hi.u32 	%r2968, %r3298, %r3299;
	// begin inline asm
	add.cc.u32 %r2963, %r2921, %r2965;
	// end inline asm
	// begin inline asm
	addc.u32 %r2966, %r2960, %r2968;
	// end inline asm
	mul.lo.s32 	%r2971, %r3298, %r3298;
	mul.hi.u32 	%r2974, %r3298, %r3298;
	// begin inline asm
	add.cc.u32 %r2969, %r2927, %r2971;
	// end inline asm
	// begin inline asm
	addc.u32 %r2972, %r2966, %r2974;
	// end inline asm
	mul.lo.s32 	%r3019, %r3297, %r3298;
	mul.hi.u32 	%r2980, %r3298, %r3297;
	// begin inline asm
	add.cc.u32 %r2975, %r2933, %r3019;
	// end inline asm
	// begin inline asm
	addc.u32 %r2978, %r2972, %r2980;
	// end inline asm
	mul.lo.s32 	%r3067, %r3296, %r3298;
	mul.hi.u32 	%r2986, %r3298, %r3296;
	// begin inline asm
	add.cc.u32 %r2981, %r2939, %r3067;
	// end inline asm
	// begin inline asm
	addc.u32 %r2984, %r2978, %r2986;
	// end inline asm
	mul.lo.s32 	%r3115, %r3295, %r3298;
	mul.hi.u32 	%r2992, %r3298, %r3295;
	// begin inline asm
	add.cc.u32 %r2987, %r2945, %r3115;
	// end inline asm
	// begin inline asm
	addc.u32 %r2990, %r2984, %r2992;
	// end inline asm
	mul.lo.s32 	%r3163, %r3294, %r3298;
	mul.hi.u32 	%r2998, %r3298, %r3294;
	// begin inline asm
	add.cc.u32 %r2993, %r2951, %r3163;
	// end inline asm
	// begin inline asm
	addc.u32 %r2996, %r2990, %r2998;
	// end inline asm
	mul.lo.s32 	%r3211, %r2834, %r3298;
	mul.hi.u32 	%r3004, %r3298, %r2834;
	// begin inline asm
	add.cc.u32 %r2999, %r2954, %r3211;
	// end inline asm
	// begin inline asm
	addc.u32 %r3002, %r2996, %r3004;
	// end inline asm
	mul.hi.u32 	%r3010, %r3297, %r3300;
	// begin inline asm
	add.cc.u32 %r3005, %r2963, %r3007;
	// end inline asm
	// begin inline asm
	addc.u32 %r3008, %r3246, %r3010;
	// end inline asm
	mul.hi.u32 	%r3016, %r3297, %r3299;
	// begin inline asm
	add.cc.u32 %r3011, %r2969, %r3013;
	// end inline asm
	// begin inline asm
	addc.u32 %r3014, %r3008, %r3016;
	// end inline asm
	mul.hi.u32 	%r3022, %r3297, %r3298;
	// begin inline asm
	add.cc.u32 %r3017, %r2975, %r3019;
	// end inline asm
	// begin inline asm
	addc.u32 %r3020, %r3014, %r3022;
	// end inline asm
	mul.lo.s32 	%r3025, %r3297, %r3297;
	mul.hi.u32 	%r3028, %r3297, %r3297;
	// begin inline asm
	add.cc.u32 %r3023, %r2981, %r3025;
	// end inline asm
	// begin inline asm
	addc.u32 %r3026, %r3020, %r3028;
	// end inline asm
	mul.lo.s32 	%r3073, %r3296, %r3297;
	mul.hi.u32 	%r3034, %r3297, %r3296;
	// begin inline asm
	add.cc.u32 %r3029, %r2987, %r3073;
	// end inline asm
	// begin inline asm
	addc.u32 %r3032, %r3026, %r3034;
	// end inline asm
	mul.lo.s32 	%r3121, %r3295, %r3297;
	mul.hi.u32 	%r3040, %r3297, %r3295;
	// begin inline asm
	add.cc.u32 %r3035, %r2993, %r3121;
	// end inline asm
	// begin inline asm
	addc.u32 %r3038, %r3032, %r3040;
	// end inline asm
	mul.lo.s32 	%r3169, %r3294, %r3297;
	mul.hi.u32 	%r3046, %r3297, %r3294;
	// begin inline asm
	add.cc.u32 %r3041, %r2999, %r3169;
	// end inline asm
	// begin inline asm
	addc.u32 %r3044, %r3038, %r3046;
	// end inline asm
	mul.lo.s32 	%r3217, %r2834, %r3297;
	mul.hi.u32 	%r3052, %r3297, %r2834;
	// begin inline asm
	add.cc.u32 %r3047, %r3002, %r3217;
	// end inline asm
	// begin inline asm
	addc.u32 %r3050, %r3044, %r3052;
	// end inline asm
	mul.hi.u32 	%r3058, %r3296, %r3300;
	// begin inline asm
	add.cc.u32 %r3053, %r3011, %r3055;
	// end inline asm
	// begin inline asm
	addc.u32 %r3056, %r3246, %r3058;
	// end inline asm
	mul.hi.u32 	%r3064, %r3296, %r3299;
	// begin inline asm
	add.cc.u32 %r3059, %r3017, %r3061;
	// end inline asm
	// begin inline asm
	addc.u32 %r3062, %r3056, %r3064;
	// end inline asm
	mul.hi.u32 	%r3070, %r3296, %r3298;
	// begin inline asm
	add.cc.u32 %r3065, %r3023, %r3067;
	// end inline asm
	// begin inline asm
	addc.u32 %r3068, %r3062, %r3070;
	// end inline asm
	mul.hi.u32 	%r3076, %r3296, %r3297;
	// begin inline asm
	add.cc.u32 %r3071, %r3029, %r3073;
	// end inline asm
	// begin inline asm
	addc.u32 %r3074, %r3068, %r3076;
	// end inline asm
	mul.lo.s32 	%r3079, %r3296, %r3296;
	mul.hi.u32 	%r3082, %r3296, %r3296;
	// begin inline asm
	add.cc.u32 %r3077, %r3035, %r3079;
	// end inline asm
	// begin inline asm
	addc.u32 %r3080, %r3074, %r3082;
	// end inline asm
	mul.lo.s32 	%r3127, %r3295, %r3296;
	mul.hi.u32 	%r3088, %r3296, %r3295;
	// begin inline asm
	add.cc.u32 %r3083, %r3041, %r3127;
	// end inline asm
	// begin inline asm
	addc.u32 %r3086, %r3080, %r3088;
	// end inline asm
	mul.lo.s32 	%r3175, %r3294, %r3296;
	mul.hi.u32 	%r3094, %r3296, %r3294;
	// begin inline asm
	add.cc.u32 %r3089, %r3047, %r3175;
	// end inline asm
	// begin inline asm
	addc.u32 %r3092, %r3086, %r3094;
	// end inline asm
	mul.lo.s32 	%r3223, %r2834, %r3296;
	mul.hi.u32 	%r3100, %r3296, %r2834;
	// begin inline asm
	add.cc.u32 %r3095, %r3050, %r3223;
	// end inline asm
	// begin inline asm
	addc.u32 %r3098, %r3092, %r3100;
	// end inline asm
	mul.hi.u32 	%r3106, %r3295, %r3300;
	// begin inline asm
	add.cc.u32 %r3101, %r3059, %r3103;
	// end inline asm
	// begin inline asm
	addc.u32 %r3104, %r3246, %r3106;
	// end inline asm
	mul.hi.u32 	%r3112, %r3295, %r3299;
	// begin inline asm
	add.cc.u32 %r3107, %r3065, %r3109;
	// end inline asm
	// begin inline asm
	addc.u32 %r3110, %r3104, %r3112;
	// end inline asm
	mul.hi.u32 	%r3118, %r3295, %r3298;
	// begin inline asm
	add.cc.u32 %r3113, %r3071, %r3115;
	// end inline asm
	// begin inline asm
	addc.u32 %r3116, %r3110, %r3118;
	// end inline asm
	mul.hi.u32 	%r3124, %r3295, %r3297;
	// begin inline asm
	add.cc.u32 %r3119, %r3077, %r3121;
	// end inline asm
	// begin inline asm
	addc.u32 %r3122, %r3116, %r3124;
	// end inline asm
	mul.hi.u32 	%r3130, %r3295, %r3296;
	// begin inline asm
	add.cc.u32 %r3125, %r3083, %r3127;
	// end inline asm
	// begin inline asm
	addc.u32 %r3128, %r3122, %r3130;
	// end inline asm
	mul.lo.s32 	%r3133, %r3295, %r3295;
	mul.hi.u32 	%r3136, %r3295, %r3295;
	// begin inline asm
	add.cc.u32 %r3131, %r3089, %r3133;
	// end inline asm
	// begin inline asm
	addc.u32 %r3134, %r3128, %r3136;
	// end inline asm
	mul.lo.s32 	%r3181, %r3294, %r3295;
	mul.hi.u32 	%r3142, %r3295, %r3294;
	// begin inline asm
	add.cc.u32 %r3137, %r3095, %r3181;
	// end inline asm
	// begin inline asm
	addc.u32 %r3140, %r3134, %r3142;
	// end inline asm
	mul.lo.s32 	%r3229, %r2834, %r3295;
	mul.hi.u32 	%r3148, %r3295, %r2834;
	// begin inline asm
	add.cc.u32 %r3143, %r3098, %r3229;
	// end inline asm
	// begin inline asm
	addc.u32 %r3146, %r3140, %r3148;
	// end inline asm
	mul.hi.u32 	%r3154, %r3294, %r3300;
	// begin inline asm
	add.cc.u32 %r3149, %r3107, %r3151;
	// end inline asm
	// begin inline asm
	addc.u32 %r3152, %r3246, %r3154;
	// end inline asm
	mul.hi.u32 	%r3160, %r3294, %r3299;
	// begin inline asm
	add.cc.u32 %r3155, %r3113, %r3157;
	// end inline asm
	// begin inline asm
	addc.u32 %r3158, %r3152, %r3160;
	// end inline asm
	mul.hi.u32 	%r3166, %r3294, %r3298;
	// begin inline asm
	add.cc.u32 %r3161, %r3119, %r3163;
	// end inline asm
	// begin inline asm
	addc.u32 %r3164, %r3158, %r3166;
	// end inline asm
	mul.hi.u32 	%r3172, %r3294, %r3297;
	// begin inline asm
	add.cc.u32 %r3167, %r3125, %r3169;
	// end inline asm
	// begin inline asm
	addc.u32 %r3170, %r3164, %r3172;
	// end inline asm
	mul.hi.u32 	%r3178, %r3294, %r3296;
	// begin inline asm
	add.cc.u32 %r3173, %r3131, %r3175;
	// end inline asm
	// begin inline asm
	addc.u32 %r3176, %r3170, %r3178;
	// end inline asm
	mul.hi.u32 	%r3184, %r3294, %r3295;
	// begin inline asm
	add.cc.u32 %r3179, %r3137, %r3181;
	// end inline asm
	// begin inline asm
	addc.u32 %r3182, %r3176, %r3184;
	// end inline asm
	mul.lo.s32 	%r3187, %r3294, %r3294;
	mul.hi.u32 	%r3190, %r3294, %r3294;
	// begin inline asm
	add.cc.u32 %r3185, %r3143, %r3187;
	// end inline asm
	// begin inline asm
	addc.u32 %r3188, %r3182, %r3190;
	// end inline asm
	mul.lo.s32 	%r3235, %r2834, %r3294;
	mul.hi.u32 	%r3196, %r3294, %r2834;
	// begin inline asm
	add.cc.u32 %r3191, %r3146, %r3235;
	// end inline asm
	// begin inline asm
	addc.u32 %r3194, %r3188, %r3196;
	// end inline asm
	mul.hi.u32 	%r3202, %r2834, %r3300;
	// begin inline asm
	add.cc.u32 %r3197, %r3155, %r3199;
	// end inline asm
	// begin inline asm
	addc.u32 %r3200, %r3246, %r3202;
	// end inline asm
	mul.hi.u32 	%r3208, %r2834, %r3299;
	// begin inline asm
	add.cc.u32 %r3203, %r3161, %r3205;
	// end inline asm
	// begin inline asm
	addc.u32 %r3206, %r3200, %r3208;
	// end inline asm
	mul.hi.u32 	%r3214, %r2834, %r3298;
	// begin inline asm
	add.cc.u32 %r3209, %r3167, %r3211;
	// end inline asm
	// begin inline asm
	addc.u32 %r3212, %r3206, %r3214;
	// end inline asm
	mul.hi.u32 	%r3220, %r2834, %r3297;
	// begin inline asm
	add.cc.u32 %r3215, %r3173, %r3217;
	// end inline asm
	// begin inline asm
	addc.u32 %r3218, %r3212, %r3220;
	// end inline asm
	mul.hi.u32 	%r3226, %r2834, %r3296;
	// begin inline asm
	add.cc.u32 %r3221, %r3179, %r3223;
	// end inline asm
	// begin inline asm
	addc.u32 %r3224, %r3218, %r3226;
	// end inline asm
	mul.hi.u32 	%r3232, %r2834, %r3295;
	// begin inline asm
	add.cc.u32 %r3227, %r3185, %r3229;
	// end inline asm
	// begin inline asm
	addc.u32 %r3230, %r3224, %r3232;
	// end inline asm
	mul.hi.u32 	%r3238, %r2834, %r3294;
	// begin inline asm
	add.cc.u32 %r3233, %r3191, %r3235;
	// end inline asm
	// begin inline asm
	addc.u32 %r3236, %r3230, %r3238;
	// end inline asm
	mul.lo.s32 	%r3241, %r2834, %r2834;
	mul.hi.u32 	%r3244, %r2834, %r2834;
	// begin inline asm
	add.cc.u32 %r3239, %r3194, %r3241;
	// end inline asm
	// begin inline asm
	addc.u32 %r3242, %r3236, %r3244;
	// end inline asm
	mul.wide.u32 	%rd106, %r3203, 977;
	cvt.u32.u64 	%r3247, %rd106;
	shr.u64 	%rd107, %rd106, 32;
	mul.wide.u32 	%rd108, %r3209, 977;
	add.s64 	%rd109, %rd108, %rd107;
	cvt.u32.u64 	%r3250, %rd109;
	shr.u64 	%rd110, %rd109, 32;
	mul.wide.u32 	%rd111, %r3215, 977;
	add.s64 	%rd112, %rd111, %rd110;
	cvt.u32.u64 	%r3253, %rd112;
	shr.u64 	%rd113, %rd112, 32;
	mul.wide.u32 	%rd114, %r3221, 977;
	add.s64 	%rd115, %rd114, %rd113;
	cvt.u32.u64 	%r3256, %rd115;
	shr.u64 	%rd116, %rd115, 32;
	mul.wide.u32 	%rd117, %r3227, 977;
	add.s64 	%rd118, %rd117, %rd116;
	cvt.u32.u64 	%r3259, %rd118;
	shr.u64 	%rd119, %rd118, 32;
	mul.wide.u32 	%rd120, %r3233, 977;
	add.s64 	%rd121, %rd120, %rd119;
	cvt.u32.u64 	%r3262, %rd121;
	shr.u64 	%rd122, %rd121, 32;
	mul.wide.u32 	%rd123, %r3239, 977;
	add.s64 	%rd124, %rd123, %rd122;
	cvt.u32.u64 	%r3265, %rd124;
	shr.u64 	%rd125, %rd124, 32;
	cvt.u64.u32 	%rd126, %r3242;
	cvt.u32.u64 	%r3301, %rd125;
	cvt.u32.u64 	%r3302, %rd126;
	mov.b64 	%rd127, 977;
	cvt.u32.u64 	%r3303, %rd127;
	mad.lo.s32 	%r3268, %r3302, %r3303, %r3301;
	// begin inline asm
	add.cc.u32 %r3245, %r3246, %r3247;
	// end inline asm
	// begin inline asm
	addc.cc.u32 %r3248, %r3203, %r3250;
	// end inline asm
	// begin inline asm
	addc.cc.u32 %r3251, %r3209, %r3253;
	// end inline asm
	// begin inline asm
	addc.cc.u32 %r3254, %r3215, %r3256;
	// end inline asm
	// begin inline asm
	addc.cc.u32 %r3257, %r3221, %r3259;
	// end inline asm
	// begin inline asm
	addc.cc.u32 %r3260, %r3227, %r3262;
	// end inline asm
	// begin inline asm
	addc.cc.u32 %r3263, %r3233, %r3265;
	// end inline asm
	// begin inline asm
	addc.u32 %r14908, %r3239, %r3268;
	// end inline asm
	// begin inline asm
	sub.cc.u32 %r14915, %r3245, %r4;
	// end inline asm
	// begin inline asm
	subc.cc.u32 %r14914, %r3248, %r5;
	// end inline asm
	// begin inline asm
	subc.cc.u32 %r14913, %r3251, %r6;
	// end inline asm
	// begin inline asm
	subc.cc.u32 %r14912, %r3254, %r7;
	// end inline asm
	// begin inline asm
	subc.cc.u32 %r14911, %r3257, %r8;
	// end inline asm
	// begin inline asm
	subc.cc.u32 %r14910, %r3260, %r9;
	// end inline asm
	// begin inline asm
	subc.cc.u32 %r14909, %r3263, %r10;
	// end inline asm
	// begin inline asm
	subc.u32 %r3290, %r14908, %r11;
	// end inline asm
	setp.eq.s32 	%p64, %r3290, 0;
	@%p64 bra 	$L__BB0_55;
	mov.u32 	%r14909, %r3263;
	mov.u32 	%r14910, %r3260;
	mov.u32 	%r14911, %r3257;
	mov.u32 	%r14912, %r3254;
	mov.u32 	%r14913, %r3251;
	mov.u32 	%r14914, %r3248;
	mov.u32 	%r14915, %r3245;
$L__BB0_55:
	// begin inline asm
	add.cc.u32 %r3304, %r14915, %r2861;
	// end inline asm
	// begin inline asm
	addc.cc.u32 %r3307, %r14914, %r2909;
	// end inline asm
	// begin inline asm
	addc.cc.u32 %r3310, %r14913, %r2957;
	// end inline asm
	// begin inline asm
	addc.cc.u32 %r3313, %r14912, %r3005;
	// end inline asm
	// begin inline asm
	addc.cc.u32 %r3316, %r14911, %r3053;
	// end inline asm
	// begin inline asm
	addc.cc.u32 %r3319, %r14910, %r3101;
	// end inline asm
	// begin inline asm
	addc.cc.u32 %r3322, %r14909, %r3149;
	// end inline asm
	// begin inline asm
	addc.u32 %r3325, %r14908, %r3197;
	// end inline asm
	// begin inline asm
	sub.cc.u32 %r3328, %r3304, %r4;
	// end inline asm
	// begin inline asm
	subc.cc.u32 %r3331, %r3307, %r5;
	// end inline asm
	// begin inline asm
	subc.cc.u32 %r3334, %r3310, %r6;
	// end inline asm
	// begin inline asm
	subc.cc.u32 %r3337, %r3313, %r7;
	// end inline asm
	// begin inline asm
	subc.cc.u32 %r3340, %r3316, %r8;
	// end inline asm
	// begin inline asm
	subc.cc.u32 %r3343, %r3319, %r9;
	// end inline asm
	// begin inline asm
	subc.cc.u32 %r3346, %r3322, %r10;
	// end inline asm
	// begin inline asm
	subc.u32 %r3349, %r3325, %r11;
	// end inline asm
	setp.eq.s32 	%p65, %r3349, 0;
	selp.b32 	%r3371, %r3346, %r3322, %p65;
	selp.b32 	%r3368, %r3343, %r3319, %p65;
	selp.b32 	%r3365, %r3340, %r3316, %p65;
	selp.b32 	%r3362, %r3337, %r3313, %p65;
	selp.b32 	%r3359, %r3334, %r3310, %p65;
	selp.b32 	%r3356, %r3331, %r3307, %p65;
	selp.b32 	%r3353, %r3328, %r3304, %p65;
	// begin inline asm
	sub.cc.u32 %r14923, %r3353, %r14891;
	// end inline asm
	// begin inline asm
	subc.cc.u32 %r14922, %r3356, %r14890;
	// end inline asm
	// begin inline asm
	subc.cc.u32 %r14921, %r3359, %r14889;
	// end inline asm
	// begin inline asm
	subc.cc.u32 %r14920, %r3362, %r14888;
	// end inline asm
	// begin inline asm
	subc.cc.u32 %r14919, %r3365, %r14887;
	// end inline asm
	// begin inline asm
	subc.cc.u32 %r14918, %r3368, %r14886;
	// end inline asm
	// begin inline asm
	subc.cc.u32 %r14917, %r3371, %r14885;
	// end inline asm
	// begin inline asm
	subc.u32 %r3373, %r3325, %r14884;
	// end inline asm
	setp.eq.s32 	%p66, %r3373, 0;
	@%p66 bra 	$L__BB0_57;
	// begin inline asm
	add.cc.u32 %r14923, %r14923, %r4;
	// end inline asm
	// begin inline asm
	addc.cc.u32 %r14922, %r14922, %r5;
	// end inline asm
	// begin inline asm
	addc.cc.u32 %r14921, %r14921, %r6;
	// end inline asm
	// begin inline asm
	addc.cc.u32 %r14920, %r14920, %r7;
	// end inline asm
	// begin inline asm
	addc.cc.u32 %r14919, %r14919, %r8;
	// end inline asm
	// begin inline asm
	addc.cc.u32 %r14918, %r14918, %r9;
	// end inline asm
	// begin inline asm
	addc.cc.u32 %r14917, %r14917, %r10;
	// end inline asm
	// begin inline asm
	addc.u32 %r14845, %r14845, %r11;
	// end inline asm
$L__BB0_57:
	// begin inline asm
	sub.cc.u32 %r14931, %r14923, %r14907;
	// end inline asm
	// begin inline asm
	subc.cc.u32 %r14930, %r14922, %r14906;
	// end inline asm
	// begin inline asm
	subc.cc.u32 %r14929, %r14921, %r14905;
	// end inline asm
	// begin inline asm
	subc.cc.u32 %r14928, %r14920, %r14904;
	// end inline asm
	// begin inline asm
	subc.cc.u32 %r14927, %r14919, %r14903;
	// end inline asm
	// begin inline asm
	subc.cc.u32 %r14926, %r14918, %r14902;
	// end inline asm
	// begin inline asm
	subc.cc.u32 %r14925, %r14917, %r14901;
	// end inline asm
	// begin inline asm
	subc.u32 %r3421, %r14845, %r14900;
	// end inline asm
	setp.eq.s32 	%p67, %r3421, 0;
	@%p67 bra 	$L__BB0_59;
	// begin inline asm
	add.cc.u32 %r14931, %r14931, %r4;
	// end inline asm
	// begin inline asm
	addc.cc.u32 %r14930, %r14930, %r5;
	// end inline asm
	// begin inline asm
	addc.cc.u32 %r14929, %r14929, %r6;
	// end inline asm
	// begin inline asm
	addc.cc.u32 %r14928, %r14928, %r7;
	// end inline asm
	// begin inline asm
	addc.cc.u32 %r14927, %r14927, %r8;
	// end inline asm
	// begin inline asm
	addc.cc.u32 %r14926, %r14926, %r9;
	// end inline asm
	// begin inline asm
	addc.cc.u32 %r14925, %r14925, %r10;
	// end inline asm
	// begin inline asm
	addc.u32 %r14844, %r14844, %r11;
	// end inline asm
$L__BB0_59:
	// begin inline asm
	add.cc.u32 %r3448, %r14931, %r14931;
	// end inline asm
	// begin inline asm
	addc.cc.u32 %r3451, %r14930, %r14930;
	// end inline asm
	// begin inline asm
	addc.cc.u32 %r3454, %r14929, %r14929;
	// end inline asm
	// begin inline asm
	addc.cc.u32 %r3457, %r14928, %r14928;
	// end inline asm
	// begin inline asm
	addc.cc.u32 %r3460, %r14927, %r14927;
	// end inline asm
	// begin inline asm
	addc.cc.u32 %r3463, %r14926, %r14926;
	// end inline asm
	// begin inline asm
	addc.cc.u32 %r3466, %r14925, %r14925;
	// end inline asm
	// begin inline asm
	addc.u32 %r3469, %r14844, %r14844;
	// end inline asm
	// begin inline asm
	sub.cc.u32 %r3472, %r3448, %r4;
	// end inline asm
	// begin inline asm
	subc.cc.u32 %r3475, %r3451, %r5;
	// end inline asm
	// begin inline asm
	subc.cc.u32 %r3478, %r3454, %r6;
	// end inline asm
	// begin inline asm
	subc.cc.u32 %r3481, %r3457, %r7;
	// end inline asm
	// begin inline asm
	subc.cc.u32 %r3484, %r3460, %r8;
	// end inline asm
	// begin inline asm
	subc.cc.u32 %r3487, %r3463, %r9;
	// end inline asm
	// begin inline asm
	subc.cc.u32 %r3490, %r3466, %r10;
	// end inline asm
	// begin inline asm
	subc.u32 %r3493, %r3469, %r11;
	// end inline asm
	setp.eq.s32 	%p68, %r3493, 0;
	selp.b32 	%r258, %r3490, %r3466, %p68;
	selp.b32 	%r259, %r3487, %r3463, %p68;
	selp.b32 	%r260, %r3484, %r3460, %p68;
	selp.b32 	%r261, %r3481, %r3457, %p68;
	selp.b32 	%r262, %r3478, %r3454, %p68;
	selp.b32 	%r263, %r3475, %r3451, %p68;
	selp.b32 	%r264, %r3472, %r3448, %p68;
	// begin inline asm
	add.cc.u32 %r3496, %r14891, %r14891;
	// end inline asm
	// begin inline asm
	addc.cc.u32 %r3499, %r14890, %r14890;
	// end inline asm
	// begin inline asm
	addc.cc.u32 %r3502, %r14889, %r14889;
	// end inline asm
	// begin inline asm
	addc.cc.u32 %r3505, %r14888, %r14888;
	// end inline asm
	// begin inline asm
	addc.cc.u32 %r3508, %r14887, %r14887;
	// end inline asm
	// begin inline asm
	addc.cc.u32 %r3511, %r14886, %r14886;
	// end inline asm
	// begin inline asm
	addc.cc.u32 %r3514, %r14885, %r14885;
	// end inline asm
	// begin inline asm
	addc.u32 %r14932, %r14884, %r14884;
	// end inline asm
	// begin inline asm
	sub.cc.u32 %r14939, %r3496, %r4;
	// end inline asm
	// begin inline asm
	subc.cc.u32 %r14938, %r3499, %r5;
	// end inline asm
	// begin inline asm
	subc.cc.u32 %r14937, %r3502, %r6;
	// end inline asm
	// begin inline asm
	subc.cc.u32 %r14936, %r3505, %r7;
	// end inline asm
	// begin inline asm
	subc.cc.u32 %r14935, %r3508, %r8;
	// end inline asm
	// begin inline asm
	subc.cc.u32 %r14934, %r3511, %r9;
	// end inline asm
	// begin inline asm
	subc.cc.u32 %r14933, %r3514, %r10;
	// end inline asm
	// begin inline asm
	subc.u32 %r3541, %r14932, %r11;
	// end inline asm
	setp.eq.s32 	%p69, %r3541, 0;
	@%p69 bra 	$L__BB0_61;
	mov.u32 	%r14933, %r3514;
	mov.u32 	%r14934, %r3511;
	mov.u32 	%r14935, %r3508;
	mov.u32 	%r14936, %r3505;
	mov.u32 	%r14937, %r3502;
	mov.u32 	%r14938, %r3499;
	mov.u32 	%r14939, %r3496;
$L__BB0_61:
	// begin inline asm
	add.cc.u32 %r3545, %r14939, %r14891;
	// end inline asm
	// begin inline asm
	addc.cc.u32 %r3548, %r14938, %r14890;
	// end inline asm
	// begin inline asm
	addc.cc.u32 %r3551, %r14937, %r14889;
	// end inline asm
	// begin inline asm
	addc.cc.u32 %r3554, %r14936, %r14888;
	// end inline asm
	// begin inline asm
	addc.cc.u32 %r3557, %r14935, %r14887;
	// end inline asm
	// begin inline asm
	addc.cc.u32 %r3560, %r14934, %r14886;
	// end inline asm
	// begin inline asm
	addc.cc.u32 %r3563, %r14933, %r14885;
	// end inline asm
	// begin inline asm
	addc.u32 %r3566, %r14932, %r14884;
	// end inline asm
	// begin inline asm
	sub.cc.u32 %r3569, %r3545, %r4;
	// end inline asm
	// begin inline asm
	subc.cc.u32 %r3572, %r3548, %r5;
	// end inline asm
	// begin inline asm
	subc.cc.u32 %r3575, %r3551, %r6;
	// end inline asm
	// begin inline asm
	subc.cc.u32 %r3578, %r3554, %r7;
	// end inline asm
	// begin inline asm
	subc.cc.u32 %r3581, %r3557, %r8;
	// end inline asm
	// begin inline asm
	subc.cc.u32 %r3584, %r3560, %r9;
	// end inline asm
	// begin inline asm
	subc.cc.u32 %r3587, %r3563, %r10;
	// end inline asm
	// begin inline asm
	subc.u32 %r3590, %r3566, %r11;
	// end inline asm
	setp.eq.s32 	%p70, %r3590, 0;
	selp.b32 	%r289, %r3587, %r3563, %p70;
	selp.b32 	%r290, %r3584, %r3560, %p70;
	selp.b32 	%r291, %r3581, %r3557, %p70;
	selp.b32 	%r292, %r3578, %r3554, %p70;
	selp.b32 	%r293, %r3575, %r3551, %p70;
	selp.b32 	%r294, %r3572, %r3548, %p70;
	selp.b32 	%r295, %r3569, %r3545, %p70;
	mul.lo.s32 	%r3595, %r295, %r295;
	mul.hi.u32 	%r3598, %r295, %r295;
	mov.b32 	%r3978, 0;
	// begin inline asm
	add.cc.u32 %r3593, %r3978, %r3595;
	// end inline asm
	// begin inline asm
	addc.u32 %r3596, %r3978, %r3598;
	// end inline asm
	mul.lo.s32 	%r3643, %r294, %r295;
	mul.hi.u32 	%r3604, %r295, %r294;
	// begin inline asm
	add.cc.u32 %r3599, %r3978, %r3643;
	// end inline asm
	// begin inline asm
	addc.u32 %r3602, %r3596, %r3604;
	// end inline asm
	mul.lo.s32 	%r3691, %r293, %r295;
	mul.hi.u32 	%r3610, %r295, %r293;
	// begin inline asm
	add.cc.u32 %r3605, %r3978, %r3691;
	// end inline asm
	// begin inline asm
	addc.u32 %r3608, %r3602, %r3610;
	// end inline asm
	mul.lo.s32 	%r3739, %r292, %r295;
	mul.hi.u32 	%r3616, %r295, %r292;
	// begin inline asm
	add.cc.u32 %r3611, %r3978, %r3739;
	// end inline asm
	// begin inline asm
	addc.u32 %r3614, %r3608, %r3616;
	// end inline asm
	mul.lo.s32 	%r3787, %r291, %r295;
	mul.hi.u32 	%r3622, %r295, %r291;
	// begin inline asm
	add.cc.u32 %r3617, %r3978, %r3787;
	// end inline asm
	// begin inline asm
	addc.u32 %r3620, %r3614, %r3622;
	// end inline asm
	mul.lo.s32 	%r3835, %r290, %r295;
	mul.hi.u32 	%r3628, %r295, %r290;
	// begin inline asm
	add.cc.u32 %r3623, %r3978, %r3835;
	// end inline asm
	// begin inline asm
	addc.u32 %r3626, %r3620, %r3628;
	// end inline asm
	mul.lo.s32 	%r3883, %r289, %r295;
	mul.hi.u32 	%r3634, %r295, %r289;
	// begin inline asm
	add.cc.u32 %r3629, %r3978, %r3883;
	// end inline asm
	// begin inline asm
	addc.u32 %r3632, %r3626, %r3634;
	// end inline asm
	mul.lo.s32 	%r3931, %r3566, %r295;
	mul.hi.u32 	%r3640, %r295, %r3566;
	// begin inline asm
	add.cc.u32 %r3635, %r3978, %r3931;
	// end inline asm
	// begin inline asm
	addc.u32 %r3638, %r3632, %r3640;
	// end inline asm
	mul.hi.u32 	%r3646, %r294, %r295;
	// begin inline asm
	add.cc.u32 %r3641, %r3599, %r3643;
	// end inline asm
	// begin inline asm
	addc.u32 %r3644, %r3978, %r3646;
	// end inline asm
	mul.lo.s32 	%r3649, %r294, %r294;
	mul.hi.u32 	%r3652, %r294, %r294;
	// begin inline asm
	add.cc.u32 %r3647, %r3605, %r3649;
	// end inline asm
	// begin inline asm
	addc.u32 %r3650, %r3644, %r3652;
	// end inline asm
	mul.lo.s32 	%r3697, %r293, %r294;
	mul.hi.u32 	%r3658, %r294, %r293;
	// begin inline asm
	add.cc.u32 %r3653, %r3611, %r3697;
	// end inline asm
	// begin inline asm
	addc.u32 %r3656, %r3650, %r3658;
	// end inline asm
	mul.lo.s32 	%r3745, %r292, %r294;
	mul.hi.u32 	%r3664, %r294, %r292;
	// begin inline asm
	add.cc.u32 %r3659, %r3617, %r3745;
	// end inline asm
	// begin inline asm
	addc.u32 %r3662, %r3656, %r3664;
	// end inline asm
	mul.lo.s32 	%r3793, %r291, %r294;
	mul.hi.u32 	%r3670, %r294, %r291;
	// begin inline asm
	add.cc.u32 %r3665, %r3623, %r3793;
	// end inline asm
	// begin inline asm
	addc.u32 %r3668, %r3662, %r3670;
	// end inline asm
	mul.lo.s32 	%r3841, %r290, %r294;
	mul.hi.u32 	%r3676, %r294, %r290;
	// begin inline asm
	add.cc.u32 %r3671, %r3629, %r3841;
	// end inline asm
	// begin inline asm
	addc.u32 %r3674, %r3668, %r3676;
	// end inline asm
	mul.lo.s32 	%r3889, %r289, %r294;
	mul.hi.u32 	%r3682, %r294, %r289;
	// begin inline asm
	add.cc.u32 %r3677, %r3635, %r3889;
	// end inline asm
	// begin inline asm
	addc.u32 %r3680, %r3674, %r3682;
	// end inline asm
	mul.lo.s32 	%r3937, %r3566, %r294;
	mul.hi.u32 	%r3688, %r294, %r3566;
	// begin inline asm
	add.cc.u32 %r3683, %r3638, %r3937;
	// end inline asm
	// begin inline asm
	addc.u32 %r3686, %r3680, %r3688;
	// end inline asm
	mul.hi.u32 	%r3694, %r293, %r295;
	// begin inline asm
	add.cc.u32 %r3689, %r3647, %r3691;
	// end inline asm
	// begin inline asm
	addc.u32 %r3692, %r3978, %r3694;
	// end inline asm
	mul.hi.u32 	%r3700, %r293, %r294;
	// begin inline asm
	add.cc.u32 %r3695, %r3653, %r3697;
	// end inline asm
	// begin inline asm
	addc.u32 %r3698, %r3692, %r3700;
	// end inline asm
	mul.lo.s32 	%r3703, %r293, %r293;
	mul.hi.u32 	%r3706, %r293, %r293;
	// begin inline asm
	add.cc.u32 %r3701, %r3659, %r3703;
	// end inline asm
	// begin inline asm
	addc.u32 %r3704, %r3698, %r3706;
	// end inline asm
	mul.lo.s32 	%r3751, %r292, %r293;
	mul.hi.u32 	%r3712, %r293, %r292;
	// begin inline asm
	add.cc.u32 %r3707, %r3665, %r3751;
	// end inline asm
	// begin inline asm
	addc.u32 %r3710, %r3704, %r3712;
	// end inline asm
	mul.lo.s32 	%r3799, %r291, %r293;
	mul.hi.u32 	%r3718, %r293, %r291;
	// begin inline asm
	add.cc.u32 %r3713, %r3671, %r3799;
	// end inline asm
	// begin inline asm
	addc.u32 %r3716, %r3710, %r3718;
	// end inline asm
	mul.lo.s32 	%r3847, %r290, %r293;
	mul.hi.u32 	%r3724, %r293, %r290;
	// begin inline asm
	add.cc.u32 %r3719, %r3677, %r3847;
	// end inline asm
	// begin inline asm
	addc.u32 %r3722, %r3716, %r3724;
	// end inline asm
	mul.lo.s32 	%r3895, %r289, %r293;
	mul.hi.u32 	%r3730, %r293, %r289;
	// begin inline asm
	add.cc.u32 %r3725, %r3683, %r3895;
	// end inline asm
	// begin inline asm
	addc.u32 %r3728, %r3722, %r3730;
	// end inline asm
	mul.lo.s32 	%r3943, %r3566, %r293;
	mul.hi.u32 	%r3736, %r293, %r3566;
	// begin inline asm
	add.cc.u32 %r3731, %r3686, %r3943;
	// end inline asm
	// begin inline asm
	addc.u32 %r3734, %r3728, %r3736;
	// end inline asm
	mul.hi.u32 	%r3742, %r292, %r295;
	// begin inline asm
	add.cc.u32 %r3737, %r3695, %r3739;
	// end inline asm
	// begin inline asm
	addc.u32 %r3740, %r3978, %r3742;
	// end inline asm
	mul.hi.u32 	%r3748, %r292, %r294;
	// begin inline asm
	add.cc.u32 %r3743, %r3701, %r3745;
	// end inline asm
	// begin inline asm
	addc.u32 %r3746, %r3740, %r3748;
	// end inline asm
	mul.hi.u32 	%r3754, %r292, %r293;
	// begin inline asm
	add.cc.u32 %r3749, %r3707, %r3751;
	// end inline asm
	// begin inline asm
	addc.u32 %r3752, %r3746, %r3754;
	// end inline asm
	mul.lo.s32 	%r3757, %r292, %r292;
	mul.hi.u32 	%r3760, %r292, %r292;
	// begin inline asm
	add.cc.u32 %r3755, %r3713, %r3757;
	// end inline asm
	// begin inline asm
	addc.u32 %r3758, %r3752, %r3760;
	// end inline asm
	mul.lo.s32 	%r3805, %r291, %r292;
	mul.hi.u32 	%r3766, %r292, %r291;
	// begin inline asm
	add.cc.u32 %r3761, %r3719, %r3805;
	// end inline asm
	// begin inline asm
	addc.u32 %r3764, %r3758, %r3766;
	// end inline asm
	mul.lo.s32 	%r3853, %r290, %r292;
	mul.hi.u32 	%r3772, %r292, %r290;
	// begin inline asm
	add.cc.u32 %r3767, %r3725, %r3853;
	// end inline asm
	// begin inline asm
	addc.u32 %r3770, %r3764, %r3772;
	// end inline asm
	mul.lo.s32 	%r3901, %r289, %r292;
	mul.hi.u32 	%r3778, %r292, %r289;
	// begin inline asm
	add.cc.u32 %r3773, %r3731, %r3901;
	// end inline asm
	// begin inline asm
	addc.u32 %r3776, %r3770, %r3778;
	// end inline asm
	mul.lo.s32 	%r3949, %r3566, %r292;
	mul.hi.u32 	%r3784, %r292, %r3566;
	// begin inline asm
	add.cc.u32 %r3779, %r3734, %r3949;
	// end inline asm
	// begin inline asm
	addc.u32 %r3782, %r3776, %r3784;
	// end inline asm
	mul.hi.u32 	%r3790, %r291, %r295;
	// begin inline asm
	add.cc.u32 %r3785, %r3743, %r3787;
	// end inline asm
	// begin inline asm
	addc.u32 %r3788, %r3978, %r3790;
	// end inline asm
	mul.hi.u32 	%r3796, %r291, %r294;
	// begin inline asm
	add.cc.u32 %r3791, %r3749, %r3793;
	// end inline asm
	// begin inline asm
	addc.u32 %r3794, %r3788, %r3796;
	// end inline asm
	mul.hi.u32 	%r3802, %r291, %r293;
	// begin inline asm
	add.cc.u32 %r3797, %r3755, %r3799;
	// end inline asm
	// begin inline asm
	addc.u32 %r3800, %r3794, %r3802;
	// end inline asm
	mul.hi.u32 	%r3808, %r291, %r292;
	// begin inline asm
	add.cc.u32 %r3803, %r3761, %r3805;
	// end inline asm
	// begin inline asm
	addc.u32 %r3806, %r3800, %r3808;
	// end inline asm
	mul.lo.s32 	%r3811, %r291, %r291;
	mul.hi.u32 	%r3814, %r291, %r291;
	// begin inline asm
	add.cc.u32 %r3809, %r3767, %r3811;
	// end inline asm
	// begin inline asm
	addc.u32 %r3812, %r3806, %r3814;
	// end inline asm
	mul.lo.s32 	%r3859, %r290, %r291;
	mul.hi.u32 	%r3820, %r291, %r290;
	// begin inline asm
	add.cc.u32 %r3815, %r3773, %r3859;
	// end inline asm
	// begin inline asm
	addc.u32 %r3818, %r3812, %r3820;
	// end inline asm
	mul.lo.s32 	%r3907, %r289, %r291;
	mul.hi.u32 	%r3826, %r291, %r289;
	// begin inline asm
	add.cc.u32 %r3821, %r3779, %r3907;
	// end inline asm
	// begin inline asm
	addc.u32 %r3824, %r3818, %r3826;
	// end inline asm
	mul.lo.s32 	%r3955, %r3566, %r291;
	mul.hi.u32 	%r3832, %r291, %r3566;
	// begin inline asm
	add.cc.u32 %r3827, %r3782, %r3955;
	// end inline asm
	// begin inline asm
	addc.u32 %r3830, %r3824, %r3832;
	// end inline asm
	mul.hi.u32 	%r3838, %r290, %r295;
	// begin inline asm
	add.cc.u32 %r3833, %r3791, %r3835;
	// end inline asm
	// begin inline asm
	addc.u32 %r3836, %r3978, %r3838;
	// end inline asm
	mul.hi.u32 	%r3844, %r290, %r294;
	// begin inline asm
	add.cc.u32 %r3839, %r3797, %r3841;
	// end inline asm
	// begin inline asm
	addc.u32 %r3842, %r3836, %r3844;
	// end inline asm
	mul.hi.u32 	%r3850, %r290, %r293;
	// begin inline asm
	add.cc.u32 %r3845, %r3803, %r3847;
	// end inline asm
	// begin inline asm
	addc.u32 %r3848, %r3842, %r3850;
	// end inline asm
	mul.hi.u32 	%r3856, %r290, %r292;
	// begin inline asm
	add.cc.u32 %r3851, %r3809, %r3853;
	// end inline asm
	// begin inline asm
	addc.u32 %r3854, %r3848, %r3856;
	// end inline asm
	mul.hi.u32 	%r3862, %r290, %r291;
	// begin inline asm
	add.cc.u32 %r3857, %r3815, %r3859;
	// end inline asm
	// begin inline asm
	addc.u32 %r3860, %r3854, %r3862;
	// end inline asm
	mul.lo.s32 	%r3865, %r290, %r290;
	mul.hi.u32 	%r3868, %r290, %r290;
	// begin inline asm
	add.cc.u32 %r3863, %r3821, %r3865;
	// end inline asm
	// begin inline asm
	addc.u32 %r3866, %r3860, %r3868;
	// end inline asm
	mul.lo.s32 	%r3913, %r289, %r290;
	mul.hi.u32 	%r3874, %r290, %r289;
	// begin inline asm
	add.cc.u32 %r3869, %r3827, %r3913;
	// end inline asm
	// begin inline asm
	addc.u32 %r3872, %r3866, %r3874;
	// end inline asm
	mul.lo.s32 	%r3961, %r3566, %r290;
	mul.hi.u32 	%r3880, %r290, %r3566;
	// begin inline asm
	add.cc.u32 %r3875, %r3830, %r3961;
	// end inline asm
	// begin inline asm
	addc.u32 %r3878, %r3872, %r3880;
	// end inline asm
	mul.hi.u32 	%r3886, %r289, %r295;
	// begin inline asm
	add.cc.u32 %r3881, %r3839, %r3883;
	// end inline asm
	// begin inline asm
	addc.u32 %r3884, %r3978, %r3886;
	// end inline asm
	mul.hi.u32 	%r3892, %r289, %r294;
	// begin inline asm
	add.cc.u32 %r3887, %r3845, %r3889;
	// end inline asm
	// begin inline asm
	addc.u32 %r3890, %r3884, %r3892;
	// end inline asm
	mul.hi.u32 	%r3898, %r289, %r293;
	// begin inline asm
	add.cc.u32 %r3893, %r3851, %r3895;
	// end inline asm
	// begin inline asm
	addc.u32 %r3896, %r3890, %r3898;
	// end inline asm
	mul.hi.u32 	%r3904, %r289, %r292;
	// begin inline asm
	add.cc.u32 %r3899, %r3857, %r3901;
	// end inline asm
	// begin inline asm
	addc.u32 %r3902, %r3896, %r3904;
	// end inline asm
	mul.hi.u32 	%r3910, %r289, %r291;
	// begin inline asm
	add.cc.u32 %r3905, %r3863, %r3907;
	// end inline asm
	// begin inline asm
	addc.u32 %r3908, %r3902, %r3910;
	// end inline asm
	mul.hi.u32 	%r3916, %r289, %r290;
	// begin inline asm
	add.cc.u32 %r3911, %r3869, %r3913;
	// end inline asm
	// begin inline asm
	addc.u32 %r3914, %r3908, %r3916;
	// end inline asm
	mul.lo.s32 	%r3919, %r289, %r289;
	mul.hi.u32 	%r3922, %r289, %r289;
	// begin inline asm
	add.cc.u32 %r3917, %r3875, %r3919;
	// end inline asm
	// begin inline asm
	addc.u32 %r3920, %r3914, %r3922;
	// end inline asm
	mul.lo.s32 	%r3967, %r3566, %r289;
	mul.hi.u32 	%r3928, %r289, %r3566;
	// begin inline asm
	add.cc.u32 %r3923, %r3878, %r3967;
	// end inline asm
	// begin inline asm
	addc.u32 %r3926, %r3920, %r3928;
	// end inline asm
	mul.hi.u32 	%r3934, %r3566, %r295;
	// begin inline asm
	add.cc.u32 %r3929, %r3887, %r3931;
	// end inline asm
	// begin inline asm
	addc.u32 %r3932, %r3978, %r3934;
	// end inline asm
	mul.hi.u32 	%r3940, %r3566, %r294;
	// begin inline asm
	add.cc.u32 %r3935, %r3893, %r3937;
	// end inline asm
	// begin inline asm
	addc.u32 %r3938, %r3932, %r3940;
	// end inline asm
	mul.hi.u32 	%r3946, %r3566, %r293;
	// begin inline asm
	add.cc.u32 %r3941, %r3899, %r3943;
	// end inline asm
	// begin inline asm
	addc.u32 %r3944, %r3938, %r3946;
	// end inline asm
	mul.hi.u32 	%r3952, %r3566, %r292;
	// begin inline asm
	add.cc.u32 %r3947, %r3905, %r3949;
	// end inline asm
	// begin inline asm
	addc.u32 %r3950, %r3944, %r3952;
	// end inline asm
	mul.hi.u32 	%r3958, %r3566, %r291;
	// begin inline asm
	add.cc.u32 %r3953, %r3911, %r3955;
	// end inline asm
	// begin inline asm
	addc.u32 %r3956, %r3950, %r3958;
	// end inline asm
	mul.hi.u32 	%r3964, %r3566, %r290;
	// begin inline asm
	add.cc.u32 %r3959, %r3917, %r3961;
	// end inline asm
	// begin inline asm
	addc.u32 %r3962, %r3956, %r3964;
	// end inline asm
	mul.hi.u32 	%r3970, %r3566, %r289;
	// begin inline asm
	add.cc.u32 %r3965, %r3923, %r3967;
	// end inline asm
	// begin inline asm
	addc.u32 %r3968, %r3962, %r3970;
	// end inline asm
	mul.lo.s32 	%r3973, %r3566, %r3566;
	mul.hi.u32 	%r3976, %r3566, %r3566;
	// begin inline asm
	add.cc.u32 %r3971, %r3926, %r3973;
	// end inline asm
	// begin inline asm
	addc.u32 %r3974, %r3968, %r3976;
	// end inline asm
	mul.wide.u32 	%rd128, %r3935, 977;
	cvt.u32.u64 	%r3979, %rd128;
	shr.u64 	%rd129, %rd128, 32;
	mul.wide.u32 	%rd130, %r3941, 977;
	add.s64 	%rd131, %rd130, %rd129;
	cvt.u32.u64 	%r3982, %rd131;
	shr.u64 	%rd132, %rd131, 32;
	mul.wide.u32 	%rd133, %r3947, 977;
	add.s64 	%rd134, %rd133, %rd132;
	cvt.u32.u64 	%r3985, %rd134;
	shr.u64 	%rd135, %rd134, 32;
	mul.wide.u32 	%rd136, %r3953, 977;
	add.s64 	%rd137, %rd136, %rd135;
	cvt.u32.u64 	%r3988, %rd137;
	shr.u64 	%rd138, %rd137, 32;
	mul.wide.u32 	%rd139, %r3959, 977;
	add.s64 	%rd140, %rd139, %rd138;
	cvt.u32.u64 	%r3991, %rd140;
	shr.u64 	%rd141, %rd140, 32;
	mul.wide.u32 	%rd142, %r3965, 977;
	add.s64 	%rd143, %rd142, %rd141;
	cvt.u32.u64 	%r3994, %rd143;
	shr.u64 	%rd144, %rd143, 32;
	mul.wide.u32 	%rd145, %r3971, 977;
	add.s64 	%rd146, %rd145, %rd144;
	cvt.u32.u64 	%r3997, %rd146;
	shr.u64 	%rd147, %rd146, 32;
	cvt.u64.u32 	%rd148, %r3974;
	cvt.u32.u64 	%r4026, %rd147;
	cvt.u32.u64 	%r4027, %rd148;
	mov.b64 	%rd149, 977;
	cvt.u32.u64 	%r4028, %rd149;
	mad.lo.s32 	%r4000, %r4027, %r4028, %r4026;
	// begin inline asm
	add.cc.u32 %r3977, %r3978, %r3979;
	// end inline asm
	// begin inline asm
	addc.cc.u32 %r3980, %r3935, %r3982;
	// end inline asm
	// begin inline asm
	addc.cc.u32 %r3983, %r3941, %r3985;
	// end inline asm
	// begin inline asm
	addc.cc.u32 %r3986, %r3947, %r3988;
	// end inline asm
	// begin inline asm
	addc.cc.u32 %r3989, %r3953, %r3991;
	// end inline asm
	// begin inline asm
	addc.cc.u32 %r3992, %r3959, %r3994;
	// end inline asm
	// begin inline asm
	addc.cc.u32 %r3995, %r3965, %r3997;
	// end inline asm
	// begin inline asm
	addc.u32 %r14947, %r3971, %r4000;
	// end inline asm
	// begin inline asm
	sub.cc.u32 %r14940, %r3977, %r4;
	// end inline asm
	// begin inline asm
	subc.cc.u32 %r14941, %r3980, %r5;
	// end inline asm
	// begin inline asm
	subc.cc.u32 %r14942, %r3983, %r6;
	// end inline asm
	// begin inline asm
	subc.cc.u32 %r14943, %r3986, %r7;
	// end inline asm
	// begin inline asm
	subc.cc.u32 %r14944, %r3989, %r8;
	// end inline asm
	// begin inline asm
	subc.cc.u32 %r14945, %r3992, %r9;
	// end inline asm
	// begin inline asm
	subc.cc.u32 %r14946, %r3995, %r10;
	// end inline asm
	// begin inline asm
	subc.u32 %r4022, %r14947, %r11;
	// end inline asm
	setp.eq.s32 	%p71, %r4022, 0;
	@%p71 bra 	$L__BB0_63;
	mov.u32 	%r14940, %r3977;
	mov.u32 	%r14941, %r3980;
	mov.u32 	%r14942, %r3983;
	mov.u32 	%r14943, %r3986;
	mov.u32 	%r14944, %r3989;
	mov.u32 	%r14945, %r3992;
	mov.u32 	%r14946, %r3995;
$L__BB0_63:
	// begin inline asm
	add.cc.u32 %r4029, %r14940, %r3593;
	// end inline asm
	// begin inline asm
	addc.cc.u32 %r4032, %r14941, %r3641;
	// end inline asm
	// begin inline asm
	addc.cc.u32 %r4035, %r14942, %r3689;
	// end inline asm
	// begin inline asm
	addc.cc.u32 %r4038, %r14943, %r3737;
	// end inline asm
	// begin inline asm
	addc.cc.u32 %r4041, %r14944, %r3785;
	// end inline asm
	// begin inline asm
	addc.cc.u32 %r4044, %r14945, %r3833;
	// end inline asm
	// begin inline asm
	addc.cc.u32 %r4047, %r14946, %r3881;
	// end inline asm
	// begin inline asm
	addc.u32 %r4050, %r14947, %r3929;
	// end inline asm
	// begin inline asm
	sub.cc.u32 %r4053, %r4029, %r4;
	// end inline asm
	// begin inline asm
	subc.cc.u32 %r4056, %r4032, %r5;
	// end inline asm
	// begin inline asm
	subc.cc.u32 %r4059, %r4035, %r6;
	// end inline asm
	// begin inline asm
	subc.cc.u32 %r4062, %r4038, %r7;
	// end inline asm
	// begin inline asm
	subc.cc.u32 %r4065, %r4041, %r8;
	// end inline asm
	// begin inline asm
	subc.cc.u32 %r4068, %r4044, %r9;
	// end inline asm
	// begin inline asm
	subc.cc.u32 %r4071, %r4047, %r10;
	// end inline asm
	// begin inline asm
	subc.u32 %r4074, %r4050, %r11;
	// end inline asm
	setp.eq.s32 	%p72, %r4074, 0;
	selp.b32 	%r4096, %r4071, %r4047, %p72;
	selp.b32 	%r4093, %r4068, %r4044, %p72;
	selp.b32 	%r4090, %r4065, %r4041, %p72;
	selp.b32 	%r4087, %r4062, %r4038, %p72;
	selp.b32 	%r4084, %r4059, %r4035, %p72;
	selp.b32 	%r4081, %r4056, %r4032, %p72;
	selp.b32 	%r4078, %r4053, %r4029, %p72;
	// begin inline asm
	sub.cc.u32 %r14948, %r4078, %r264;
	// end inline asm
	// begin inline asm
	subc.cc.u32 %r14949, %r4081, %r263;
	// end inline asm
	// begin inline asm
	subc.cc.u32 %r14950, %r4084, %r262;
	// end inline asm
	// begin inline asm
	subc.cc.u32 %r14951, %r4087, %r261;
	// end inline asm
	// begin inline asm
	subc.cc.u32 %r14952, %r4090, %r260;
	// end inline asm
	// begin inline asm
	subc.cc.u32 %r14953, %r4093, %r259;
	// end inline asm
	// begin inline asm
	subc.cc.u32 %r14954, %r4096, %r258;
	// end inline asm
	// begin inline asm
	subc.u32 %r4098, %r4050, %r3469;
	// end inline asm
	setp.eq.s32 	%p73, %r4098, 0;
	@%p73 bra 	$L__BB0_65;
	// begin inline asm
	add.cc.u32 %r14948, %r14948, %r4;
	// end inline asm
	// begin inline asm
	addc.cc.u32 %r14949, %r14949, %r5;
	// end inline asm
	// begin inline asm
	addc.cc.u32 %r14950, %r14950, %r6;
	// end inline asm
	// begin inline asm
	addc.cc.u32 %r14951, %r14951, %r7;
	// end inline asm
	// begin inline asm
	addc.cc.u32 %r14952, %r14952, %r8;
	// end inline asm
	// begin inline asm
	addc.cc.u32 %r14953, %r14953, %r9;
	// end inline asm
	// begin inline asm
	addc.cc.u32 %r14954, %r14954, %r10;
	// end inline asm
	// begin inline asm
	addc.u32 %r14846, %r14846, %r11;
	// end inline asm
$L__BB0_65:
	// begin inline asm
	sub.cc.u32 %r15033, %r14948, %r264;
	// end inline asm
	// begin inline asm
	subc.cc.u32 %r15032, %r14949, %r263;
	// end inline asm
	// begin inline asm
	subc.cc.u32 %r15031, %r14950, %r262;
	// end inline asm
	// begin inline asm
	subc.cc.u32 %r15030, %r14951, %r261;
	// end inline asm
	// begin inline asm
	subc.cc.u32 %r15029, %r14952, %r260;
	// end inline asm
	// begin inline asm
	subc.cc.u32 %r15028, %r14953, %r259;
	// end inline asm
	// begin inline asm
	subc.cc.u32 %r15027, %r14954, %r258;
	// end inline asm
	// begin inline asm
	subc.u32 %r4146, %r14846, %r3469;
	// end inline asm
	setp.eq.s32 	%p74, %r4146, 0;
	@%p74 bra 	$L__BB0_67;
	// begin inline asm
	add.cc.u32 %r15033, %r15033, %r4;
	// end inline asm
	// begin inline asm
	addc.cc.u32 %r15032, %r15032, %r5;
	// end inline asm
	// begin inline asm
	addc.cc.u32 %r15031, %r15031, %r6;
	// end inline asm
	// begin inline asm
	addc.cc.u32 %r15030, %r15030, %r7;
	// end inline asm
	// begin inline asm
	addc.cc.u32 %r15029, %r15029, %r8;
	// end inline asm
	// begin inline asm
	addc.cc.u32 %r15028, %r15028, %r9;
	// end inline asm
	// begin inline asm
	addc.cc.u32 %r15027, %r15027, %r10;
	// end inline asm
	// begin inline asm
	addc.u32 %r14847, %r14847, %r11;
	// end inline asm
$L__BB0_67:
	// begin inline asm
	sub.cc.u32 %r14964, %r264, %r15033;
	// end inline asm
	// begin inline asm
	subc.cc.u32 %r14965, %r263, %r15032;
	// end inline asm
	// begin inline asm
	subc.cc.u32 %r14966, %r262, %r15031;
	// end inline asm
	// begin inline asm
	subc.cc.u32 %r14967, %r261, %r15030;
	// end inline asm
	// begin inline asm
	subc.cc.u32 %r14968, %r260, %r15029;
	// end inline asm
	// begin inline asm
	subc.cc.u32 %r14969, %r259, %r15028;
	// end inline asm
	// begin inline asm
	subc.cc.u32 %r14970, %r258, %r15027;
	// end inline asm
	// begin inline asm
	subc.u32 %r4194, %r3469, %r14847;
	// end inline asm
	setp.eq.s32 	%p75, %r4194, 0;
	@%p75 bra 	$L__BB0_69;
	// begin inline asm
	add.cc.u32 %r14964, %r14964, %r4;
	// end inline asm
	// begin inline asm
	addc.cc.u32 %r14965, %r14965, %r5;
	// end inline asm
	// begin inline asm
	addc.cc.u32 %r14966, %r14966, %r6;
	// end inline asm
	// begin inline asm
	addc.cc.u32 %r14967, %r14967, %r7;
	// end inline asm
	// begin inline asm
	addc.cc.u32 %r14968, %r14968, %r8;
	// end inline asm
	// begin inline asm
	addc.cc.u32 %r14969, %r14969, %r9;
	// end inline asm
	// begin inline asm
	addc.cc.u32 %r14970, %r14970, %r10;
	// end inline asm
	// begin inline asm
	addc.u32 %r14848, %r14848, %r11;
	// end inline asm
$L__BB0_69:
	mul.lo.s32 	%r4223, %r14964, %r295;
	mul.hi.u32 	%r4226, %r295, %r14964;
	mov.b32 	%r4606, 0;
	// begin inline asm
	add.cc.u32 %r4221, %r4606, %r4223;
	// end inline asm
	// begin inline asm
	addc.u32 %r4224, %r4606, %r4226;
	// end inline asm
	mul.lo.s32 	%r4229, %r14965, %r295;
	mul.hi.u32 	%r4232, %r295, %r14965;
	// begin inline asm
	add.cc.u32 %r4227, %r4606, %r4229;
	// end inline asm
	// begin inline asm
	addc.u32 %r4230, %r4224, %r4232;
	// end inline asm
	mul.lo.s32 	%r4235, %r14966, %r295;
	mul.hi.u32 	%r4238, %r295, %r14966;
	// begin inline asm
	add.cc.u32 %r4233, %r4606, %r4235;
	// end inline asm
	// begin inline asm
	addc.u32 %r4236, %r4230, %r4238;
	// end inline asm
	mul.lo.s32 	%r4241, %r14967, %r295;
	mul.hi.u32 	%r4244, %r295, %r14967;
	// begin inline asm
	add.cc.u32 %r4239, %r4606, %r4241;
	// end inline asm
	// begin inline asm
	addc.u32 %r4242, %r4236, %r4244;
	// end inline asm
	mul.lo.s32 	%r4247, %r14968, %r295;
	mul.hi.u32 	%r4250, %r295, %r14968;
	// begin inline asm
	add.cc.u32 %r4245, %r4606, %r4247;
	// end inline asm
	// begin inline asm
	addc.u32 %r4248, %r4242, %r4250;
	// end inline asm
	mul.lo.s32 	%r4253, %r14969, %r295;
	mul.hi.u32 	%r4256, %r295, %r14969;
	// begin inline asm
	add.cc.u32 %r4251, %r4606, %r4253;
	// end inline asm
	// begin inline asm
	addc.u32 %r4254, %r4248, %r4256;
	// end inline asm
	mul.lo.s32 	%r4259, %r14970, %r295;
	mul.hi.u32 	%r4262, %r295, %r14970;
	// begin inline asm
	add.cc.u32 %r4257, %r4606, %r4259;
	// end inline asm
	// begin inline asm
	addc.u32 %r4260, %r4254, %r4262;
	// end inline asm
	mul.lo.s32 	%r4265, %r14848, %r295;
	mul.hi.u32 	%r4268, %r295, %r14848;
	// begin inline asm
	add.cc.u32 %r4263, %r4606, %r4265;
	// end inline asm
	// begin inline asm
	addc.u32 %r4266, %r4260, %r4268;
	// end inline asm
	mul.lo.s32 	%r4271, %r14964, %r294;
	mul.hi.u32 	%r4274, %r294, %r14964;
	// begin inline asm
	add.cc.u32 %r4269, %r4227, %r4271;
	// end inline asm
	// begin inline asm
	addc.u32 %r4272, %r4606, %r4274;
	// end inline asm
	mul.lo.s32 	%r4277, %r14965, %r294;
	mul.hi.u32 	%r4280, %r294, %r14965;
	// begin inline asm
	add.cc.u32 %r4275, %r4233, %r4277;
	// end inline asm
	// begin inline asm
	addc.u32 %r4278, %r4272, %r4280;
	// end inline asm
	mul.lo.s32 	%r4283, %r14966, %r294;
	mul.hi.u32 	%r4286, %r294, %r14966;
	// begin inline asm
	add.cc.u32 %r4281, %r4239, %r4283;
	// end inline asm
	// begin inline asm
	addc.u32 %r4284, %r4278, %r4286;
	// end inline asm
	mul.lo.s32 	%r4289, %r14967, %r294;
	mul.hi.u32 	%r4292, %r294, %r14967;
	// begin inline asm
	add.cc.u32 %r4287, %r4245, %r4289;
	// end inline asm
	// begin inline asm
	addc.u32 %r4290, %r4284, %r4292;
	// end inline asm
	mul.lo.s32 	%r4295, %r14968, %r294;
	mul.hi.u32 	%r4298, %r294, %r14968;
	// begin inline asm
	add.cc.u32 %r4293, %r4251, %r4295;
	// end inline asm
	// begin inline asm
	addc.u32 %r4296, %r4290, %r4298;
	// end inline asm
	mul.lo.s32 	%r4301, %r14969, %r294;
	mul.hi.u32 	%r4304, %r294, %r14969;
	// begin inline asm
	add.cc.u32 %r4299, %r4257, %r4301;
	// end inline asm
	// begin inline asm
	addc.u32 %r4302, %r4296, %r4304;
	// end inline asm
	mul.lo.s32 	%r4307, %r14970, %r294;
	mul.hi.u32 	%r4310, %r294, %r14970;
	// begin inline asm
	add.cc.u32 %r4305, %r4263, %r4307;
	// end inline asm
	// begin inline asm
	addc.u32 %r4308, %r4302, %r4310;
	// end inline asm
	mul.lo.s32 	%r4313, %r14848, %r294;
	mul.hi.u32 	%r4316, %r294, %r14848;
	// begin inline asm
	add.cc.u32 %r4311, %r4266, %r4313;
	// end inline asm
	// begin inline asm
	addc.u32 %r4314, %r4308, %r4316;
	// end inline asm
	mul.lo.s32 	%r4319, %r14964, %r293;
	mul.hi.u32 	%r4322, %r293, %r14964;
	// begin inline asm
	add.cc.u32 %r4317, %r4275, %r4319;
	// end inline asm
	// begin inline asm
	addc.u32 %r4320, %r4606, %r4322;
	// end inline asm
	mul.lo.s32 	%r4325, %r14965, %r293;
	mul.hi.u32 	%r4328, %r293, %r14965;
	// begin inline asm
	add.cc.u32 %r4323, %r4281, %r4325;
	// end inline asm
	// begin inline asm
	addc.u32 %r4326, %r4320, %r4328;
	// end inline asm
	mul.lo.s32 	%r4331, %r14966, %r293;
	mul.hi.u32 	%r4334, %r293, %r14966;
	// begin inline asm
	add.cc.u32 %r4329, %r4287, %r4331;
	// end inline asm
	// begin inline asm
	addc.u32 %r4332, %r4326, %r4334;
	// end inline asm
	mul.lo.s32 	%r4337, %r14967, %r293;
	mul.hi.u32 	%r4340, %r293, %r14967;
	// begin inline asm
	add.cc.u32 %r4335, %r4293, %r4337;
	// end inline asm
	// begin inline asm
	addc.u32 %r4338, %r4332, %r4340;
	// end inline asm
	mul.lo.s32 	%r4343, %r14968, %r293;
	mul.hi.u32 	%r4346, %r293, %r14968;
	// begin inline asm
	add.cc.u32 %r4341, %r4299, %r4343;
	// end inline asm
	// begin inline asm
	addc.u32 %r4344, %r4338, %r4346;
	// end inline asm
	mul.lo.s32 	%r4349, %r14969, %r293;
	mul.hi.u32 	%r4352, %r293, %r14969;
	// begin inline asm
	add.cc.u32 %r4347, %r4305, %r4349;
	// end inline asm
	// begin inline asm
	addc.u32 %r4350, %r4344, %r4352;
	// end inline asm
	mul.lo.s32 	%r4355, %r14970, %r293;
	mul.hi.u32 	%r4358, %r293, %r14970;
	// begin inline asm
	add.cc.u32 %r4353, %r4311, %r4355;
	// end inline asm
	// begin inline asm
	addc.u32 %r4356, %r4350, %r4358;
	// end inline asm
	mul.lo.s32 	%r4361, %r14848, %r293;
	mul.hi.u32 	%r4364, %r293, %r14848;
	// begin inline asm
	add.cc.u32 %r4359, %r4314, %r4361;
	// end inline asm
	// begin inline asm
	addc.u32 %r4362, %r4356, %r4364;
	// end inline asm
	mul.lo.s32 	%r4367, %r14964, %r292;
	mul.hi.u32 	%r4370, %r292, %r14964;
	// begin inline asm
	add.cc.u32 %r4365, %r4323, %r4367;
	// end inline asm
	// begin inline asm
	addc.u32 %r4368, %r4606, %r4370;
	// end inline asm
	mul.lo.s32 	%r4373, %r14965, %r292;
	mul.hi.u32 	%r4376, %r292, %r14965;
	// begin inline asm
	add.cc.u32 %r4371, %r4329, %r4373;
	// end inline asm
	// begin inline asm
	addc.u32 %r4374, %r4368, %r4376;
	// end inline asm
	mul.lo.s32 	%r4379, %r14966, %r292;
	mul.hi.u32 	%r4382, %r292, %r14966;
	// begin inline asm
	add.cc.u32 %r4377, %r4335, %r4379;
	// end inline asm
	// begin inline asm
	addc.u32 %r4380, %r4374, %r4382;
	// end inline asm
	mul.lo.s32 	%r4385, %r14967, %r292;
	mul.hi.u32 	%r4388, %r292, %r14967;
	// begin inline asm
	add.cc.u32 %r4383, %r4341, %r4385;
	// end inline asm
	// begin inline asm
	addc.u32 %r4386, %r4380, %r4388;
	// end inline asm
	mul.lo.s32 	%r4391, %r14968, %r292;
	mul.hi.u32 	%r4394, %r292, %r14968;
	// begin inline asm
	add.cc.u32 %r4389, %r4347, %r4391;
	// end inline asm
	// begin inline asm
	addc.u32 %r4392, %r4386, %r4394;
	// end inline asm
	mul.lo.s32 	%r4397, %r14969, %r292;
	mul.hi.u32 	%r4400, %r292, %r14969;
	// begin inline asm
	add.cc.u32 %r4395, %r4353, %r4397;
	// end inline asm
	// begin inline asm
	addc.u32 %r4398, %r4392, %r4400;
	// end inline asm
	mul.lo.s32 	%r4403, %r14970, %r292;
	mul.hi.u32 	%r4406, %r292, %r14970;
	// begin inline asm
	add.cc.u32 %r4401, %r4359, %r4403;
	// end inline asm
	// begin inline asm
	addc.u32 %r4404, %r4398, %r4406;
	// end inline asm
	mul.lo.s32 	%r4409, %r14848, %r292;
	mul.hi.u32 	%r4412, %r292, %r14848;
	// begin inline asm
	add.cc.u32 %r4407, %r4362, %r4409;
	// end inline asm
	// begin inline asm
	addc.u32 %r4410, %r4404, %r4412;
	// end inline asm
	mul.lo.s32 	%r4415, %r14964, %r291;
	mul.hi.u32 	%r4418, %r291, %r14964;
	// begin inline asm
	add.cc.u32 %r4413, %r4371, %r4415;
	// end inline asm
	// begin inline asm
	addc.u32 %r4416, %r4606, %r4418;
	// end inline asm
	mul.lo.s32 	%r4421, %r14965, %r291;
	mul.hi.u32 	%r4424, %r291, %r14965;
	// begin inline asm
	add.cc.u32 %r4419, %r4377, %r4421;
	// end inline asm
	// begin inline asm
	addc.u32 %r4422, %r4416, %r4424;
	// end inline asm
	mul.lo.s32 	%r4427, %r14966, %r291;
	mul.hi.u32 	%r4430, %r291, %r14966;
	// begin inline asm
	add.cc.u32 %r4425, %r4383, %r4427;
	// end inline asm
	// begin inline asm
	addc.u32 %r4428, %r4422, %r4430;
	// end inline asm
	mul.lo.s32 	%r4433, %r14967, %r291;
	mul.hi.u32 	%r4436, %r291, %r14967;
	// begin inline asm
	add.cc.u32 %r4431, %r4389, %r4433;
	// end inline asm
	// begin inline asm
	addc.u32 %r4434, %r4428, %r4436;
	// end inline asm
	mul.lo.s32 	%r4439, %r14968, %r291;
	mul.hi.u32 	%r4442, %r291, %r14968;
	// begin inline asm
	add.cc.u32 %r4437, %r4395, %r4439;
	// end inline asm
	// begin inline asm
	addc.u32 %r4440, %r4434, %r4442;
	// end inline asm
	mul.lo.s32 	%r4445, %r14969, %r291;
	mul.hi.u32 	%r4448, %r291, %r14969;
	// begin inline asm
	add.cc.u32 %r4443, %r4401, %r4445;
	// end inline asm
	// begin inline asm
	addc.u32 %r4446, %r4440, %r4448;
	// end inline asm
	mul.lo.s32 	%r4451, %r14970, %r291;
	mul.hi.u32 	%r4454, %r291, %r14970;
	// begin inline asm
	add.cc.u32 %r4449, %r4407, %r4451;
	// end inline asm
	// begin inline asm
	addc.u32 %r4452, %r4446, %r4454;
	// end inline asm
	mul.lo.s32 	%r4457, %r14848, %r291;
	mul.hi.u32 	%r4460, %r291, %r14848;
	// begin inline asm
	add.cc.u32 %r4455, %r4410, %r4457;
	// end inline asm
	// begin inline asm
	addc.u32 %r4458, %r4452, %r4460;
	// end inline asm
	mul.lo.s32 	%r4463, %r14964, %r290;
	mul.hi.u32 	%r4466, %r290, %r14964;
	// begin inline asm
	add.cc.u32 %r4461, %r4419, %r4463;
	// end inline asm
	// begin inline asm
	addc.u32 %r4464, %r4606, %r4466;
	// end inline asm
	mul.lo.s32 	%r4469, %r14965, %r290;
	mul.hi.u32 	%r4472, %r290, %r14965;
	// begin inline asm
	add.cc.u32 %r4467, %r4425, %r4469;
	// end inline asm
	// begin inline asm
	addc.u32 %r4470, %r4464, %r4472;
	// end inline asm
	mul.lo.s32 	%r4475, %r14966, %r290;
	mul.hi.u32 	%r4478, %r290, %r14966;
	// begin inline asm
	add.cc.u32 %r4473, %r4431, %r4475;
	// end inline asm
	// begin inline asm
	addc.u32 %r4476, %r4470, %r4478;
	// end inline asm
	mul.lo.s32 	%r4481, %r14967, %r290;
	mul.hi.u32 	%r4484, %r290, %r14967;
	// begin inline asm
	add.cc.u32 %r4479, %r4437, %r4481;
	// end inline asm
	// begin inline asm
	addc.u32 %r4482, %r4476, %r4484;
	// end inline asm
	mul.lo.s32 	%r4487, %r14968, %r290;
	mul.hi.u32 	%r4490, %r290, %r14968;
	// begin inline asm
	add.cc.u32 %r4485, %r4443, %r4487;
	// end inline asm
	// begin inline asm
	addc.u32 %r4488, %r4482, %r4490;
	// end inline asm
	mul.lo.s32 	%r4493, %r14969, %r290;
	mul.hi.u32 	%r4496, %r290, %r14969;
	// begin inline asm
	add.cc.u32 %r4491, %r4449, %r4493;
	// end inline asm
	// begin inline asm
	addc.u32 %r4494, %r4488, %r4496;
	// end inline asm
	mul.lo.s32 	%r4499, %r14970, %r290;
	mul.hi.u32 	%r4502, %r290, %r14970;
	// begin inline asm
	add.cc.u32 %r4497, %r4455, %r4499;
	// end inline asm
	// begin inline asm
	addc.u32 %r4500, %r4494, %r4502;
	// end inline asm
	mul.lo.s32 	%r4505, %r14848, %r290;
	mul.hi.u32 	%r4508, %r290, %r14848;
	// begin inline asm
	add.cc.u32 %r4503, %r4458, %r4505;
	// end inline asm
	// begin inline asm
	addc.u32 %r4506, %r4500, %r4508;
	// end inline asm
	mul.lo.s32 	%r4511, %r14964, %r289;
	mul.hi.u32 	%r4514, %r289, %r14964;
	// begin inline asm
	add.cc.u32 %r4509, %r4467, %r4511;
	// end inline asm
	// begin inline asm
	addc.u32 %r4512, %r4606, %r4514;
	// end inline asm
	mul.lo.s32 	%r4517, %r14965, %r289;
	mul.hi.u32 	%r4520, %r289, %r14965;
	// begin inline asm
	add.cc.u32 %r4515, %r4473, %r4517;
	// end inline asm
	// begin inline asm
	addc.u32 %r4518, %r4512, %r4520;
	// end inline asm
	mul.lo.s32 	%r4523, %r14966, %r289;
	mul.hi.u32 	%r4526, %r289, %r14966;
	// begin inline asm
	add.cc.u32 %r4521, %r4479, %r4523;
	// end inline asm
	// begin inline asm
	addc.u32 %r4524, %r4518, %r4526;
	// end inline asm
	mul.lo.s32 	%r4529, %r14967, %r289;
	mul.hi.u32 	%r4532, %r289, %r14967;
	// begin inline asm
	add.cc.u32 %r4527, %r4485, %r4529;
	// end inline asm
	// begin inline asm
	addc.u32 %r4530, %r4524, %r4532;
	// end inline asm
	mul.lo.s32 	%r4535, %r14968, %r289;
	mul.hi.u32 	%r4538, %r289, %r14968;
	// begin inline asm
	add.cc.u32 %r4533, %r4491, %r4535;
	// end inline asm
	// begin inline asm
	addc.u32 %r4536, %r4530, %r4538;
	// end inline asm
	mul.lo.s32 	%r4541, %r14969, %r289;
	mul.hi.u32 	%r4544, %r289, %r14969;
	// begin inline asm
	add.cc.u32 %r4539, %r4497, %r4541;
	// end inline asm
	// begin inline asm
	addc.u32 %r4542, %r4536, %r4544;
	// end inline asm
	mul.lo.s32 	%r4547, %r14970, %r289;
	mul.hi.u32 	%r4550, %r289, %r14970;
	// begin inline asm
	add.cc.u32 %r4545, %r4503, %r4547;
	// end inline asm
	// begin inline asm
	addc.u32 %r4548, %r4542, %r4550;
	// end inline asm
	mul.lo.s32 	%r4553, %r14848, %r289;
	mul.hi.u32 	%r4556, %r289, %r14848;
	// begin inline asm
	add.cc.u32 %r4551, %r4506, %r4553;
	// end inline asm
	// begin inline asm
	addc.u32 %r4554, %r4548, %r4556;
	// end inline asm
	mul.lo.s32 	%r4559, %r14964, %r3566;
	mul.hi.u32 	%r4562, %r3566, %r14964;
	// begin inline asm
	add.cc.u32 %r4557, %r4515, %r4559;
	// end inline asm
	// begin inline asm
	addc.u32 %r4560, %r4606, %r4562;
	// end inline asm
	mul.lo.s32 	%r4565, %r14965, %r3566;
	mul.hi.u32 	%r4568, %r3566, %r14965;
	// begin inline asm
	add.cc.u32 %r4563, %r4521, %r4565;
	// end inline asm
	// begin inline asm
	addc.u32 %r4566, %r4560, %r4568;
	// end inline asm
	mul.lo.s32 	%r4571, %r14966, %r3566;
	mul.hi.u32 	%r4574, %r3566, %r14966;
	// begin inline asm
	add.cc.u32 %r4569, %r4527, %r4571;
	// end inline asm
	// begin inline asm
	addc.u32 %r4572, %r4566, %r4574;
	// end inline asm
	mul.lo.s32 	%r4577, %r14967, %r3566;
	mul.hi.u32 	%r4580, %r3566, %r14967;
	// begin inline asm
	add.cc.u32 %r4575, %r4533, %r4577;
	// end inline asm
	// begin inline asm
	addc.u32 %r4578, %r4572, %r4580;
	// end inline asm
	mul.lo.s32 	%r4583, %r14968, %r3566;
	mul.hi.u32 	%r4586, %r3566, %r14968;
	// begin inline asm
	add.cc.u32 %r4581, %r4539, %r4583;
	// end inline asm
	// begin inline asm
	addc.u32 %r4584, %r4578, %r4586;
	// end inline asm
	mul.lo.s32 	%r4589, %r14969, %r3566;
	mul.hi.u32 	%r4592, %r3566, %r14969;
	// begin inline asm
	add.cc.u32 %r4587, %r4545, %r4589;
	// end inline asm
	// begin inline asm
	addc.u32 %r4590, %r4584, %r4592;
	// end inline asm
	mul.lo.s32 	%r4595, %r14970, %r3566;
	mul.hi.u32 	%r4598, %r3566, %r14970;
	// begin inline asm
	add.cc.u32 %r4593, %r4551, %r4595;
	// end inline asm
	// begin inline asm
	addc.u32 %r4596, %r4590, %r4598;
	// end inline asm
	mul.lo.s32 	%r4601, %r14848, %r3566;
	mul.hi.u32 	%r4604, %r3566, %r14848;
	// begin inline asm
	add.cc.u32 %r4599, %r4554, %r4601;
	// end inline asm
	// begin inline asm
	addc.u32 %r4602, %r4596, %r4604;
	// end inline asm
	mul.wide.u32 	%rd150, %r4563, 977;
	cvt.u32.u64 	%r4607, %rd150;
	shr.u64 	%rd151, %rd150, 32;
	mul.wide.u32 	%rd152, %r4569, 977;
	add.s64 	%rd153, %rd152, %rd151;
	cvt.u32.u64 	%r4610, %rd153;
	shr.u64 	%rd154, %rd153, 32;
	mul.wide.u32 	%rd155, %r4575, 977;
	add.s64 	%rd156, %rd155, %rd154;
	cvt.u32.u64 	%r4613, %rd156;
	shr.u64 	%rd157, %rd156, 32;
	mul.wide.u32 	%rd158, %r4581, 977;
	add.s64 	%rd159, %rd158, %rd157;
	cvt.u32.u64 	%r4616, %rd159;
	shr.u64 	%rd160, %rd159, 32;
	mul.wide.u32 	%rd161, %r4587, 977;
	add.s64 	%rd162, %rd161, %rd160;
	cvt.u32.u64 	%r4619, %rd162;
	shr.u64 	%rd163, %rd162, 32;
	mul.wide.u32 	%rd164, %r4593, 977;
	add.s64 	%rd165, %rd164, %rd163;
	cvt.u32.u64 	%r4622, %rd165;
	shr.u64 	%rd166, %rd165, 32;
	mul.wide.u32 	%rd167, %r4599, 977;
	add.s64 	%rd168, %rd167, %rd166;
	cvt.u32.u64 	%r4625, %rd168;
	shr.u64 	%rd169, %rd168, 32;
	cvt.u64.u32 	%rd170, %r4602;
	cvt.u32.u64 	%r4702, %rd169;
	cvt.u32.u64 	%r4703, %rd170;
	mov.b64 	%rd171, 977;
	cvt.u32.u64 	%r4704, %rd171;
	mad.lo.s32 	%r4628, %r4703, %r4704, %r4702;
	// begin inline asm
	add.cc.u32 %r4605, %r4606, %r4607;
	// end inline asm
	// begin inline asm
	addc.cc.u32 %r4608, %r4563, %r4610;
	// end inline asm
	// begin inline asm
	addc.cc.u32 %r4611, %r4569, %r4613;
	// end inline asm
	// begin inline asm
	addc.cc.u32 %r4614, %r4575, %r4616;
	// end inline asm
	// begin inline asm
	addc.cc.u32 %r4617, %r4581, %r4619;
	// end inline asm
	// begin inline asm
	addc.cc.u32 %r4620, %r4587, %r4622;
	// end inline asm
	// begin inline asm
	addc.cc.u32 %r4623, %r4593, %r4625;
	// end inline asm
	// begin inline asm
	addc.u32 %r4626, %r4599, %r4628;
	// end inline asm
	// begin inline asm
	sub.cc.u32 %r4629, %r4605, %r4;
	// end inline asm
	// begin inline asm
	subc.cc.u32 %r4632, %r4608, %r5;
	// end inline asm
	// begin inline asm
	subc.cc.u32 %r4635, %r4611, %r6;
	// end inline asm
	// begin inline asm
	subc.cc.u32 %r4638, %r4614, %r7;
	// end inline asm
	// begin inline asm
	subc.cc.u32 %r4641, %r4617, %r8;
	// end inline asm
	// begin inline asm
	subc.cc.u32 %r4644, %r4620, %r9;
	// end inline asm
	// begin inline asm
	subc.cc.u32 %r4647, %r4623, %r10;
	// end inline asm
	// begin inline asm
	subc.u32 %r4650, %r4626, %r11;
	// end inline asm
	setp.eq.s32 	%p76, %r4650, 0;
	selp.b32 	%r4654, %r4629, %r4605, %p76;
	selp.b32 	%r4657, %r4632, %r4608, %p76;
	selp.b32 	%r4660, %r4635, %r4611, %p76;
	selp.b32 	%r4663, %r4638, %r4614, %p76;
	selp.b32 	%r4666, %r4641, %r4617, %p76;
	selp.b32 	%r4669, %r4644, %r4620, %p76;
	selp.b32 	%r4672, %r4647, %r4623, %p76;
	// begin inline asm
	add.cc.u32 %r4653, %r4654, %r4221;
	// end inline asm
	// begin inline asm
	addc.cc.u32 %r4656, %r4657, %r4269;
	// end inline asm
	// begin inline asm
	addc.cc.u32 %r4659, %r4660, %r4317;
	// end inline asm
	// begin inline asm
	addc.cc.u32 %r4662, %r4663, %r4365;
	// end inline asm
	// begin inline asm
	addc.cc.u32 %r4665, %r4666, %r4413;
	// end inline asm
	// begin inline asm
	addc.cc.u32 %r4668, %r4669, %r4461;
	// end inline asm
	// begin inline asm
	addc.cc.u32 %r4671, %r4672, %r4509;
	// end inline asm
	// begin inline asm
	addc.u32 %r14972, %r4626, %r4557;
	// end inline asm
	// begin inline asm
	sub.cc.u32 %r14979, %r4653, %r4;
	// end inline asm
	// begin inline asm
	subc.cc.u32 %r14978, %r4656, %r5;
	// end inline asm
	// begin inline asm
	subc.cc.u32 %r14977, %r4659, %r6;
	// end inline asm
	// begin inline asm
	subc.cc.u32 %r14976, %r4662, %r7;
	// end inline asm
	// begin inline asm
	subc.cc.u32 %r14975, %r4665, %r8;
	// end inline asm
	// begin inline asm
	subc.cc.u32 %r14974, %r4668, %r9;
	// end inline asm
	// begin inline asm
	subc.cc.u32 %r14973, %r4671, %r10;
	// end inline asm
	// begin inline asm
	subc.u32 %r4698, %r14972, %r11;
	// end inline asm
	setp.eq.s32 	%p77, %r4698, 0;
	@%p77 bra 	$L__BB0_71;
	mov.u32 	%r14973, %r4671;
	mov.u32 	%r14974, %r4668;
	mov.u32 	%r14975, %r4665;
	mov.u32 	%r14976, %r4662;
	mov.u32 	%r14977, %r4659;
	mov.u32 	%r14978, %r4656;
	mov.u32 	%r14979, %r4653;
$L__BB0_71:
	// begin inline asm
	add.cc.u32 %r4705, %r14907, %r14907;
	// end inline asm
	// begin inline asm
	addc.cc.u32 %r4708, %r14906, %r14906;
	// end inline asm
	// begin inline asm
	addc.cc.u32 %r4711, %r14905, %r14905;
	// end inline asm
	// begin inline asm
	addc.cc.u32 %r4714, %r14904, %r14904;
	// end inline asm
	// begin inline asm
	addc.cc.u32 %r4717, %r14903, %r14903;
	// end inline asm
	// begin inline asm
	addc.cc.u32 %r4720, %r14902, %r14902;
	// end inline asm
	// begin inline asm
	addc.cc.u32 %r4723, %r14901, %r14901;
	// end inline asm
	// begin inline asm
	addc.u32 %r4726, %r14900, %r14900;
	// end inline asm
	// begin inline asm
	sub.cc.u32 %r4729, %r4705, %r4;
	// end inline asm
	// begin inline asm
	subc.cc.u32 %r4732, %r4708, %r5;
	// end inline asm
	// begin inline asm
	subc.cc.u32 %r4735, %r4711, %r6;
	// end inline asm
	// begin inline asm
	subc.cc.u32 %r4738, %r4714, %r7;
	// end inline asm
	// begin inline asm
	subc.cc.u32 %r4741, %r4717, %r8;
	// end inline asm
	// begin inline asm
	subc.cc.u32 %r4744, %r4720, %r9;
	// end inline asm
	// begin inline asm
	subc.cc.u32 %r4747, %r4723, %r10;
	// end inline asm
	// begin inline asm
	subc.u32 %r4750, %r4726, %r11;
	// end inline asm
	setp.eq.s32 	%p78, %r4750, 0;
	selp.b32 	%r4773, %r4747, %r4723, %p78;
	selp.b32 	%r4770, %r4744, %r4720, %p78;
	selp.b32 	%r4767, %r4741, %r4717, %p78;
	selp.b32 	%r4764, %r4738, %r4714, %p78;
	selp.b32 	%r4761, %r4735, %r4711, %p78;
	selp.b32 	%r4758, %r4732, %r4708, %p78;
	selp.b32 	%r4755, %r4729, %r4705, %p78;
	// begin inline asm
	add.cc.u32 %r4753, %r4755, %r4755;
	// end inline asm
	// begin inline asm
	addc.cc.u32 %r4756, %r4758, %r4758;
	// end inline asm
	// begin inline asm
	addc.cc.u32 %r4759, %r4761, %r4761;
	// end inline asm
	// begin inline asm
	addc.cc.u32 %r4762, %r4764, %r4764;
	// end inline asm
	// begin inline asm
	addc.cc.u32 %r4765, %r4767, %r4767;
	// end inline asm
	// begin inline asm
	addc.cc.u32 %r4768, %r4770, %r4770;
	// end inline asm
	// begin inline asm
	addc.cc.u32 %r4771, %r4773, %r4773;
	// end inline asm
	// begin inline asm
	addc.u32 %r14980, %r4726, %r4726;
	// end inline asm
	// begin inline asm
	sub.cc.u32 %r14987, %r4753, %r4;
	// end inline asm
	// begin inline asm
	subc.cc.u32 %r14986, %r4756, %r5;
	// end inline asm
	// begin inline asm
	subc.cc.u32 %r14985, %r4759, %r6;
	// end inline asm
	// begin inline asm
	subc.cc.u32 %r14984, %r4762, %r7;
	// end inline asm
	// begin inline asm
	subc.cc.u32 %r14983, %r4765, %r8;
	// end inline asm
	// begin inline asm
	subc.cc.u32 %r14982, %r4768, %r9;
	// end inline asm
	// begin inline asm
	subc.cc.u32 %r14981, %r4771, %r10;
	// end inline asm
	// begin inline asm
	subc.u32 %r4798, %r14980, %r11;
	// end inline asm
	setp.eq.s32 	%p79, %r4798, 0;
	@%p79 bra 	$L__BB0_73;
	mov.u32 	%r14981, %r4771;
	mov.u32 	%r14982, %r4768;
	mov.u32 	%r14983, %r4765;
	mov.u32 	%r14984, %r4762;
	mov.u32 	%r14985, %r4759;
	mov.u32 	%r14986, %r4756;
	mov.u32 	%r14987, %r4753;
$L__BB0_73:
	// begin inline asm
	add.cc.u32 %r4802, %r14987, %r14987;
	// end inline asm
	// begin inline asm
	addc.cc.u32 %r4805, %r14986, %r14986;
	// end inline asm
	// begin inline asm
	addc.cc.u32 %r4808, %r14985, %r14985;
	// end inline asm
	// begin inline asm
	addc.cc.u32 %r4811, %r14984, %r14984;
	// end inline asm
	// begin inline asm
	addc.cc.u32 %r4814, %r14983, %r14983;
	// end inline asm
	// begin inline asm
	addc.cc.u32 %r4817, %r14982, %r14982;
	// end inline asm
	// begin inline asm
	addc.cc.u32 %r4820, %r14981, %r14981;
	// end inline asm
	// begin inline asm
	addc.u32 %r4823, %r14980, %r14980;
	// end inline asm
	// begin inline asm
	sub.cc.u32 %r4826, %r4802, %r4;
	// end inline asm
	// begin inline asm
	subc.cc.u32 %r4829, %r4805, %r5;
	// end inline asm
	// begin inline asm
	subc.cc.u32 %r4832, %r4808, %r6;
	// end inline asm
	// begin inline asm
	subc.cc.u32 %r4835, %r4811, %r7;
	// end inline asm
	// begin inline asm
	subc.cc.u32 %r4838, %r4814, %r8;
	// end inline asm
	// begin inline asm
	subc.cc.u32 %r4841, %r4817, %r9;
	// end inline asm
	// begin inline asm
	subc.cc.u32 %r4844, %r4820, %r10;
	// end inline asm
	// begin inline asm
	subc.u32 %r4847, %r4823, %r11;
	// end inline asm
	setp.eq.s32 	%p80, %r4847, 0;
	selp.b32 	%r4870, %r4844, %r4820, %p80;
	selp.b32 	%r4867, %r4841, %r4817, %p80;
	selp.b32 	%r4864, %r4838, %r4814, %p80;
	selp.b32 	%r4861, %r4835, %r4811, %p80;
	selp.b32 	%r4858, %r4832, %r4808, %p80;
	selp.b32 	%r4855, %r4829, %r4805, %p80;
	selp.b32 	%r4852, %r4826, %r4802, %p80;
	// begin inline asm
	sub.cc.u32 %r15025, %r14979, %r4852;
	// end inline asm
	// begin inline asm
	subc.cc.u32 %r15024, %r14978, %r4855;
	// end inline asm
	// begin inline asm
	subc.cc.u32 %r15023, %r14977, %r4858;
	// end inline asm
	// begin inline asm
	subc.cc.u32 %r15022, %r14976, %r4861;
	// end inline asm
	// begin inline asm
	subc.cc.u32 %r15021, %r14975, %r4864;
	// end inline asm
	// begin inline asm
	subc.cc.u32 %r15020, %r14974, %r4867;
	// end inline asm
	// begin inline asm
	subc.cc.u32 %r15019, %r14973, %r4870;
	// end inline asm
	// begin inline asm
	subc.u32 %r4871, %r14972, %r4823;
	// end inline asm
	setp.eq.s32 	%p81, %r4871, 0;
	@%p81 bra 	$L__BB0_75;
	// begin inline asm
	add.cc.u32 %r15025, %r15025, %r4;
	// end inline asm
	// begin inline asm
	addc.cc.u32 %r15024, %r15024, %r5;
	// end inline asm
	// begin inline asm
	addc.cc.u32 %r15023, %r15023, %r6;
	// end inline asm
	// begin inline asm
	addc.cc.u32 %r15022, %r15022, %r7;
	// end inline asm
	// begin inline asm
	addc.cc.u32 %r15021, %r15021, %r8;
	// end inline asm
	// begin inline asm
	addc.cc.u32 %r15020, %r15020, %r9;
	// end inline asm
	// begin inline asm
	addc.cc.u32 %r15019, %r15019, %r10;
	// end inline asm
	// begin inline asm
	addc.u32 %r14849, %r14849, %r11;
	// end inline asm
$L__BB0_75:
	mul.lo.s32 	%r4900, %r15210, %r15025;
	mul.hi.u32 	%r4903, %r15025, %r15210;
	mov.b32 	%r5283, 0;
	// begin inline asm
	add.cc.u32 %r4898, %r5283, %r4900;
	// end inline asm
	// begin inline asm
	addc.u32 %r4901, %r5283, %r4903;
	// end inline asm
	mul.lo.s32 	%r4906, %r15209, %r15025;
	mul.hi.u32 	%r4909, %r15025, %r15209;
	// begin inline asm
	add.cc.u32 %r4904, %r5283, %r4906;
	// end inline asm
	// begin inline asm
	addc.u32 %r4907, %r4901, %r4909;
	// end inline asm
	mul.lo.s32 	%r4912, %r15208, %r15025;
	mul.hi.u32 	%r4915, %r15025, %r15208;
	// begin inline asm
	add.cc.u32 %r4910, %r5283, %r4912;
	// end inline asm
	// begin inline asm
	addc.u32 %r4913, %r4907, %r4915;
	// end inline asm
	mul.lo.s32 	%r4918, %r15207, %r15025;
	mul.hi.u32 	%r4921, %r15025, %r15207;
	// begin inline asm
	add.cc.u32 %r4916, %r5283, %r4918;
	// end inline asm
	// begin inline asm
	addc.u32 %r4919, %r4913, %r4921;
	// end inline asm
	mul.lo.s32 	%r4924, %r15206, %r15025;
	mul.hi.u32 	%r4927, %r15025, %r15206;
	// begin inline asm
	add.cc.u32 %r4922, %r5283, %r4924;
	// end inline asm
	// begin inline asm
	addc.u32 %r4925, %r4919, %r4927;
	// end inline asm
	mul.lo.s32 	%r4930, %r15205, %r15025;
	mul.hi.u32 	%r4933, %r15025, %r15205;
	// begin inline asm
	add.cc.u32 %r4928, %r5283, %r4930;
	// end inline asm
	// begin inline asm
	addc.u32 %r4931, %r4925, %r4933;
	// end inline asm
	mul.lo.s32 	%r4936, %r15204, %r15025;
	mul.hi.u32 	%r4939, %r15025, %r15204;
	// begin inline asm
	add.cc.u32 %r4934, %r5283, %r4936;
	// end inline asm
	// begin inline asm
	addc.u32 %r4937, %r4931, %r4939;
	// end inline asm
	mul.lo.s32 	%r4942, %r15203, %r15025;
	mul.hi.u32 	%r4945, %r15025, %r15203;
	// begin inline asm
	add.cc.u32 %r4940, %r5283, %r4942;
	// end inline asm
	// begin inline asm
	addc.u32 %r4943, %r4937, %r4945;
	// end inline asm
	mul.lo.s32 	%r4948, %r15210, %r15024;
	mul.hi.u32 	%r4951, %r15024, %r15210;
	// begin inline asm
	add.cc.u32 %r4946, %r4904, %r4948;
	// end inline asm
	// begin inline asm
	addc.u32 %r4949, %r5283, %r4951;
	// end inline asm
	mul.lo.s32 	%r4954, %r15209, %r15024;
	mul.hi.u32 	%r4957, %r15024, %r15209;
	// begin inline asm
	add.cc.u32 %r4952, %r4910, %r4954;
	// end inline asm
	// begin inline asm
	addc.u32 %r4955, %r4949, %r4957;
	// end inline asm
	mul.lo.s32 	%r4960, %r15208, %r15024;
	mul.hi.u32 	%r4963, %r15024, %r15208;
	// begin inline asm
	add.cc.u32 %r4958, %r4916, %r4960;
	// end inline asm
	// begin inline asm
	addc.u32 %r4961, %r4955, %r4963;
	// end inline asm
	mul.lo.s32 	%r4966, %r15207, %r15024;
	mul.hi.u32 	%r4969, %r15024, %r15207;
	// begin inline asm
	add.cc.u32 %r4964, %r4922, %r4966;
	// end inline asm
	// begin inline asm
	addc.u32 %r4967, %r4961, %r4969;
	// end inline asm
	mul.lo.s32 	%r4972, %r15206, %r15024;
	mul.hi.u32 	%r4975, %r15024, %r15206;
	// begin inline asm
	add.cc.u32 %r4970, %r4928, %r4972;
	// end inline asm
	// begin inline asm
	addc.u32 %r4973, %r4967, %r4975;
	// end inline asm
	mul.lo.s32 	%r4978, %r15205, %r15024;
	mul.hi.u32 	%r4981, %r15024, %r15205;
	// begin inline asm
	add.cc.u32 %r4976, %r4934, %r4978;
	// end inline asm
	// begin inline asm
	addc.u32 %r4979, %r4973, %r4981;
	// end inline asm
	mul.lo.s32 	%r4984, %r15204, %r15024;
	mul.hi.u32 	%r4987, %r15024, %r15204;
	// begin inline asm
	add.cc.u32 %r4982, %r4940, %r4984;
	// end inline asm
	// begin inline asm
	addc.u32 %r4985, %r4979, %r4987;
	// end inline asm
	mul.lo.s32 	%r4990, %r15203, %r15024;
	mul.hi.u32 	%r4993, %r15024, %r15203;
	// begin inline asm
	add.cc.u32 %r4988, %r4943, %r4990;
	// end inline asm
	// begin inline asm
	addc.u32 %r4991, %r4985, %r4993;
	// end inline asm
	mul.lo.s32 	%r4996, %r15210, %r15023;
	mul.hi.u32 	%r4999, %r15023, %r15210;
	// begin inline asm
	add.cc.u32 %r4994, %r4952, %r4996;
	// end inline asm
	// begin inline asm
	addc.u32 %r4997, %r5283, %r4999;
	// end inline asm
	mul.lo.s32 	%r5002, %r15209, %r15023;
	mul.hi.u32 	%r5005, %r15023, %r15209;
	// begin inline asm
	add.cc.u32 %r5000, %r4958, %r5002;
	// end inline asm
	// begin inline asm
	addc.u32 %r5003, %r4997, %r5005;
	// end inline asm
	mul.lo.s32 	%r5008, %r15208, %r15023;
	mul.hi.u32 	%r5011, %r15023, %r15208;
	// begin inline asm
	add.cc.u32 %r5006, %r4964, %r5008;
	// end inline asm
	// begin inline asm
	addc.u32 %r5009, %r5003, %r5011;
	// end inline asm
	mul.lo.s32 	%r5014, %r15207, %r15023;
	mul.hi.u32 	%r5017, %r15023, %r15207;
	// begin inline asm
	add.cc.u32 %r5012, %r4970, %r5014;
	// end inline asm
	// begin inline asm
	addc.u32 %r5015, %r5009, %r5017;
	// end inline asm
	mul.lo.s32 	%r5020, %r15206, %r15023;
	mul.hi.u32 	%r5023, %r15023, %r15206;
	// begin inline asm
	add.cc.u32 %r5018, %r4976, %r5020;
	// end inline asm
	// begin inline asm
	addc.u32 %r5021, %r5015, %r5023;
	// end inline asm
	mul.lo.s32 	%r5026, %r15205, %r15023;
	mul.hi.u32 	%r5029, %r15023, %r15205;
	// begin inline asm
	add.cc.u32 %r5024, %r4982, %r5026;
	// end inline asm
	// begin inline asm
	addc.u32 %r5027, %r5021, %r5029;
	// end inline asm
	mul.lo.s32 	%r5032, %r15204, %r15023;
	mul.hi.u32 	%r5035, %r15023, %r15204;
	// begin inline asm
	add.cc.u32 %r5030, %r4988, %r5032;
	// end inline asm
	// begin inline asm
	addc.u32 %r5033, %r5027, %r5035;
	// end inline asm
	mul.lo.s32 	%r5038, %r15203, %r15023;
	mul.hi.u32 	%r5041, %r15023, %r15203;
	// begin inline asm
	add.cc.u32 %r5036, %r4991, %r5038;
	// end inline asm
	// begin inline asm
	addc.u32 %r5039, %r5033, %r5041;
	// end inline asm
	mul.lo.s32 	%r5044, %r15210, %r15022;
	mul.hi.u32 	%r5047, %r15022, %r15210;
	// begin inline asm
	add.cc.u32 %r5042, %r5000, %r5044;
	// end inline asm
	// begin inline asm
	addc.u32 %r5045, %r5283, %r5047;
	// end inline asm
	mul.lo.s32 	%r5050, %r15209, %r15022;
	mul.hi.u32 	%r5053, %r15022, %r15209;
	// begin inline asm
	add.cc.u32 %r5048, %r5006, %r5050;
	// end inline asm
	// begin inline asm
	addc.u32 %r5051, %r5045, %r5053;
	// end inline asm
	mul.lo.s32 	%r5056, %r15208, %r15022;
	mul.hi.u32 	%r5059, %r15022, %r15208;
	// begin inline asm
	add.cc.u32 %r5054, %r5012, %r5056;
	// end inline asm
	// begin inline asm
	addc.u32 %r5057, %r5051, %r5059;
	// end inline asm
	mul.lo.s32 	%r5062, %r15207, %r15022;
	mul.hi.u32 	%r5065, %r15022, %r15207;
	// begin inline asm
	add.cc.u32 %r5060, %r5018, %r5062;
	// end inline asm
	// begin inline asm
	addc.u32 %r5063, %r5057, %r5065;
	// end inline asm
	mul.lo.s32 	%r5068, %r15206, %r15022;
	mul.hi.u32 	%r5071, %r15022, %r15206;
	// begin inline asm
	add.cc.u32 %r5066, %r5024, %r5068;
	// end inline asm
	// begin inline asm
	addc.u32 %r5069, %r5063, %r5071;
	// end inline asm
	mul.lo.s32 	%r5074, %r15205, %r15022;
	mul.hi.u32 	%r5077, %r15022, %r15205;
	// begin inline asm
	add.cc.u32 %r5072, %r5030, %r5074;
	// end inline asm
	// begin inline asm
	addc.u32 %r5075, %r5069, %r5077;
	// end inline asm
	mul.lo.s32 	%r5080, %r15204, %r15022;
	mul.hi.u32 	%r5083, %r15022, %r15204;
	// begin inline asm
	add.cc.u32 %r5078, %r5036, %r5080;
	// end inline asm
	// begin inline asm
	addc.u32 %r5081, %r5075, %r5083;
	// end inline asm
	mul.lo.s32 	%r5086, %r15203, %r15022;
	mul.hi.u32 	%r5089, %r15022, %r15203;
	// begin inline asm
	add.cc.u32 %r5084, %r5039, %r5086;
	// end inline asm
	// begin inline asm
	addc.u32 %r5087, %r5081, %r5089;
	// end inline asm
	mul.lo.s32 	%r5092, %r15210, %r15021;
	mul.hi.u32 	%r5095, %r15021, %r15210;
	// begin inline asm
	add.cc.u32 %r5090, %r5048, %r5092;
	// end inline asm
	// begin inline asm
	addc.u32 %r5093, %r5283, %r5095;
	// end inline asm
	mul.lo.s32 	%r5098, %r15209, %r15021;
	mul.hi.u32 	%r5101, %r15021, %r15209;
	// begin inline asm
	add.cc.u32 %r5096, %r5054, %r5098;
	// end inline asm
	// begin inline asm
	addc.u32 %r5099, %r5093, %r5101;
	// end inline asm
	mul.lo.s32 	%r5104, %r15208, %r15021;
	mul.hi.u32 	%r5107, %r15021, %r15208;
	// begin inline asm
	add.cc.u32 %r5102, %r5060, %r5104;
	// end inline asm
	// begin inline asm
	addc.u32 %r5105, %r5099, %r5107;
	// end inline asm
	mul.lo.s32 	%r5110, %r15207, %r15021;
	mul.hi.u32 	%r5113, %r15021, %r15207;
	// begin inline asm
	add.cc.u32 %r5108, %r5066, %r5110;
	// end inline asm
	// begin inline asm
	addc.u32 %r5111, %r5105, %r5113;
	// end inline asm
	mul.lo.s32 	%r5116, %r15206, %r15021;
	mul.hi.u32 	%r5119, %r15021, %r15206;
	// begin inline asm
	add.cc.u32 %r5114, %r5072, %r5116;
	// end inline asm
	// begin inline asm
	addc.u32 %r5117, %r5111, %r5119;
	// end inline asm
	mul.lo.s32 	%r5122, %r15205, %r15021;
	mul.hi.u32 	%r5125, %r15021, %r15205;
	// begin inline asm
	add.cc.u32 %r5120, %r5078, %r5122;
	// end inline asm
	// begin inline asm
	addc.u32 %r5123, %r5117, %r5125;
	// end inline asm
	mul.lo.s32 	%r5128, %r15204, %r15021;
	mul.hi.u32 	%r5131, %r15021, %r15204;
	// begin inline asm
	add.cc.u32 %r5126, %r5084, %r5128;
	// end inline asm
	// begin inline asm
	addc.u32 %r5129, %r5123, %r5131;
	// end inline asm
	mul.lo.s32 	%r5134, %r15203, %r15021;
	mul.hi.u32 	%r5137, %r15021, %r15203;
	// begin inline asm
	add.cc.u32 %r5132, %r5087, %r5134;
	// end inline asm
	// begin inline asm
	addc.u32 %r5135, %r5129, %r5137;
	// end inline asm
	mul.lo.s32 	%r5140, %r15210, %r15020;
	mul.hi.u32 	%r5143, %r15020, %r15210;
	// begin inline asm
	add.cc.u32 %r5138, %r5096, %r5140;
	// end inline asm
	// begin inline asm
	addc.u32 %r5141, %r5283, %r5143;
	// end inline asm
	mul.lo.s32 	%r5146, %r15209, %r15020;
	mul.hi.u32 	%r5149, %r15020, %r15209;
	// begin inline asm
	add.cc.u32 %r5144, %r5102, %r5146;
	// end inline asm
	// begin inline asm
	addc.u32 %r5147, %r5141, %r5149;
	// end inline asm
	mul.lo.s32 	%r5152, %r15208, %r15020;
	mul.hi.u32 	%r5155, %r15020, %r15208;
	// begin inline asm
	add.cc.u32 %r5150, %r5108, %r5152;
	// end inline asm
	// begin inline asm
	addc.u32 %r5153, %r5147, %r5155;
	// end inline asm
	mul.lo.s32 	%r5158, %r15207, %r15020;
	mul.hi.u32 	%r5161, %r15020, %r15207;
	// begin inline asm
	add.cc.u32 %r5156, %r5114, %r5158;
	// end inline asm
	// begin inline asm
	addc.u32 %r5159, %r5153, %r5161;
	// end inline asm
	mul.lo.s32 	%r5164, %r15206, %r15020;
	mul.hi.u32 	%r5167, %r15020, %r15206;
	// begin inline asm
	add.cc.u32 %r5162, %r5120, %r5164;
	// end inline asm
	// begin inline asm
	addc.u32 %r5165, %r5159, %r5167;
	// end inline asm
	mul.lo.s32 	%r5170, %r15205, %r15020;
	mul.hi.u32 	%r5173, %r15020, %r15205;
	// begin inline asm
	add.cc.u32 %r5168, %r5126, %r5170;
	// end inline asm
	// begin inline asm
	addc.u32 %r5171, %r5165, %r5173;
	// end inline asm
	mul.lo.s32 	%r5176, %r15204, %r15020;
	mul.hi.u32 	%r5179, %r15020, %r15204;
	// begin inline asm
	add.cc.u32 %r5174, %r5132, %r5176;
	// end inline asm
	// begin inline asm
	addc.u32 %r5177, %r5171, %r5179;
	// end inline asm
	mul.lo.s32 	%r5182, %r15203, %r15020;
	mul.hi.u32 	%r5185, %r15020, %r15203;
	// begin inline asm
	add.cc.u32 %r5180, %r5135, %r5182;
	// end inline asm
	// begin inline asm
	addc.u32 %r5183, %r5177, %r5185;
	// end inline asm
	mul.lo.s32 	%r5188, %r15210, %r15019;
	mul.hi.u32 	%r5191, %r15019, %r15210;
	// begin inline asm
	add.cc.u32 %r5186, %r5144, %r5188;
	// end inline asm
	// begin inline asm
	addc.u32 %r5189, %r5283, %r5191;
	// end inline asm
	mul.lo.s32 	%r5194, %r15209, %r15019;
	mul.hi.u32 	%r5197, %r15019, %r15209;
	// begin inline asm
	add.cc.u32 %r5192, %r5150, %r5194;
	// end inline asm
	// begin inline asm
	addc.u32 %r5195, %r5189, %r5197;
	// end inline asm
	mul.lo.s32 	%r5200, %r15208, %r15019;
	mul.hi.u32 	%r5203, %r15019, %r15208;
	// begin inline asm
	add.cc.u32 %r5198, %r5156, %r5200;
	// end inline asm
	// begin inline asm
	addc.u32 %r5201, %r5195, %r5203;
	// end inline asm
	mul.lo.s32 	%r5206, %r15207, %r15019;
	mul.hi.u32 	%r5209, %r15019, %r15207;
	// begin inline asm
	add.cc.u32 %r5204, %r5162, %r5206;
	// end inline asm
	// begin inline asm
	addc.u32 %r5207, %r5201, %r5209;
	// end inline asm
	mul.lo.s32 	%r5212, %r15206, %r15019;
	mul.hi.u32 	%r5215, %r15019, %r15206;
	// begin inline asm
	add.cc.u32 %r5210, %r5168, %r5212;
	// end inline asm
	// begin inline asm
	addc.u32 %r5213, %r5207, %r5215;
	// end inline asm
	mul.lo.s32 	%r5218, %r15205, %r15019;
	mul.hi.u32 	%r5221, %r15019, %r15205;
	// begin inline asm
	add.cc.u32 %r5216, %r5174, %r5218;
	// end inline asm
	// begin inline asm
	addc.u32 %r5219, %r5213, %r5221;
	// end inline asm
	mul.lo.s32 	%r5224, %r15204, %r15019;
	mul.hi.u32 	%r5227, %r15019, %r15204;
	// begin inline asm
	add.cc.u32 %r5222, %r5180, %r5224;
	// end inline asm
	// begin inline asm
	addc.u32 %r5225, %r5219, %r5227;
	// end inline asm
	mul.lo.s32 	%r5230, %r15203, %r15019;
	mul.hi.u32 	%r5233, %r15019, %r15203;
	// begin inline asm
	add.cc.u32 %r5228, %r5183, %r5230;
	// end inline asm
	// begin inline asm
	addc.u32 %r5231, %r5225, %r5233;
	// end inline asm
	mul.lo.s32 	%r5236, %r15210, %r14849;
	mul.hi.u32 	%r5239, %r14849, %r15210;
	// begin inline asm
	add.cc.u32 %r5234, %r5192, %r5236;
	// end inline asm
	// begin inline asm
	addc.u32 %r5237, %r5283, %r5239;
	// end inline asm
	mul.lo.s32 	%r5242, %r15209, %r14849;
	mul.hi.u32 	%r5245, %r14849, %r15209;
	// begin inline asm
	add.cc.u32 %r5240, %r5198, %r5242;
	// end inline asm
	// begin inline asm
	addc.u32 %r5243, %r5237, %r5245;
	// end inline asm
	mul.lo.s32 	%r5248, %r15208, %r14849;
	mul.hi.u32 	%r5251, %r14849, %r15208;
	// begin inline asm
	add.cc.u32 %r5246, %r5204, %r5248;
	// end inline asm
	// begin inline asm
	addc.u32 %r5249, %r5243, %r5251;
	// end inline asm
	mul.lo.s32 	%r5254, %r15207, %r14849;
	mul.hi.u32 	%r5257, %r14849, %r15207;
	// begin inline asm
	add.cc.u32 %r5252, %r5210, %r5254;
	// end inline asm
	// begin inline asm
	addc.u32 %r5255, %r5249, %r5257;
	// end inline asm
	mul.lo.s32 	%r5260, %r15206, %r14849;
	mul.hi.u32 	%r5263, %r14849, %r15206;
	// begin inline asm
	add.cc.u32 %r5258, %r5216, %r5260;
	// end inline asm
	// begin inline asm
	addc.u32 %r5261, %r5255, %r5263;
	// end inline asm
	mul.lo.s32 	%r5266, %r15205, %r14849;
	mul.hi.u32 	%r5269, %r14849, %r15205;
	// begin inline asm
	add.cc.u32 %r5264, %r5222, %r5266;
	// end inline asm
	// begin inline asm
	addc.u32 %r5267, %r5261, %r5269;
	// end inline asm
	mul.lo.s32 	%r5272, %r15204, %r14849;
	mul.hi.u32 	%r5275, %r14849, %r15204;
	// begin inline asm
	add.cc.u32 %r5270, %r5228, %r5272;
	// end inline asm
	// begin inline asm
	addc.u32 %r5273, %r5267, %r5275;
	// end inline asm
	mul.lo.s32 	%r5278, %r15203, %r14849;
	mul.hi.u32 	%r5281, %r14849, %r15203;
	// begin inline asm
	add.cc.u32 %r5276, %r5231, %r5278;
	// end inline asm
	// begin inline asm
	addc.u32 %r5279, %r5273, %r5281;
	// end inline asm
	mul.wide.u32 	%rd172, %r5240, 977;
	cvt.u32.u64 	%r5284, %rd172;
	shr.u64 	%rd173, %rd172, 32;
	mul.wide.u32 	%rd174, %r5246, 977;
	add.s64 	%rd175, %rd174, %rd173;
	cvt.u32.u64 	%r5287, %rd175;
	shr.u64 	%rd176, %rd175, 32;
	mul.wide.u32 	%rd177, %r5252, 977;
	add.s64 	%rd178, %rd177, %rd176;
	cvt.u32.u64 	%r5290, %rd178;
	shr.u64 	%rd179, %rd178, 32;
	mul.wide.u32 	%rd180, %r5258, 977;
	add.s64 	%rd181, %rd180, %rd179;
	cvt.u32.u64 	%r5293, %rd181;
	shr.u64 	%rd182, %rd181, 32;
	mul.wide.u32 	%rd183, %r5264, 977;
	add.s64 	%rd184, %rd183, %rd182;
	cvt.u32.u64 	%r5296, %rd184;
	shr.u64 	%rd185, %rd184, 32;
	mul.wide.u32 	%rd186, %r5270, 977;
	add.s64 	%rd187, %rd186, %rd185;
	cvt.u32.u64 	%r5299, %rd187;
	shr.u64 	%rd188, %rd187, 32;
	mul.wide.u32 	%rd189, %r5276, 977;
	add.s64 	%rd190, %rd189, %rd188;
	cvt.u32.u64 	%r5302, %rd190;
	shr.u64 	%rd191, %rd190, 32;
	cvt.u64.u32 	%rd192, %r5279;
	cvt.u32.u64 	%r5379, %rd191;
	cvt.u32.u64 	%r5380, %rd192;
	mov.b64 	%rd193, 977;
	cvt.u32.u64 	%r5381, %rd193;
	mad.lo.s32 	%r5305, %r5380, %r5381, %r5379;
	// begin inline asm
	add.cc.u32 %r5282, %r5283, %r5284;
	// end inline asm
	// begin inline asm
	addc.cc.u32 %r5285, %r5240, %r5287;
	// end inline asm
	// begin inline asm
	addc.cc.u32 %r5288, %r5246, %r5290;
	// end inline asm
	// begin inline asm
	addc.cc.u32 %r5291, %r5252, %r5293;
	// end inline asm
	// begin inline asm
	addc.cc.u32 %r5294, %r5258, %r5296;
	// end inline asm
	// begin inline asm
	addc.cc.u32 %r5297, %r5264, %r5299;
	// end inline asm
	// begin inline asm
	addc.cc.u32 %r5300, %r5270, %r5302;
	// end inline asm
	// begin inline asm
	addc.u32 %r5303, %r5276, %r5305;
	// end inline asm
	// begin inline asm
	sub.cc.u32 %r5306, %r5282, %r4;
	// end inline asm
	// begin inline asm
	subc.cc.u32 %r5309, %r5285, %r5;
	// end inline asm
	// begin inline asm
	subc.cc.u32 %r5312, %r5288, %r6;
	// end inline asm
	// begin inline asm
	subc.cc.u32 %r5315, %r5291, %r7;
	// end inline asm
	// begin inline asm
	subc.cc.u32 %r5318, %r5294, %r8;
	// end inline asm
	// begin inline asm
	subc.cc.u32 %r5321, %r5297, %r9;
	// end inline asm
	// begin inline asm
	subc.cc.u32 %r5324, %r5300, %r10;
	// end inline asm
	// begin inline asm
	subc.u32 %r5327, %r5303, %r11;
	// end inline asm
	setp.eq.s32 	%p82, %r5327, 0;
	selp.b32 	%r5331, %r5306, %r5282, %p82;
	selp.b32 	%r5334, %r5309, %r5285, %p82;
	selp.b32 	%r5337, %r5312, %r5288, %p82;
	selp.b32 	%r5340, %r5315, %r5291, %p82;
	selp.b32 	%r5343, %r5318, %r5294, %p82;
	selp.b32 	%r5346, %r5321, %r5297, %p82;
	selp.b32 	%r5349, %r5324, %r5300, %p82;
	// begin inline asm
	add.cc.u32 %r5330, %r5331, %r4898;
	// end inline asm
	// begin inline asm
	addc.cc.u32 %r5333, %r5334, %r4946;
	// end inline asm
	// begin inline asm
	addc.cc.u32 %r5336, %r5337, %r4994;
	// end inline asm
	// begin inline asm
	addc.cc.u32 %r5339, %r5340, %r5042;
	// end inline asm
	// begin inline asm
	addc.cc.u32 %r5342, %r5343, %r5090;
	// end inline asm
	// begin inline asm
	addc.cc.u32 %r5345, %r5346, %r5138;
	// end inline asm
	// begin inline asm
	addc.cc.u32 %r5348, %r5349, %r5186;
	// end inline asm
	// begin inline asm
	addc.u32 %r14996, %r5303, %r5234;
	// end inline asm
	// begin inline asm
	sub.cc.u32 %r15003, %r5330, %r4;
	// end inline asm
	// begin inline asm
	subc.cc.u32 %r15002, %r5333, %r5;
	// end inline asm
	// begin inline asm
	subc.cc.u32 %r15001, %r5336, %r6;
	// end inline asm
	// begin inline asm
	subc.cc.u32 %r15000, %r5339, %r7;
	// end inline asm
	// begin inline asm
	subc.cc.u32 %r14999, %r5342, %r8;
	// end inline asm
	// begin inline asm
	subc.cc.u32 %r14998, %r5345, %r9;
	// end inline asm
	// begin inline asm
	subc.cc.u32 %r14997, %r5348, %r10;
	// end inline asm
	// begin inline asm
	subc.u32 %r5375, %r14996, %r11;
	// end inline asm
	setp.eq.s32 	%p83, %r5375, 0;
	@%p83 bra 	$L__BB0_77;
	mov.u32 	%r14997, %r5348;
	mov.u32 	%r14998, %r5345;
	mov.u32 	%r14999, %r5342;
	mov.u32 	%r15000, %r5339;
	mov.u32 	%r15001, %r5336;
	mov.u32 	%r15002, %r5333;
	mov.u32 	%r15003, %r5330;
$L__BB0_77:
	// begin inline asm
	add.cc.u32 %r5382, %r15003, %r15003;
	// end inline asm
	// begin inline asm
	addc.cc.u32 %r5385, %r15002, %r15002;
	// end inline asm
	// begin inline asm
	addc.cc.u32 %r5388, %r15001, %r15001;
	// end inline asm
	// begin inline asm
	addc.cc.u32 %r5391, %r15000, %r15000;
	// end inline asm
	// begin inline asm
	addc.cc.u32 %r5394, %r14999, %r14999;
	// end inline asm
	// begin inline asm
	addc.cc.u32 %r5397, %r14998, %r14998;
	// end inline asm
	// begin inline asm
	addc.cc.u32 %r5400, %r14997, %r14997;
	// end inline asm
	// begin inline asm
	addc.u32 %r15010, %r14996, %r14996;
	// end inline asm
	// begin inline asm
	sub.cc.u32 %r5406, %r5382, %r4;
	// end inline asm
	// begin inline asm
	subc.cc.u32 %r5409, %r5385, %r5;
	// end inline asm
	// begin inline asm
	subc.cc.u32 %r5412, %r5388, %r6;
	// end inline asm
	// begin inline asm
	subc.cc.u32 %r5415, %r5391, %r7;
	// end inline asm
	// begin inline asm
	subc.cc.u32 %r5418, %r5394, %r8;
	// end inline asm
	// begin inline asm
	subc.cc.u32 %r5421, %r5397, %r9;
	// end inline asm
	// begin inline asm
	subc.cc.u32 %r5424, %r5400, %r10;
	// end inline asm
	// begin inline asm
	subc.u32 %r5427, %r15010, %r11;
	// end inline asm
	setp.eq.s32 	%p84, %r5427, 0;
	selp.b32 	%r15011, %r5424, %r5400, %p84;
	selp.b32 	%r15012, %r5421, %r5397, %p84;
	selp.b32 	%r15013, %r5418, %r5394, %p84;
	selp.b32 	%r15014, %r5415, %r5391, %p84;
	selp.b32 	%r15015, %r5412, %r5388, %p84;
	selp.b32 	%r15016, %r5409, %r5385, %p84;
	selp.b32 	%r15017, %r5406, %r5382, %p84;
	mov.u32 	%r15018, %r14849;
	mov.u32 	%r15026, %r14847;
$L__BB0_78:
	shr.u32 	%r5430, %r110, 5;
	and.b32  	%r5431, %r110, 31;
	mul.wide.u32 	%rd194, %r5430, 4;
	add.s64 	%rd195, %rd4, %rd194;
	ld.local.u32 	%r5432, [%rd195];
	shr.u32 	%r5433, %r5432, %r5431;
	and.b32  	%r5434, %r5433, 1;
	setp.eq.b32 	%p85, %r5434, 1;
	not.pred 	%p86, %p85;
	mov.u32 	%r15203, %r15010;
	mov.u32 	%r15204, %r15011;
	mov.u32 	%r15205, %r15012;
	mov.u32 	%r15206, %r15013;
	mov.u32 	%r15207, %r15014;
	mov.u32 	%r15208, %r15015;
	mov.u32 	%r15209, %r15016;
	mov.u32 	%r15210, %r15017;
	mov.u32 	%r15211, %r15018;
	mov.u32 	%r15212, %r15019;
	mov.u32 	%r15213, %r15020;
	mov.u32 	%r15214, %r15021;
	mov.u32 	%r15215, %r15022;
	mov.u32 	%r15216, %r15023;
	mov.u32 	%r15217, %r15024;
	mov.u32 	%r15218, %r15025;
	mov.u32 	%r15219, %r15026;
	mov.u32 	%r15220, %r15027;
	mov.u32 	%r15221, %r15028;
	mov.u32 	%r15222, %r15029;
	mov.u32 	%r15223, %r15030;
	mov.u32 	%r15224, %r15031;
	mov.u32 	%r15225, %r15032;
	mov.u32 	%r15226, %r15033;
	@%p86 bra 	$L__BB0_122;
	ld.const.u32 	%r15215, [_GY+12];
	ld.const.u32 	%r15212, [_GY+24];
	ld.const.u32 	%r15211, [_GY+28];
	ld.const.u32 	%r15213, [_GY+20];
	ld.const.u32 	%r15225, [_GX+4];
	ld.const.u32 	%r15224, [_GX+8];
	ld.const.u32 	%r15214, [_GY+16];
	ld.const.u32 	%r15223, [_GX+12];
	ld.const.u32 	%r15221, [_GX+20];
	ld.const.u32 	%r15222, [_GX+16];
	ld.const.u32 	%r15219, [_GX+28];
	ld.const.u32 	%r15220, [_GX+24];
	ld.const.u32 	%r15216, [_GY+8];
	ld.const.u32 	%r15217, [_GY+4];
	ld.const.u32 	%r15226, [_GX];
	ld.const.u32 	%r15218, [_GY];
	and.b16  	%rs6, %rs70, 255;
	setp.ne.s16 	%p87, %rs6, 0;
	mov.b16 	%rs70, 0;
	mov.b32 	%r15210, 1;
	mov.b32 	%r15203, 0;
	mov.u32 	%r15204, %r15203;
	mov.u32 	%r15205, %r15203;
	mov.u32 	%r15206, %r15203;
	mov.u32 	%r15207, %r15203;
	mov.u32 	%r15208, %r15203;
	mov.u32 	%r15209, %r15203;
	@%p87 bra 	$L__BB0_122;
	mul.lo.s32 	%r5439, %r15017, %r15017;
	mul.hi.u32 	%r5442, %r15017, %r15017;
	mov.b32 	%r5822, 0;
	// begin inline asm
	add.cc.u32 %r5437, %r5822, %r5439;
	// end inline asm
	// begin inline asm
	addc.u32 %r5440, %r5822, %r5442;
	// end inline asm
	mul.lo.s32 	%r5487, %r15016, %r15017;
	mul.hi.u32 	%r5448, %r15017, %r15016;
	// begin inline asm
	add.cc.u32 %r5443, %r5822, %r5487;
	// end inline asm
	// begin inline asm
	addc.u32 %r5446, %r5440, %r5448;
	// end inline asm
	mul.lo.s32 	%r5535, %r15015, %r15017;
	mul.hi.u32 	%r5454, %r15017, %r15015;
	// begin inline asm
	add.cc.u32 %r5449, %r5822, %r5535;
	// end inline asm
	// begin inline asm
	addc.u32 %r5452, %r5446, %r5454;
	// end inline asm
	mul.lo.s32 	%r5583, %r15014, %r15017;
	mul.hi.u32 	%r5460, %r15017, %r15014;
	// begin inline asm
	add.cc.u32 %r5455, %r5822, %r5583;
	// end inline asm
	// begin inline asm
	addc.u32 %r5458, %r5452, %r5460;
	// end inline asm
	mul.lo.s32 	%r5631, %r15013, %r15017;
	mul.hi.u32 	%r5466, %r15017, %r15013;
	// begin inline asm
	add.cc.u32 %r5461, %r5822, %r5631;
	// end inline asm
	// begin inline asm
	addc.u32 %r5464, %r5458, %r5466;
	// end inline asm
	mul.lo.s32 	%r5679, %r15012, %r15017;
	mul.hi.u32 	%r5472, %r15017, %r15012;
	// begin inline asm
	add.cc.u32 %r5467, %r5822, %r5679;
	// end inline asm
	// begin inline asm
	addc.u32 %r5470, %r5464, %r5472;
	// end inline asm
	mul.lo.s32 	%r5727, %r15011, %r15017;
	mul.hi.u32 	%r5478, %r15017, %r15011;
	// begin inline asm
	add.cc.u32 %r5473, %r5822, %r5727;
	// end inline asm
	// begin inline asm
	addc.u32 %r5476, %r5470, %r5478;
	// end inline asm
	mul.lo.s32 	%r5775, %r15010, %r15017;
	mul.hi.u32 	%r5484, %r15017, %r15010;
	// begin inline asm
	add.cc.u32 %r5479, %r5822, %r5775;
	// end inline asm
	// begin inline asm
	addc.u32 %r5482, %r5476, %r5484;
	// end inline asm
	mul.hi.u32 	%r5490, %r15016, %r15017;
	// begin inline asm
	add.cc.u32 %r5485, %r5443, %r5487;
	// end inline asm
	// begin inline asm
	addc.u32 %r5488, %r5822, %r5490;
	// end inline asm
	mul.lo.s32 	%r5493, %r15016, %r15016;
	mul.hi.u32 	%r5496, %r15016, %r15016;
	// begin inline asm
	add.cc.u32 %r5491, %r5449, %r5493;
	// end inline asm
	// begin inline asm
	addc.u32 %r5494, %r5488, %r5496;
	// end inline asm
	mul.lo.s32 	%r5541, %r15015, %r15016;
	mul.hi.u32 	%r5502, %r15016, %r15015;
	// begin inline asm
	add.cc.u32 %r5497, %r5455, %r5541;
	// end inline asm
	// begin inline asm
	addc.u32 %r5500, %r5494, %r5502;
	// end inline asm
	mul.lo.s32 	%r5589, %r15014, %r15016;
	mul.hi.u32 	%r5508, %r15016, %r15014;
	// begin inline asm
	add.cc.u32 %r5503, %r5461, %r5589;
	// end inline asm
	// begin inline asm
	addc.u32 %r5506, %r5500, %r5508;
	// end inline asm
	mul.lo.s32 	%r5637, %r15013, %r15016;
	mul.hi.u32 	%r5514, %r15016, %r15013;
	// begin inline asm
	add.cc.u32 %r5509, %r5467, %r5637;
	// end inline asm
	// begin inline asm
	addc.u32 %r5512, %r5506, %r5514;
	// end inline asm
	mul.lo.s32 	%r5685, %r15012, %r15016;
	mul.hi.u32 	%r5520, %r15016, %r15012;
	// begin inline asm
	add.cc.u32 %r5515, %r5473, %r5685;
	// end inline asm
	// begin inline asm
	addc.u32 %r5518, %r5512, %r5520;
	// end inline asm
	mul.lo.s32 	%r5733, %r15011, %r15016;
	mul.hi.u32 	%r5526, %r15016, %r15011;
	// begin inline asm
	add.cc.u32 %r5521, %r5479, %r5733;
	// end inline asm
	// begin inline asm
	addc.u32 %r5524, %r5518, %r5526;
	// end inline asm
	mul.lo.s32 	%r5781, %r15010, %r15016;
	mul.hi.u32 	%r5532, %r15016, %r15010;
	// begin inline asm
	add.cc.u32 %r5527, %r5482, %r5781;
	// end inline asm
	// begin inline asm
	addc.u32 %r5530, %r5524, %r5532;
	// end inline asm
	mul.hi.u32 	%r5538, %r15015, %r15017;
	// begin inline asm
	add.cc.u32 %r5533, %r5491, %r5535;
	// end inline asm
	// begin inline asm
	addc.u32 %r5536, %r5822, %r5538;
	// end inline asm
	mul.hi.u32 	%r5544, %r15015, %r15016;
	// begin inline asm
	add.cc.u32 %r5539, %r5497, %r5541;
	// end inline asm
	// begin inline asm
	addc.u32 %r5542, %r5536, %r5544;
	// end inline asm
	mul.lo.s32 	%r5547, %r15015, %r15015;
	mul.hi.u32 	%r5550, %r15015, %r15015;
	// begin inline asm
	add.cc.u32 %r5545, %r5503, %r5547;
	// end inline asm
	// begin inline asm
	addc.u32 %r5548, %r5542, %r5550;
	// end inline asm
	mul.lo.s32 	%r5595, %r15014, %r15015;
	mul.hi.u32 	%r5556, %r15015, %r15014;
	// begin inline asm
	add.cc.u32 %r5551, %r5509, %r5595;
	// end inline asm
	// begin inline asm
	addc.u32 %r5554, %r5548, %r5556;
	// end inline asm
	mul.lo.s32 	%r5643, %r15013, %r15015;
	mul.hi.u32 	%r5562, %r15015, %r15013;
	// begin inline asm
	add.cc.u32 %r5557, %r5515, %r5643;
	// end inline asm
	// begin inline asm
	addc.u32 %r5560, %r5554, %r5562;
	// end inline asm
	mul.lo.s32 	%r5691, %r15012, %r15015;
	mul.hi.u32 	%r5568, %r15015, %r15012;
	// begin inline asm
	add.cc.u32 %r5563, %r5521, %r5691;
	// end inline asm
	// begin inline asm
	addc.u32 %r5566, %r5560, %r5568;
	// end inline asm
	mul.lo.s32 	%r5739, %r15011, %r15015;
	mul.hi.u32 	%r5574, %r15015, %r15011;
	// begin inline asm
	add.cc.u32 %r5569, %r5527, %r5739;
	// end inline asm
	// begin inline asm
	addc.u32 %r5572, %r5566, %r5574;
	// end inline asm
	mul.lo.s32 	%r5787, %r15010, %r15015;
	mul.hi.u32 	%r5580, %r15015, %r15010;
	// begin inline asm
	add.cc.u32 %r5575, %r5530, %r5787;
	// end inline asm
	// begin inline asm
	addc.u32 %r5578, %r5572, %r5580;
	// end inline asm
	mul.hi.u32 	%r5586, %r15014, %r15017;
	// begin inline asm
	add.cc.u32 %r5581, %r5539, %r5583;
	// end inline asm
	// begin inline asm
	addc.u32 %r5584, %r5822, %r5586;
	// end inline asm
	mul.hi.u32 	%r5592, %r15014, %r15016;
	// begin inline asm
	add.cc.u32 %r5587, %r5545, %r5589;
	// end inline asm
	// begin inline asm
	addc.u32 %r5590, %r5584, %r5592;
	// end inline asm
	mul.hi.u32 	%r5598, %r15014, %r15015;
	// begin inline asm
	add.cc.u32 %r5593, %r5551, %r5595;
	// end inline asm
	// begin inline asm
	addc.u32 %r5596, %r5590, %r5598;
	// end inline asm
	mul.lo.s32 	%r5601, %r15014, %r15014;
	mul.hi.u32 	%r5604, %r15014, %r15014;
	// begin inline asm
	add.cc.u32 %r5599, %r5557, %r5601;
	// end inline asm
	// begin inline asm
	addc.u32 %r5602, %r5596, %r5604;
	// end inline asm
	mul.lo.s32 	%r5649, %r15013, %r15014;
	mul.hi.u32 	%r5610, %r15014, %r15013;
	// begin inline asm
	add.cc.u32 %r5605, %r5563, %r5649;
	// end inline asm
	// begin inline asm
	addc.u32 %r5608, %r5602, %r5610;
	// end inline asm
	mul.lo.s32 	%r5697, %r15012, %r15014;
	mul.hi.u32 	%r5616, %r15014, %r15012;
	// begin inline asm
	add.cc.u32 %r5611, %r5569, %r5697;
	// end inline asm
	// begin inline asm
	addc.u32 %r5614, %r5608, %r5616;
	// end inline asm
	mul.lo.s32 	%r5745, %r15011, %r15014;
	mul.hi.u32 	%r5622, %r15014, %r15011;
	// begin inline asm
	add.cc.u32 %r5617, %r5575, %r5745;
	// end inline asm
	// begin inline asm
	addc.u32 %r5620, %r5614, %r5622;
	// end inline asm
	mul.lo.s32 	%r5793, %r15010, %r15014;
	mul.hi.u32 	%r5628, %r15014, %r15010;
	// begin inline asm
	add.cc.u32 %r5623, %r5578, %r5793;
	// end inline asm
	// begin inline asm
	addc.u32 %r5626, %r5620, %r5628;
	// end inline asm
	mul.hi.u32 	%r5634, %r15013, %r15017;
	// begin inline asm
	add.cc.u32 %r5629, %r5587, %r5631;
	// end inline asm
	// begin inline asm
	addc.u32 %r5632, %r5822, %r5634;
	// end inline asm
	mul.hi.u32 	%r5640, %r15013, %r15016;
	// begin inline asm
	add.cc.u32 %r5635, %r5593, %r5637;
	// end inline asm
	// begin inline asm
	addc.u32 %r5638, %r5632, %r5640;
	// end inline asm
	mul.hi.u32 	%r5646, %r15013, %r15015;
	// begin inline asm
	add.cc.u32 %r5641, %r5599, %r5643;
	// end inline asm
	// begin inline asm
	addc.u32 %r5644, %r5638, %r5646;
	// end inline asm
	mul.hi.u32 	%r5652, %r15013, %r15014;
	// begin inline asm
	add.cc.u32 %r5647, %r5605, %r5649;
	// end inline asm
	// begin inline asm
	addc.u32 %r5650, %r5644, %r5652;
	// end inline asm
	mul.lo.s32 	%r5655, %r15013, %r15013;
	mul.hi.u32 	%r5658, %r15013, %r15013;
	// begin inline asm
	add.cc.u32 %r5653, %r5611, %r5655;
	// end inline asm
	// begin inline asm
	addc.u32 %r5656, %r5650, %r5658;
	// end inline asm
	mul.lo.s32 	%r5703, %r15012, %r15013;
	mul.hi.u32 	%r5664, %r15013, %r15012;
	// begin inline asm
	add.cc.u32 %r5659, %r5617, %r5703;
	// end inline asm
	// begin inline asm
	addc.u32 %r5662, %r5656, %r5664;
	// end inline asm
	mul.lo.s32 	%r5751, %r15011, %r15013;
	mul.hi.u32 	%r5670, %r15013, %r15011;
	// begin inline asm
	add.cc.u32 %r5665, %r5623, %r5751;
	// end inline asm
	// begin inline asm
	addc.u32 %r5668, %r5662, %r5670;
	// end inline asm
	mul.lo.s32 	%r5799, %r15010, %r15013;
	mul.hi.u32 	%r5676, %r15013, %r15010;
	// begin inline asm
	add.cc.u32 %r5671, %r5626, %r5799;
	// end inline asm
	// begin inline asm
	addc.u32 %r5674, %r5668, %r5676;
	// end inline asm
	mul.hi.u32 	%r5682, %r15012, %r15017;
	// begin inline asm
	add.cc.u32 %r5677, %r5635, %r5679;
	// end inline asm
	// begin inline asm
	addc.u32 %r5680, %r5822, %r5682;
	// end inline asm
	mul.hi.u32 	%r5688, %r15012, %r15016;
	// begin inline asm
	add.cc.u32 %r5683, %r5641, %r5685;
	// end inline asm
	// begin inline asm
	addc.u32 %r5686, %r5680, %r5688;
	// end inline asm
	mul.hi.u32 	%r5694, %r15012, %r15015;
	// begin inline asm
	add.cc.u32 %r5689, %r5647, %r5691;
	// end inline asm
	// begin inline asm
	addc.u32 %r5692, %r5686, %r5694;
	// end inline asm
	mul.hi.u32 	%r5700, %r15012, %r15014;
	// begin inline asm
	add.cc.u32 %r5695, %r5653, %r5697;
	// end inline asm
	// begin inline asm
	addc.u32 %r5698, %r5692, %r5700;
	// end inline asm
	mul.hi.u32 	%r5706, %r15012, %r15013;
	// begin inline asm
	add.cc.u32 %r5701, %r5659, %r5703;
	// end inline asm
	// begin inline asm
	addc.u32 %r5704, %r5698, %r5706;
	// end inline asm
	mul.lo.s32 	%r5709, %r15012, %r15012;
	mul.hi.u32 	%r5712, %r15012, %r15012;
	// begin inline asm
	add.cc.u32 %r5707, %r5665, %r5709;
	// end inline asm
	// begin inline asm
	addc.u32 %r5710, %r5704, %r5712;
	// end inline asm
	mul.lo.s32 	%r5757, %r15011, %r15012;
	mul.hi.u32 	%r5718, %r15012, %r15011;
	// begin inline asm
	add.cc.u32 %r5713, %r5671, %r5757;
	// end inline asm
	// begin inline asm
	addc.u32 %r5716, %r5710, %r5718;
	// end inline asm
	mul.lo.s32 	%r5805, %r15010, %r15012;
	mul.hi.u32 	%r5724, %r15012, %r15010;
	// begin inline asm
	add.cc.u32 %r5719, %r5674, %r5805;
	// end inline asm
	// begin inline asm
	addc.u32 %r5722, %r5716, %r5724;
	// end inline asm
	mul.hi.u32 	%r5730, %r15011, %r15017;
	// begin inline asm
	add.cc.u32 %r5725, %r5683, %r5727;
	// end inline asm
	// begin inline asm
	addc.u32 %r5728, %r5822, %r5730;
	// end inline asm
	mul.hi.u32 	%r5736, %r15011, %r15016;
	// begin inline asm
	add.cc.u32 %r5731, %r5689, %r5733;
	// end inline asm
	// begin inline asm
	addc.u32 %r5734, %r5728, %r5736;
	// end inline asm
	mul.hi.u32 	%r5742, %r15011, %r15015;
	// begin inline asm
	add.cc.u32 %r5737, %r5695, %r5739;
	// end inline asm
	// begin inline asm
	addc.u32 %r5740, %r5734, %r5742;
	// end inline asm
	mul.hi.u32 	%r5748, %r15011, %r15014;
	// begin inline asm
	add.cc.u32 %r5743, %r5701, %r5745;
	// end inline asm
	// begin inline asm
	addc.u32 %r5746, %r5740, %r5748;
	// end inline asm
	mul.hi.u32 	%r5754, %r15011, %r15013;
	// begin inline asm
	add.cc.u32 %r5749, %r5707, %r5751;
	// end inline asm
	// begin inline asm
	addc.u32 %r5752, %r5746, %r5754;
	// end inline asm
	mul.hi.u32 	%r5760, %r15011, %r15012;
	// begin inline asm
	add.cc.u32 %r5755, %r5713, %r5757;
	// end inline asm
	// begin inline asm
	addc.u32 %r5758, %r5752, %r5760;
	// end inline asm
	mul.lo.s32 	%r5763, %r15011, %r15011;
	mul.hi.u32 	%r5766, %r15011, %r15011;
	// begin inline asm
	add.cc.u32 %r5761, %r5719, %r5763;
	// end inline asm
	// begin inline asm
	addc.u32 %r5764, %r5758, %r5766;
	// end inline asm
	mul.lo.s32 	%r5811, %r15010, %r15011;
	mul.hi.u32 	%r5772, %r15011, %r15010;
	// begin inline asm
	add.cc.u32 %r5767, %r5722, %r5811;
	// end inline asm
	// begin inline asm
	addc.u32 %r5770, %r5764, %r5772;
	// end inline asm
	mul.hi.u32 	%r5778, %r15010, %r15017;
	// begin inline asm
	add.cc.u32 %r5773, %r5731, %r5775;
	// end inline asm
	// begin inline asm
	addc.u32 %r5776, %r5822, %r5778;
	// end inline asm
	mul.hi.u32 	%r5784, %r15010, %r15016;
	// begin inline asm
	add.cc.u32 %r5779, %r5737, %r5781;
	// end inline asm
	// begin inline asm
	addc.u32 %r5782, %r5776, %r5784;
	// end inline asm
	mul.hi.u32 	%r5790, %r15010, %r15015;
	// begin inline asm
	add.cc.u32 %r5785, %r5743, %r5787;
	// end inline asm
	// begin inline asm
	addc.u32 %r5788, %r5782, %r5790;
	// end inline asm
	mul.hi.u32 	%r5796, %r15010, %r15014;
	// begin inline asm
	add.cc.u32 %r5791, %r5749, %r5793;
	// end inline asm
	// begin inline asm
	addc.u32 %r5794, %r5788, %r5796;
	// end inline asm
	mul.hi.u32 	%r5802, %r15010, %r15013;
	// begin inline asm
	add.cc.u32 %r5797, %r5755, %r5799;
	// end inline asm
	// begin inline asm
	addc.u32 %r5800, %r5794, %r5802;
	// end inline asm
	mul.hi.u32 	%r5808, %r15010, %r15012;
	// begin inline asm
	add.cc.u32 %r5803, %r5761, %r5805;
	// end inline asm
	// begin inline asm
	addc.u32 %r5806, %r5800, %r5808;
	// end inline asm
	mul.hi.u32 	%r5814, %r15010, %r15011;
	// begin inline asm
	add.cc.u32 %r5809, %r5767, %r5811;
	// end inline asm
	// begin inline asm
	addc.u32 %r5812, %r5806, %r5814;
	// end inline asm
	mul.lo.s32 	%r5817, %r15010, %r15010;
	mul.hi.u32 	%r5820, %r15010, %r15010;
	// begin inline asm
	add.cc.u32 %r5815, %r5770, %r5817;
	// end inline asm
	// begin inline asm
	addc.u32 %r5818, %r5812, %r5820;
	// end inline asm
	mul.wide.u32 	%rd196, %r5779, 977;
	cvt.u32.u64 	%r5823, %rd196;
	shr.u64 	%rd197, %rd196, 32;
	mul.wide.u32 	%rd198, %r5785, 977;
	add.s64 	%rd199, %rd198, %rd197;
	cvt.u32.u64 	%r5826, %rd199;
	shr.u64 	%rd200, %rd199, 32;
	mul.wide.u32 	%rd201, %r5791, 977;
	add.s64 	%rd202, %rd201, %rd200;
	cvt.u32.u64 	%r5829, %rd202;
	shr.u64 	%rd203, %rd202, 32;
	mul.wide.u32 	%rd204, %r5797, 977;
	add.s64 	%rd205, %rd204, %rd203;
	cvt.u32.u64 	%r5832, %rd205;
	shr.u64 	%rd206, %rd205, 32;
	mul.wide.u32 	%rd207, %r5803, 977;
	add.s64 	%rd208, %rd207, %rd206;
	cvt.u32.u64 	%r5835, %rd208;
	shr.u64 	%rd209, %rd208, 32;
	mul.wide.u32 	%rd210, %r5809, 977;
	add.s64 	%rd211, %rd210, %rd209;
	cvt.u32.u64 	%r5838, %rd211;
	shr.u64 	%rd212, %rd211, 32;
	mul.wide.u32 	%rd213, %r5815, 977;
	add.s64 	%rd214, %rd213, %rd212;
	cvt.u32.u64 	%r5841, %rd214;
	shr.u64 	%rd215, %rd214, 32;
	cvt.u64.u32 	%rd216, %r5818;
	cvt.u32.u64 	%r5918, %rd215;
	cvt.u32.u64 	%r5919, %rd216;
	mov.b64 	%rd217, 977;
	cvt.u32.u64 	%r5920, %rd217;
	mad.lo.s32 	%r5844, %r5919, %r5920, %r5918;
	// begin inline asm
	add.cc.u32 %r5821, %r5822, %r5823;
	// end inline asm
	// begin inline asm
	addc.cc.u32 %r5824, %r5779, %r5826;
	// end inline asm
	// begin inline asm
	addc.cc.u32 %r5827, %r5785, %r5829;
	// end inline asm
	// begin inline asm
	addc.cc.u32 %r5830, %r5791, %r5832;
	// end inline asm
	// begin inline asm
	addc.cc.u32 %r5833, %r5797, %r5835;
	// end inline asm
	// begin inline asm
	addc.cc.u32 %r5836, %r5803, %r5838;
	// end inline asm
	// begin inline asm
	addc.cc.u32 %r5839, %r5809, %r5841;
	// end inline asm
	// begin inline asm
	addc.u32 %r5842, %r5815, %r5844;
	// end inline asm
	// begin inline asm
	sub.cc.u32 %r5845, %r5821, %r4;
	// end inline asm
	// begin inline asm
	subc.cc.u32 %r5848, %r5824, %r5;
	// end inline asm
	// begin inline asm
	subc.cc.u32 %r5851, %r5827, %r6;
	// end inline asm
	// begin inline asm
	subc.cc.u32 %r5854, %r5830, %r7;
	// end inline asm
	// begin inline asm
	subc.cc.u32 %r5857, %r5833, %r8;
	// end inline asm
	// begin inline asm
	subc.cc.u32 %r5860, %r5836, %r9;
	// end inline asm
	// begin inline asm
	subc.cc.u32 %r5863, %r5839, %r10;
	// end inline asm
	// begin inline asm
	subc.u32 %r5866, %r5842, %r11;
	// end inline asm
	setp.eq.s32 	%p88, %r5866, 0;
	selp.b32 	%r5870, %r5845, %r5821, %p88;
	selp.b32 	%r5873, %r5848, %r5824, %p88;
	selp.b32 	%r5876, %r5851, %r5827, %p88;
	selp.b32 	%r5879, %r5854, %r5830, %p88;
	selp.b32 	%r5882, %r5857, %r5833, %p88;
	selp.b32 	%r5885, %r5860, %r5836, %p88;
	selp.b32 	%r5888, %r5863, %r5839, %p88;
	// begin inline asm
	add.cc.u32 %r5869, %r5870, %r5437;
	// end inline asm
	// begin inline asm
	addc.cc.u32 %r5872, %r5873, %r5485;
	// end inline asm
	// begin inline asm
	addc.cc.u32 %r5875, %r5876, %r5533;
	// end inline asm
	// begin inline asm
	addc.cc.u32 %r5878, %r5879, %r5581;
	// end inline asm
	// begin inline asm
	addc.cc.u32 %r5881, %r5882, %r5629;
	// end inline asm
	// begin inline asm
	addc.cc.u32 %r5884, %r5885, %r5677;
	// end inline asm
	// begin inline asm
	addc.cc.u32 %r5887, %r5888, %r5725;
	// end inline asm
	// begin inline asm
	addc.u32 %r15041, %r5842, %r5773;
	// end inline asm
	// begin inline asm
	sub.cc.u32 %r15034, %r5869, %r4;
	// end inline asm
	// begin inline asm
	subc.cc.u32 %r15035, %r5872, %r5;
	// end inline asm
	// begin inline asm
	subc.cc.u32 %r15036, %r5875, %r6;
	// end inline asm
	// begin inline asm
	subc.cc.u32 %r15037, %r5878, %r7;
	// end inline asm
	// begin inline asm
	subc.cc.u32 %r15038, %r5881, %r8;
	// end inline asm
	// begin inline asm
	subc.cc.u32 %r15039, %r5884, %r9;
	// end inline asm
	// begin inline asm
	subc.cc.u32 %r15040, %r5887, %r10;
	// end inline asm
	// begin inline asm
	subc.u32 %r5914, %r15041, %r11;
	// end inline asm
	setp.eq.s32 	%p89, %r5914, 0;
	@%p89 bra 	$L__BB0_82;
	mov.u32 	%r15034, %r5869;
	mov.u32 	%r15035, %r5872;
	mov.u32 	%r15036, %r5875;
	mov.u32 	%r15037, %r5878;
	mov.u32 	%r15038, %r5881;
	mov.u32 	%r15039, %r5884;
	mov.u32 	%r15040, %r5887;
$L__BB0_82:
	ld.const.u32 	%r6402, [_GX];
	mul.lo.s32 	%r5923, %r15034, %r6402;
	mul.hi.u32 	%r5926, %r6402, %r15034;
	mov.b32 	%r6306, 0;
	// begin inline asm
	add.cc.u32 %r5921, %r6306, %r5923;
	// end inline asm
	// begin inline asm
	addc.u32 %r5924, %r6306, %r5926;
	// end inline asm
	mul.lo.s32 	%r5929, %r15035, %r6402;
	mul.hi.u32 	%r5932, %r6402, %r15035;
	// begin inline asm
	add.cc.u32 %r5927, %r6306, %r5929;
	// end inline asm
	// begin inline asm
	addc.u32 %r5930, %r5924, %r5932;
	// end inline asm
	mul.lo.s32 	%r5935, %r15036, %r6402;
	mul.hi.u32 	%r5938, %r6402, %r15036;
	// begin inline asm
	add.cc.u32 %r5933, %r6306, %r5935;
	// end inline asm
	// begin inline asm
	addc.u32 %r5936, %r5930, %r5938;
	// end inline asm
	mul.lo.s32 	%r5941, %r15037, %r6402;
	mul.hi.u32 	%r5944, %r6402, %r15037;
	// begin inline asm
	add.cc.u32 %r5939, %r6306, %r5941;
	// end inline asm
	// begin inline asm
	addc.u32 %r5942, %r5936, %r5944;
	// end inline asm
	mul.lo.s32 	%r5947, %r15038, %r6402;
	mul.hi.u32 	%r5950, %r6402, %r15038;
	// begin inline asm
	add.cc.u32 %r5945, %r6306, %r5947;
	// end inline asm
	// begin inline asm
	addc.u32 %r5948, %r5942, %r5950;
	// end inline asm
	mul.lo.s32 	%r5953, %r15039, %r6402;
	mul.hi.u32 	%r5956, %r6402, %r15039;
	// begin inline asm
	add.cc.u32 %r5951, %r6306, %r5953;
	// end inline asm
	// begin inline asm
	addc.u32 %r5954, %r5948, %r5956;
	// end inline asm
	mul.lo.s32 	%r5959, %r15040, %r6402;
	mul.hi.u32 	%r5962, %r6402, %r15040;
	// begin inline asm
	add.cc.u32 %r5957, %r6306, %r5959;
	// end inline asm
	// begin inline asm
	addc.u32 %r5960, %r5954, %r5962;
	// end inline asm
	mul.lo.s32 	%r5965, %r15041, %r6402;
	mul.hi.u32 	%r5968, %r6402, %r15041;
	// begin inline asm
	add.cc.u32 %r5963, %r6306, %r5965;
	// end inline asm
	// begin inline asm
	addc.u32 %r5966, %r5960, %r5968;
	// end inline asm
	mul.lo.s32 	%r5971, %r15034, %r15225;
	mul.hi.u32 	%r5974, %r15225, %r15034;
	// begin inline asm
	add.cc.u32 %r5969, %r5927, %r5971;
	// end inline asm
	// begin inline asm
	addc.u32 %r5972, %r6306, %r5974;
	// end inline asm
	mul.lo.s32 	%r5977, %r15035, %r15225;
	mul.hi.u32 	%r5980, %r15225, %r15035;
	// begin inline asm
	add.cc.u32 %r5975, %r5933, %r5977;
	// end inline asm
	// begin inline asm
	addc.u32 %r5978, %r5972, %r5980;
	// end inline asm
	mul.lo.s32 	%r5983, %r15036, %r15225;
	mul.hi.u32 	%r5986, %r15225, %r15036;
	// begin inline asm
	add.cc.u32 %r5981, %r5939, %r5983;
	// end inline asm
	// begin inline asm
	addc.u32 %r5984, %r5978, %r5986;
	// end inline asm
	mul.lo.s32 	%r5989, %r15037, %r15225;
	mul.hi.u32 	%r5992, %r15225, %r15037;
	// begin inline asm
	add.cc.u32 %r5987, %r5945, %r5989;
	// end inline asm
	// begin inline asm
	addc.u32 %r5990, %r5984, %r5992;
	// end inline asm
	mul.lo.s32 	%r5995, %r15038, %r15225;
	mul.hi.u32 	%r5998, %r15225, %r15038;
	// begin inline asm
	add.cc.u32 %r5993, %r5951, %r5995;
	// end inline asm
	// begin inline asm
	addc.u32 %r5996, %r5990, %r5998;
	// end inline asm
	mul.lo.s32 	%r6001, %r15039, %r15225;
	mul.hi.u32 	%r6004, %r15225, %r15039;
	// begin inline asm
	add.cc.u32 %r5999, %r5957, %r6001;
	// end inline asm
	// begin inline asm
	addc.u32 %r6002, %r5996, %r6004;
	// end inline asm
	mul.lo.s32 	%r6007, %r15040, %r15225;
	mul.hi.u32 	%r6010, %r15225, %r15040;
	// begin inline asm
	add.cc.u32 %r6005, %r5963, %r6007;
	// end inline asm
	// begin inline asm
	addc.u32 %r6008, %r6002, %r6010;
	// end inline asm
	mul.lo.s32 	%r6013, %r15041, %r15225;
	mul.hi.u32 	%r6016, %r15225, %r15041;
	// begin inline asm
	add.cc.u32 %r6011, %r5966, %r6013;
	// end inline asm
	// begin inline asm
	addc.u32 %r6014, %r6008, %r6016;
	// end inline asm
	mul.lo.s32 	%r6019, %r15034, %r15224;
	mul.hi.u32 	%r6022, %r15224, %r15034;
	// begin inline asm
	add.cc.u32 %r6017, %r5975, %r6019;
	// end inline asm
	// begin inline asm
	addc.u32 %r6020, %r6306, %r6022;
	// end inline asm
	mul.lo.s32 	%r6025, %r15035, %r15224;
	mul.hi.u32 	%r6028, %r15224, %r15035;
	// begin inline asm
	add.cc.u32 %r6023, %r5981, %r6025;
	// end inline asm
	// begin inline asm
	addc.u32 %r6026, %r6020, %r6028;
	// end inline asm
	mul.lo.s32 	%r6031, %r15036, %r15224;
	mul.hi.u32 	%r6034, %r15224, %r15036;
	// begin inline asm
	add.cc.u32 %r6029, %r5987, %r6031;
	// end inline asm
	// begin inline asm
	addc.u32 %r6032, %r6026, %r6034;
	// end inline asm
	mul.lo.s32 	%r6037, %r15037, %r15224;
	mul.hi.u32 	%r6040, %r15224, %r15037;
	// begin inline asm
	add.cc.u32 %r6035, %r5993, %r6037;
	// end inline asm
	// begin inline asm
	addc.u32 %r6038, %r6032, %r6040;
	// end inline asm
	mul.lo.s32 	%r6043, %r15038, %r15224;
	mul.hi.u32 	%r6046, %r15224, %r15038;
	// begin inline asm
	add.cc.u32 %r6041, %r5999, %r6043;
	// end inline asm
	// begin inline asm
	addc.u32 %r6044, %r6038, %r6046;
	// end inline asm
	mul.lo.s32 	%r6049, %r15039, %r15224;
	mul.hi.u32 	%r6052, %r15224, %r15039;
	// begin inline asm
	add.cc.u32 %r6047, %r6005, %r6049;
	// end inline asm
	// begin inline asm
	addc.u32 %r6050, %r6044, %r6052;
	// end inline asm
	mul.lo.s32 	%r6055, %r15040, %r15224;
	mul.hi.u32 	%r6058, %r15224, %r15040;
	// begin inline asm
	add.cc.u32 %r6053, %r6011, %r6055;
	// end inline asm
	// begin inline asm
	addc.u32 %r6056, %r6050, %r6058;
	// end inline asm
	mul.lo.s32 	%r6061, %r15041, %r15224;
	mul.hi.u32 	%r6064, %r15224, %r15041;
	// begin inline asm
	add.cc.u32 %r6059, %r6014, %r6061;
	// end inline asm
	// begin inline asm
	addc.u32 %r6062, %r6056, %r6064;
	// end inline asm
	mul.lo.s32 	%r6067, %r15034, %r15223;
	mul.hi.u32 	%r6070, %r15223, %r15034;
	// begin inline asm
	add.cc.u32 %r6065, %r6023, %r6067;
	// end inline asm
	// begin inline asm
	addc.u32 %r6068, %r6306, %r6070;
	// end inline asm
	mul.lo.s32 	%r6073, %r15035, %r15223;
	mul.hi.u32 	%r6076, %r15223, %r15035;
	// begin inline asm
	add.cc.u32 %r6071, %r6029, %r6073;
	// end inline asm
	// begin inline asm
	addc.u32 %r6074, %r6068, %r6076;
	// end inline asm
	mul.lo.s32 	%r6079, %r15036, %r15223;
	mul.hi.u32 	%r6082, %r15223, %r15036;
	// begin inline asm
	add.cc.u32 %r6077, %r6035, %r6079;
	// end inline asm
	// begin inline asm
	addc.u32 %r6080, %r6074, %r6082;
	// end inline asm
	mul.lo.s32 	%r6085, %r15037, %r15223;
	mul.hi.u32 	%r6088, %r15223, %r15037;
	// begin inline asm
	add.cc.u32 %r6083, %r6041, %r6085;
	// end inline asm
	// begin inline asm
	addc.u32 %r6086, %r6080, %r6088;
	// end inline asm
	mul.lo.s32 	%r6091, %r15038, %r15223;
	mul.hi.u32 	%r6094, %r15223, %r15038;
	// begin inline asm
	add.cc.u32 %r6089, %r6047, %r6091;
	// end inline asm
	// begin inline asm
	addc.u32 %r6092, %r6086, %r6094;
	// end inline asm
	mul.lo.s32 	%r6097, %r15039, %r15223;
	mul.hi.u32 	%r6100, %r15223, %r15039;
	// begin inline asm
	add.cc.u32 %r6095, %r6053, %r6097;
	// end inline asm
	// begin inline asm
	addc.u32 %r6098, %r6092, %r6100;
	// end inline asm
	mul.lo.s32 	%r6103, %r15040, %r15223;
	mul.hi.u32 	%r6106, %r15223, %r15040;
	// begin inline asm
	add.cc.u32 %r6101, %r6059, %r6103;
	// end inline asm
	// begin inline asm
	addc.u32 %r6104, %r6098, %r6106;
	// end inline asm
	mul.lo.s32 	%r6109, %r15041, %r15223;
	mul.hi.u32 	%r6112, %r15223, %r15041;
	// begin inline asm
	add.cc.u32 %r6107, %r6062, %r6109;
	// end inline asm
	// begin inline asm
	addc.u32 %r6110, %r6104, %r6112;
	// end inline asm
	mul.lo.s32 	%r6115, %r15034, %r15222;
	mul.hi.u32 	%r6118, %r15222, %r15034;
	// begin inline asm
	add.cc.u32 %r6113, %r6071, %r6115;
	// end inline asm
	// begin inline asm
	addc.u32 %r6116, %r6306, %r6118;
	// end inline asm
	mul.lo.s32 	%r6121, %r15035, %r15222;
	mul.hi.u32 	%r6124, %r15222, %r15035;
	// begin inline asm
	add.cc.u32 %r6119, %r6077, %r6121;
	// end inline asm
	// begin inline asm
	addc.u32 %r6122, %r6116, %r6124;
	// end inline asm
	mul.lo.s32 	%r6127, %r15036, %r15222;
	mul.hi.u32 	%r6130, %r15222, %r15036;
	// begin inline asm
	add.cc.u32 %r6125, %r6083, %r6127;
	// end inline asm
	// begin inline asm
	addc.u32 %r6128, %r6122, %r6130;
	// end inline asm
	mul.lo.s32 	%r6133, %r15037, %r15222;
	mul.hi.u32 	%r6136, %r15222, %r15037;
	// begin inline asm
	add.cc.u32 %r6131, %r6089, %r6133;
	// end inline asm
	// begin inline asm
	addc.u32 %r6134, %r6128, %r6136;
	// end inline asm
	mul.lo.s32 	%r6139, %r15038, %r15222;
	mul.hi.u32 	%r6142, %r15222, %r15038;
	// begin inline asm
	add.cc.u32 %r6137, %r6095, %r6139;
	// end inline asm
	// begin inline asm
	addc.u32 %r6140, %r6134, %r6142;
	// end inline asm
	mul.lo.s32 	%r6145, %r15039, %r15222;
	mul.hi.u32 	%r6148, %r15222, %r15039;
	// begin inline asm
	add.cc.u32 %r6143, %r6101, %r6145;
	// end inline asm
	// begin inline asm
	addc.u32 %r6146, %r6140, %r6148;
	// end inline asm
	mul.lo.s32 	%r6151, %r15040, %r15222;
	mul.hi.u32 	%r6154, %r15222, %r15040;
	// begin inline asm
	add.cc.u32 %r6149, %r6107, %r6151;
	// end inline asm
	// begin inline asm
	addc.u32 %r6152, %r6146, %r6154;
	// end inline asm
	mul.lo.s32 	%r6157, %r15041, %r15222;
	mul.hi.u32 	%r6160, %r15222, %r15041;
	// begin inline asm
	add.cc.u32 %r6155, %r6110, %r6157;
	// end inline asm
	// begin inline asm
	addc.u32 %r6158, %r6152, %r6160;
	// end inline asm
	mul.lo.s32 	%r6163, %r15034, %r15221;
	mul.hi.u32 	%r6166, %r15221, %r15034;
	// begin inline asm
	add.cc.u32 %r6161, %r6119, %r6163;
	// end inline asm
	// begin inline asm
	addc.u32 %r6164, %r6306, %r6166;
	// end inline asm
	mul.lo.s32 	%r6169, %r15035, %r15221;
	mul.hi.u32 	%r6172, %r15221, %r15035;
	// begin inline asm
	add.cc.u32 %r6167, %r6125, %r6169;
	// end inline asm
	// begin inline asm
	addc.u32 %r6170, %r6164, %r6172;
	// end inline asm
	mul.lo.s32 	%r6175, %r15036, %r15221;
	mul.hi.u32 	%r6178, %r15221, %r15036;
	// begin inline asm
	add.cc.u32 %r6173, %r6131, %r6175;
	// end inline asm
	// begin inline asm
	addc.u32 %r6176, %r6170, %r6178;
	// end inline asm
	mul.lo.s32 	%r6181, %r15037, %r15221;
	mul.hi.u32 	%r6184, %r15221, %r15037;
	// begin inline asm
	add.cc.u32 %r6179, %r6137, %r6181;
	// end inline asm
	// begin inline asm
	addc.u32 %r6182, %r6176, %r6184;
	// end inline asm
	mul.lo.s32 	%r6187, %r15038, %r15221;
	mul.hi.u32 	%r6190, %r15221, %r15038;
	// begin inline asm
	add.cc.u32 %r6185, %r6143, %r6187;
	// end inline asm
	// begin inline asm
	addc.u32 %r6188, %r6182, %r6190;
	// end inline asm
	mul.lo.s32 	%r6193, %r15039, %r15221;
	mul.hi.u32 	%r6196, %r15221, %r15039;
	// begin inline asm
	add.cc.u32 %r6191, %r6149, %r6193;
	// end inline asm
	// begin inline asm
	addc.u32 %r6194, %r6188, %r6196;
	// end inline asm
	mul.lo.s32 	%r6199, %r15040, %r15221;
	mul.hi.u32 	%r6202, %r15221, %r15040;
	// begin inline asm
	add.cc.u32 %r6197, %r6155, %r6199;
	// end inline asm
	// begin inline asm
	addc.u32 %r6200, %r6194, %r6202;
	// end inline asm
	mul.lo.s32 	%r6205, %r15041, %r15221;
	mul.hi.u32 	%r6208, %r15221, %r15041;
	// begin inline asm
	add.cc.u32 %r6203, %r6158, %r6205;
	// end inline asm
	// begin inline asm
	addc.u32 %r6206, %r6200, %r6208;
	// end inline asm
	ld.const.u32 	%r6403, [_GX+24];
	mul.lo.s32 	%r6211, %r15034, %r6403;
	mul.hi.u32 	%r6214, %r6403, %r15034;
	// begin inline asm
	add.cc.u32 %r6209, %r6167, %r6211;
	// end inline asm
	// begin inline asm
	addc.u32 %r6212, %r6306, %r6214;
	// end inline asm
	mul.lo.s32 	%r6217, %r15035, %r6403;
	mul.hi.u32 	%r6220, %r6403, %r15035;
	// begin inline asm
	add.cc.u32 %r6215, %r6173, %r6217;
	// end inline asm
	// begin inline asm
	addc.u32 %r6218, %r6212, %r6220;
	// end inline asm
	mul.lo.s32 	%r6223, %r15036, %r6403;
	mul.hi.u32 	%r6226, %r6403, %r15036;
	// begin inline asm
	add.cc.u32 %r6221, %r6179, %r6223;
	// end inline asm
	// begin inline asm
	addc.u32 %r6224, %r6218, %r6226;
	// end inline asm
	mul.lo.s32 	%r6229, %r15037, %r6403;
	mul.hi.u32 	%r6232, %r6403, %r15037;
	// begin inline asm
	add.cc.u32 %r6227, %r6185, %r6229;
	// end inline asm
	// begin inline asm
	addc.u32 %r6230, %r6224, %r6232;
	// end inline asm
	mul.lo.s32 	%r6235, %r15038, %r6403;
	mul.hi.u32 	%r6238, %r6403, %r15038;
	// begin inline asm
	add.cc.u32 %r6233, %r6191, %r6235;
	// end inline asm
	// begin inline asm
	addc.u32 %r6236, %r6230, %r6238;
	// end inline asm
	mul.lo.s32 	%r6241, %r15039, %r6403;
	mul.hi.u32 	%r6244, %r6403, %r15039;
	// begin inline asm
	add.cc.u32 %r6239, %r6197, %r6241;
	// end inline asm
	// begin inline asm
	addc.u32 %r6242, %r6236, %r6244;
	// end inline asm
	mul.lo.s32 	%r6247, %r15040, %r6403;
	mul.hi.u32 	%r6250, %r6403, %r15040;
	// begin inline asm
	add.cc.u32 %r6245, %r6203, %r6247;
	// end inline asm
	// begin inline asm
	addc.u32 %r6248, %r6242, %r6250;
	// end inline asm
	mul.lo.s32 	%r6253, %r15041, %r6403;
	mul.hi.u32 	%r6256, %r6403, %r15041;
	// begin inline asm
	add.cc.u32 %r6251, %r6206, %r6253;
	// end inline asm
	// begin inline asm
	addc.u32 %r6254, %r6248, %r6256;
	// end inline asm
	ld.const.u32 	%r6404, [_GX+28];
	mul.lo.s32 	%r6259, %r15034, %r6404;
	mul.hi.u32 	%r6262, %r6404, %r15034;
	// begin inline asm
	add.cc.u32 %r6257, %r6215, %r6259;
	// end inline asm
	// begin inline asm
	addc.u32 %r6260, %r6306, %r6262;
	// end inline asm
	mul.lo.s32 	%r6265, %r15035, %r6404;
	mul.hi.u32 	%r6268, %r6404, %r15035;
	// begin inline asm
	add.cc.u32 %r6263, %r6221, %r6265;
	// end inline asm
	// begin inline asm
	addc.u32 %r6266, %r6260, %r6268;
	// end inline asm
	mul.lo.s32 	%r6271, %r15036, %r6404;
	mul.hi.u32 	%r6274, %r6404, %r15036;
	// begin inline asm
	add.cc.u32 %r6269, %r6227, %r6271;
	// end inline asm
	// begin inline asm
	addc.u32 %r6272, %r6266, %r6274;
	// end inline asm
	mul.lo.s32 	%r6277, %r15037, %r6404;
	mul.hi.u32 	%r6280, %r6404, %r15037;
	// begin inline asm
	add.cc.u32 %r6275, %r6233, %r6277;
	// end inline asm
	// begin inline asm
	addc.u32 %r6278, %r6272, %r6280;
	// end inline asm
	mul.lo.s32 	%r6283, %r15038, %r6404;
	mul.hi.u32 	%r6286, %r6404, %r15038;
	// begin inline asm
	add.cc.u32 %r6281, %r6239, %r6283;
	// end inline asm
	// begin inline asm
	addc.u32 %r6284, %r6278, %r6286;
	// end inline asm
	mul.lo.s32 	%r6289, %r15039, %r6404;
	mul.hi.u32 	%r6292, %r6404, %r15039;
	// begin inline asm
	add.cc.u32 %r6287, %r6245, %r6289;
	// end inline asm
	// begin inline asm
	addc.u32 %r6290, %r6284, %r6292;
	// end inline asm
	mul.lo.s32 	%r6295, %r15040, %r6404;
	mul.hi.u32 	%r6298, %r6404, %r15040;
	// begin inline asm
	add.cc.u32 %r6293, %r6251, %r6295;
	// end inline asm
	// begin inline asm
	addc.u32 %r6296, %r6290, %r6298;
	// end inline asm
	mul.lo.s32 	%r6301, %r15041, %r6404;
	mul.hi.u32 	%r6304, %r6404, %r15041;
	// begin inline asm
	add.cc.u32 %r6299, %r6254, %r6301;
	// end inline asm
	// begin inline asm
	addc.u32 %r6302, %r6296, %r6304;
	// end inline asm
	mul.wide.u32 	%rd218, %r6263, 977;
	cvt.u32.u64 	%r6307, %rd218;
	shr.u64 	%rd219, %rd218, 32;
	mul.wide.u32 	%rd220, %r6269, 977;
	add.s64 	%rd221, %rd220, %rd219;
	cvt.u32.u64 	%r6310, %rd221;
	shr.u64 	%rd222, %rd221, 32;
	mul.wide.u32 	%rd223, %r6275, 977;
	add.s64 	%rd224, %rd223, %rd222;
	cvt.u32.u64 	%r6313, %rd224;
	shr.u64 	%rd225, %rd224, 32;
	mul.wide.u32 	%rd226, %r6281, 977;
	add.s64 	%rd227, %rd226, %rd225;
	cvt.u32.u64 	%r6316, %rd227;
	shr.u64 	%rd228, %rd227, 32;
	mul.wide.u32 	%rd229, %r6287, 977;
	add.s64 	%rd230, %rd229, %rd228;
	cvt.u32.u64 	%r6319, %rd230;
	shr.u64 	%rd231, %rd230, 32;
	mul.wide.u32 	%rd232, %r6293, 977;
	add.s64 	%rd233, %rd232, %rd231;
	cvt.u32.u64 	%r6322, %rd233;
	shr.u64 	%rd234, %rd233, 32;
	mul.wide.u32 	%rd235, %r6299, 977;
	add.s64 	%rd236, %rd235, %rd234;
	cvt.u32.u64 	%r6325, %rd236;
	shr.u64 	%rd237, %rd236, 32;
	cvt.u64.u32 	%rd238, %r6302;
	cvt.u32.u64 	%r6405, %rd237;
	cvt.u32.u64 	%r6406, %rd238;
	mov.b64 	%rd239, 977;
	cvt.u32.u64 	%r6407, %rd239;
	mad.lo.s32 	%r6328, %r6406, %r6407, %r6405;
	// begin inline asm
	add.cc.u32 %r6305, %r6306, %r6307;
	// end inline asm
	// begin inline asm
	addc.cc.u32 %r6308, %r6263, %r6310;
	// end inline asm
	// begin inline asm
	addc.cc.u32 %r6311, %r6269, %r6313;
	// end inline asm
	// begin inline asm
	addc.cc.u32 %r6314, %r6275, %r6316;
	// end inline asm
	// begin inline asm
	addc.cc.u32 %r6317, %r6281, %r6319;
	// end inline asm
	// begin inline asm
	addc.cc.u32 %r6320, %r6287, %r6322;
	// end inline asm
	// begin inline asm
	addc.cc.u32 %r6323, %r6293, %r6325;
	// end inline asm
	// begin inline asm
	addc.u32 %r6326, %r6299, %r6328;
	// end inline asm
	// begin inline asm
	sub.cc.u32 %r6329, %r6305, %r4;
	// end inline asm
	// begin inline asm
	subc.cc.u32 %r6332, %r6308, %r5;
	// end inline asm
	// begin inline asm
	subc.cc.u32 %r6335, %r6311, %r6;
	// end inline asm
	// begin inline asm
	subc.cc.u32 %r6338, %r6314, %r7;
	// end inline asm
	// begin inline asm
	subc.cc.u32 %r6341, %r6317, %r8;
	// end inline asm
	// begin inline asm
	subc.cc.u32 %r6344, %r6320, %r9;
	// end inline asm
	// begin inline asm
	subc.cc.u32 %r6347, %r6323, %r10;
	// end inline asm
	// begin inline asm
	subc.u32 %r6350, %r6326, %r11;
	// end inline asm
	setp.eq.s32 	%p90, %r6350, 0;
	selp.b32 	%r6354, %r6329, %r6305, %p90;
	selp.b32 	%r6357, %r6332, %r6308, %p90;
	selp.b32 	%r6360, %r6335, %r6311, %p90;
	selp.b32 	%r6363, %r6338, %r6314, %p90;
	selp.b32 	%r6366, %r6341, %r6317, %p90;
	selp.b32 	%r6369, %r6344, %r6320, %p90;
	selp.b32 	%r6372, %r6347, %r6323, %p90;
	// begin inline asm
	add.cc.u32 %r6353, %r6354, %r5921;
	// end inline asm
	// begin inline asm
	addc.cc.u32 %r6356, %r6357, %r5969;
	// end inline asm
	// begin inline asm
	addc.cc.u32 %r6359, %r6360, %r6017;
	// end inline asm
	// begin inline asm
	addc.cc.u32 %r6362, %r6363, %r6065;
	// end inline asm
	// begin inline asm
	addc.cc.u32 %r6365, %r6366, %r6113;
	// end inline asm
	// begin inline asm
	addc.cc.u32 %r6368, %r6369, %r6161;
	// end inline asm
	// begin inline asm
	addc.cc.u32 %r6371, %r6372, %r6209;
	// end inline asm
	// begin inline asm
	addc.u32 %r15049, %r6326, %r6257;
	// end inline asm
	// begin inline asm
	sub.cc.u32 %r15042, %r6353, %r4;
	// end inline asm
	// begin inline asm
	subc.cc.u32 %r15043, %r6356, %r5;
	// end inline asm
	// begin inline asm
	subc.cc.u32 %r15044, %r6359, %r6;
	// end inline asm
	// begin inline asm
	subc.cc.u32 %r15045, %r6362, %r7;
	// end inline asm
	// begin inline asm
	subc.cc.u32 %r15046, %r6365, %r8;
	// end inline asm
	// begin inline asm
	subc.cc.u32 %r15047, %r6368, %r9;
	// end inline asm
	// begin inline asm
	subc.cc.u32 %r15048, %r6371, %r10;
	// end inline asm
	// begin inline asm
	subc.u32 %r6398, %r15049, %r11;
	// end inline asm
	setp.eq.s32 	%p91, %r6398, 0;
	@%p91 bra 	$L__BB0_84;
	mov.u32 	%r15042, %r6353;
	mov.u32 	%r15043, %r6356;
	mov.u32 	%r15044, %r6359;
	mov.u32 	%r15045, %r6362;
	mov.u32 	%r15046, %r6365;
	mov.u32 	%r15047, %r6368;
	mov.u32 	%r15048, %r6371;
$L__BB0_84:
	mul.lo.s32 	%r6410, %r15034, %r15017;
	mul.hi.u32 	%r6413, %r15017, %r15034;
	mov.b32 	%r6793, 0;
	// begin inline asm
	add.cc.u32 %r6408, %r6793, %r6410;
	// end inline asm
	// begin inline asm
	addc.u32 %r6411, %r6793, %r6413;
	// end inline asm
	mul.lo.s32 	%r6416, %r15035, %r15017;
	mul.hi.u32 	%r6419, %r15017, %r15035;
	// begin inline asm
	add.cc.u32 %r6414, %r6793, %r6416;
	// end inline asm
	// begin inline asm
	addc.u32 %r6417, %r6411, %r6419;
	// end inline asm
	mul.lo.s32 	%r6422, %r15036, %r15017;
	mul.hi.u32 	%r6425, %r15017, %r15036;
	// begin inline asm
	add.cc.u32 %r6420, %r6793, %r6422;
	// end inline asm
	// begin inline asm
	addc.u32 %r6423, %r6417, %r6425;
	// end inline asm
	mul.lo.s32 	%r6428, %r15037, %r15017;
	mul.hi.u32 	%r6431, %r15017, %r15037;
	// begin inline asm
	add.cc.u32 %r6426, %r6793, %r6428;
	// end inline asm
	// begin inline asm
	addc.u32 %r6429, %r6423, %r6431;
	// end inline asm
	mul.lo.s32 	%r6434, %r15038, %r15017;
	mul.hi.u32 	%r6437, %r15017, %r15038;
	// begin inline asm
	add.cc.u32 %r6432, %r6793, %r6434;
	// end inline asm
	// begin inline asm
	addc.u32 %r6435, %r6429, %r6437;
	// end inline asm
	mul.lo.s32 	%r6440, %r15039, %r15017;
	mul.hi.u32 	%r6443, %r15017, %r15039;
	// begin inline asm
	add.cc.u32 %r6438, %r6793, %r6440;
	// end inline asm
	// begin inline asm
	addc.u32 %r6441, %r6435, %r6443;
	// end inline asm
	mul.lo.s32 	%r6446, %r15040, %r15017;
	mul.hi.u32 	%r6449, %r15017, %r15040;
	// begin inline asm
	add.cc.u32 %r6444, %r6793, %r6446;
	// end inline asm
	// begin inline asm
	addc.u32 %r6447, %r6441, %r6449;
	// end inline asm
	mul.lo.s32 	%r6452, %r15041, %r15017;
	mul.hi.u32 	%r6455, %r15017, %r15041;
	// begin inline asm
	add.cc.u32 %r6450, %r6793, %r6452;
	// end inline asm
	// begin inline asm
	addc.u32 %r6453, %r6447, %r6455;
	// end inline asm
	mul.lo.s32 	%r6458, %r15034, %r15016;
	mul.hi.u32 	%r6461, %r15016, %r15034;
	// begin inline asm
	add.cc.u32 %r6456, %r6414, %r6458;
	// end inline asm
	// begin inline asm
	addc.u32 %r6459, %r6793, %r6461;
	// end inline asm
	mul.lo.s32 	%r6464, %r15035, %r15016;
	mul.hi.u32 	%r6467, %r15016, %r15035;
	// begin inline asm
	add.cc.u32 %r6462, %r6420, %r6464;
	// end inline asm
	// begin inline asm
	addc.u32 %r6465, %r6459, %r6467;
	// end inline asm
	mul.lo.s32 	%r6470, %r15036, %r15016;
	mul.hi.u32 	%r6473, %r15016, %r15036;
	// begin inline asm
	add.cc.u32 %r6468, %r6426, %r6470;
	// end inline asm
	// begin inline asm
	addc.u32 %r6471, %r6465, %r6473;
	// end inline asm
	mul.lo.s32 	%r6476, %r15037, %r15016;
	mul.hi.u32 	%r6479, %r15016, %r15037;
	// begin inline asm
	add.cc.u32 %r6474, %r6432, %r6476;
	// end inline asm
	// begin inline asm
	addc.u32 %r6477, %r6471, %r6479;
	// end inline asm
	mul.lo.s32 	%r6482, %r15038, %r15016;
	mul.hi.u32 	%r6485, %r15016, %r15038;
	// begin inline asm
	add.cc.u32 %r6480, %r6438, %r6482;
	// end inline asm
	// begin inline asm
	addc.u32 %r6483, %r6477, %r6485;
	// end inline asm
	mul.lo.s32 	%r6488, %r15039, %r15016;
	mul.hi.u32 	%r6491, %r15016, %r15039;
	// begin inline asm
	add.cc.u32 %r6486, %r6444, %r6488;
	// end inline asm
	// begin inline asm
	addc.u32 %r6489, %r6483, %r6491;
	// end inline asm
	mul.lo.s32 	%r6494, %r15040, %r15016;
	mul.hi.u32 	%r6497, %r15016, %r15040;
	// begin inline asm
	add.cc.u32 %r6492, %r6450, %r6494;
	// end inline asm
	// begin inline asm
	addc.u32 %r6495, %r6489, %r6497;
	// end inline asm
	mul.lo.s32 	%r6500, %r15041, %r15016;
	mul.hi.u32 	%r6503, %r15016, %r15041;
	// begin inline asm
	add.cc.u32 %r6498, %r6453, %r6500;
	// end inline asm
	// begin inline asm
	addc.u32 %r6501, %r6495, %r6503;
	// end inline asm
	mul.lo.s32 	%r6506, %r15034, %r15015;
	mul.hi.u32 	%r6509, %r15015, %r15034;
	// begin inline asm
	add.cc.u32 %r6504, %r6462, %r6506;
	// end inline asm
	// begin inline asm
	addc.u32 %r6507, %r6793, %r6509;
	// end inline asm
	mul.lo.s32 	%r6512, %r15035, %r15015;
	mul.hi.u32 	%r6515, %r15015, %r15035;
	// begin inline asm
	add.cc.u32 %r6510, %r6468, %r6512;
	// end inline asm
	// begin inline asm
	addc.u32 %r6513, %r6507, %r6515;
	// end inline asm
	mul.lo.s32 	%r6518, %r15036, %r15015;
	mul.hi.u32 	%r6521, %r15015, %r15036;
	// begin inline asm
	add.cc.u32 %r6516, %r6474, %r6518;
	// end inline asm
	// begin inline asm
	addc.u32 %r6519, %r6513, %r6521;
	// end inline asm
	mul.lo.s32 	%r6524, %r15037, %r15015;
	mul.hi.u32 	%r6527, %r15015, %r15037;
	// begin inline asm
	add.cc.u32 %r6522, %r6480, %r6524;
	// end inline asm
	// begin inline asm
	addc.u32 %r6525, %r6519, %r6527;
	// end inline asm
	mul.lo.s32 	%r6530, %r15038, %r15015;
	mul.hi.u32 	%r6533, %r15015, %r15038;
	// begin inline asm
	add.cc.u32 %r6528, %r6486, %r6530;
	// end inline asm
	// begin inline asm
	addc.u32 %r6531, %r6525, %r6533;
	// end inline asm
	mul.lo.s32 	%r6536, %r15039, %r15015;
	mul.hi.u32 	%r6539, %r15015, %r15039;
	// begin inline asm
	add.cc.u32 %r6534, %r6492, %r6536;
	// end inline asm
	// begin inline asm
	addc.u32 %r6537, %r6531, %r6539;
	// end inline asm
	mul.lo.s32 	%r6542, %r15040, %r15015;
	mul.hi.u32 	%r6545, %r15015, %r15040;
	// begin inline asm
	add.cc.u32 %r6540, %r6498, %r6542;
	// end inline asm
	// begin inline asm
	addc.u32 %r6543, %r6537, %r6545;
	// end inline asm
	mul.lo.s32 	%r6548, %r15041, %r15015;
	mul.hi.u32 	%r6551, %r15015, %r15041;
	// begin inline asm
	add.cc.u32 %r6546, %r6501, %r6548;
	// end inline asm
	// begin inline asm
	addc.u32 %r6549, %r6543, %r6551;
	// end inline asm
	mul.lo.s32 	%r6554, %r15034, %r15014;
	mul.hi.u32 	%r6557, %r15014, %r15034;
	// begin inline asm
	add.cc.u32 %r6552, %r6510, %r6554;
	// end inline asm
	// begin inline asm
	addc.u32 %r6555, %r6793, %r6557;
	// end inline asm
	mul.lo.s32 	%r6560, %r15035, %r15014;
	mul.hi.u32 	%r6563, %r15014, %r15035;
	// begin inline asm
	add.cc.u32 %r6558, %r6516, %r6560;
	// end inline asm
	// begin inline asm
	addc.u32 %r6561, %r6555, %r6563;
	// end inline asm
	mul.lo.s32 	%r6566, %r15036, %r15014;
	mul.hi.u32 	%r6569, %r15014, %r15036;
	// begin inline asm
	add.cc.u32 %r6564, %r6522, %r6566;
	// end inline asm
	// begin inline asm
	addc.u32 %r6567, %r6561, %r6569;
	// end inline asm
	mul.lo.s32 	%r6572, %r15037, %r15014;
	mul.hi.u32 	%r6575, %r15014, %r15037;
	// begin inline asm
	add.cc.u32 %r6570, %r6528, %r6572;
	// end inline asm
	// begin inline asm
	addc.u32 %r6573, %r6567, %r6575;
	// end inline asm
	mul.lo.s32 	%r6578, %r15038, %r15014;
	mul.hi.u32 	%r6581, %r15014, %r15038;
	// begin inline asm
	add.cc.u32 %r6576, %r6534, %r6578;
	// end inline asm
	// begin inline asm
	addc.u32 %r6579, %r6573, %r6581;
	// end inline asm
	mul.lo.s32 	%r6584, %r15039, %r15014;
	mul.hi.u32 	%r6587, %r15014, %r15039;
	// begin inline asm
	add.cc.u32 %r6582, %r6540, %r6584;
	// end inline asm
	// begin inline asm
	addc.u32 %r6585, %r6579, %r6587;
	// end inline asm
	mul.lo.s32 	%r6590, %r15040, %r15014;
	mul.hi.u32 	%r6593, %r15014, %r15040;
	// begin inline asm
	add.cc.u32 %r6588, %r6546, %r6590;
	// end inline asm
	// begin inline asm
	addc.u32 %r6591, %r6585, %r6593;
	// end inline asm
	mul.lo.s32 	%r6596, %r15041, %r15014;
	mul.hi.u32 	%r6599, %r15014, %r15041;
	// begin inline asm
	add.cc.u32 %r6594, %r6549, %r6596;
	// end inline asm
	// begin inline asm
	addc.u32 %r6597, %r6591, %r6599;
	// end inline asm
	mul.lo.s32 	%r6602, %r15034, %r15013;
	mul.hi.u32 	%r6605, %r15013, %r15034;
	// begin inline asm
	add.cc.u32 %r6600, %r6558, %r6602;
	// end inline asm
	// begin inline asm
	addc.u32 %r6603, %r6793, %r6605;
	// end inline asm
	mul.lo.s32 	%r6608, %r15035, %r15013;
	mul.hi.u32 	%r6611, %r15013, %r15035;
	// begin inline asm
	add.cc.u32 %r6606, %r6564, %r6608;
	// end inline asm
	// begin inline asm
	addc.u32 %r6609, %r6603, %r6611;
	// end inline asm
	mul.lo.s32 	%r6614, %r15036, %r15013;
	mul.hi.u32 	%r6617, %r15013, %r15036;
	// begin inline asm
	add.cc.u32 %r6612, %r6570, %r6614;
	// end inline asm
	// begin inline asm
	addc.u32 %r6615, %r6609, %r6617;
	// end inline asm
	mul.lo.s32 	%r6620, %r15037, %r15013;
	mul.hi.u32 	%r6623, %r15013, %r15037;
	// begin inline asm
	add.cc.u32 %r6618, %r6576, %r6620;
	// end inline asm
	// begin inline asm
	addc.u32 %r6621, %r6615, %r6623;
	// end inline asm
	mul.lo.s32 	%r6626, %r15038, %r15013;
	mul.hi.u32 	%r6629, %r15013, %r15038;
	// begin inline asm
	add.cc.u32 %r6624, %r6582, %r6626;
	// end inline asm
	// begin inline asm
	addc.u32 %r6627, %r6621, %r6629;
	// end inline asm
	mul.lo.s32 	%r6632, %r15039, %r15013;
	mul.hi.u32 	%r6635, %r15013, %r15039;
	// begin inline asm
	add.cc.u32 %r6630, %r6588, %r6632;
	// end inline asm
	// begin inline asm
	addc.u32 %r6633, %r6627, %r6635;
	// end inline asm
	mul.lo.s32 	%r6638, %r15040, %r15013;
	mul.hi.u32 	%r6641, %r15013, %r15040;
	// begin inline asm
	add.cc.u32 %r6636, %r6594, %r6638;
	// end inline asm
	// begin inline asm
	addc.u32 %r6639, %r6633, %r6641;
	// end inline asm
	mul.lo.s32 	%r6644, %r15041, %r15013;
	mul.hi.u32 	%r6647, %r15013, %r15041;
	// begin inline asm
	add.cc.u32 %r6642, %r6597, %r6644;
	// end inline asm
	// begin inline asm
	addc.u32 %r6645, %r6639, %r6647;
	// end inline asm
	mul.lo.s32 	%r6650, %r15034, %r15012;
	mul.hi.u32 	%r6653, %r15012, %r15034;
	// begin inline asm
	add.cc.u32 %r6648, %r6606, %r6650;
	// end inline asm
	// begin inline asm
	addc.u32 %r6651, %r6793, %r6653;
	// end inline asm
	mul.lo.s32 	%r6656, %r15035, %r15012;
	mul.hi.u32 	%r6659, %r15012, %r15035;
	// begin inline asm
	add.cc.u32 %r6654, %r6612, %r6656;
	// end inline asm
	// begin inline asm
	addc.u32 %r6657, %r6651, %r6659;
	// end inline asm
	mul.lo.s32 	%r6662, %r15036, %r15012;
	mul.hi.u32 	%r6665, %r15012, %r15036;
	// begin inline asm
	add.cc.u32 %r6660, %r6618, %r6662;
	// end inline asm
	// begin inline asm
	addc.u32 %r6663, %r6657, %r6665;
	// end inline asm
	mul.lo.s32 	%r6668, %r15037, %r15012;
	mul.hi.u32 	%r6671, %r15012, %r15037;
	// begin inline asm
	add.cc.u32 %r6666, %r6624, %r6668;
	// end inline asm
	// begin inline asm
	addc.u32 %r6669, %r6663, %r6671;
	// end inline asm
	mul.lo.s32 	%r6674, %r15038, %r15012;
	mul.hi.u32 	%r6677, %r15012, %r15038;
	// begin inline asm
	add.cc.u32 %r6672, %r6630, %r6674;
	// end inline asm
	// begin inline asm
	addc.u32 %r6675, %r6669, %r6677;
	// end inline asm
	mul.lo.s32 	%r6680, %r15039, %r15012;
	mul.hi.u32 	%r6683, %r15012, %r15039;
	// begin inline asm
	add.cc.u32 %r6678, %r6636, %r6680;
	// end inline asm
	// begin inline asm
	addc.u32 %r6681, %r6675, %r6683;
	// end inline asm
	mul.lo.s32 	%r6686, %r15040, %r15012;
	mul.hi.u32 	%r6689, %r15012, %r15040;
	// begin inline asm
	add.cc.u32 %r6684, %r6642, %r6686;
	// end inline asm
	// begin inline asm
	addc.u32 %r6687, %r6681, %r6689;
	// end inline asm
	mul.lo.s32 	%r6692, %r15041, %r15012;
	mul.hi.u32 	%r6695, %r15012, %r15041;
	// begin inline asm
	add.cc.u32 %r6690, %r6645, %r6692;
	// end inline asm
	// begin inline asm
	addc.u32 %r6693, %r6687, %r6695;
	// end inline asm
	mul.lo.s32 	%r6698, %r15034, %r15011;
	mul.hi.u32 	%r6701, %r15011, %r15034;
	// begin inline asm
	add.cc.u32 %r6696, %r6654, %r6698;
	// end inline asm
	// begin inline asm
	addc.u32 %r6699, %r6793, %r6701;
	// end inline asm
	mul.lo.s32 	%r6704, %r15035, %r15011;
	mul.hi.u32 	%r6707, %r15011, %r15035;
	// begin inline asm
	add.cc.u32 %r6702, %r6660, %r6704;
	// end inline asm
	// begin inline asm
	addc.u32 %r6705, %r6699, %r6707;
	// end inline asm
	mul.lo.s32 	%r6710, %r15036, %r15011;
	mul.hi.u32 	%r6713, %r15011, %r15036;
	// begin inline asm
	add.cc.u32 %r6708, %r6666, %r6710;
	// end inline asm
	// begin inline asm
	addc.u32 %r6711, %r6705, %r6713;
	// end inline asm
	mul.lo.s32 	%r6716, %r15037, %r15011;
	mul.hi.u32 	%r6719, %r15011, %r15037;
	// begin inline asm
	add.cc.u32 %r6714, %r6672, %r6716;
	// end inline asm
	// begin inline asm
	addc.u32 %r6717, %r6711, %r6719;
	// end inline asm
	mul.lo.s32 	%r6722, %r15038, %r15011;
	mul.hi.u32 	%r6725, %r15011, %r15038;
	// begin inline asm
	add.cc.u32 %r6720, %r6678, %r6722;
	// end inline asm
	// begin inline asm
	addc.u32 %r6723, %r6717, %r6725;
	// end inline asm
	mul.lo.s32 	%r6728, %r15039, %r15011;
	mul.hi.u32 	%r6731, %r15011, %r15039;
	// begin inline asm
	add.cc.u32 %r6726, %r6684, %r6728;
	// end inline asm
	// begin inline asm
	addc.u32 %r6729, %r6723, %r6731;
	// end inline asm
	mul.lo.s32 	%r6734, %r15040, %r15011;
	mul.hi.u32 	%r6737, %r15011, %r15040;
	// begin inline asm
	add.cc.u32 %r6732, %r6690, %r6734;
	// end inline asm
	// begin inline asm
	addc.u32 %r6735, %r6729, %r6737;
	// end inline asm
	mul.lo.s32 	%r6740, %r15041, %r15011;
	mul.hi.u32 	%r6743, %r15011, %r15041;
	// begin inline asm
	add.cc.u32 %r6738, %r6693, %r6740;
	// end inline asm
	// begin inline asm
	addc.u32 %r6741, %r6735, %r6743;
	// end inline asm
	mul.lo.s32 	%r6746, %r15034, %r15010;
	mul.hi.u32 	%r6749, %r15010, %r15034;
	// begin inline asm
	add.cc.u32 %r6744, %r6702, %r6746;
	// end inline asm
	// begin inline asm
	addc.u32 %r6747, %r6793, %r6749;
	// end inline asm
	mul.lo.s32 	%r6752, %r15035, %r15010;
	mul.hi.u32 	%r6755, %r15010, %r15035;
	// begin inline asm
	add.cc.u32 %r6750, %r6708, %r6752;
	// end inline asm
	// begin inline asm
	addc.u32 %r6753, %r6747, %r6755;
	// end inline asm
	mul.lo.s32 	%r6758, %r15036, %r15010;
	mul.hi.u32 	%r6761, %r15010, %r15036;
	// begin inline asm
	add.cc.u32 %r6756, %r6714, %r6758;
	// end inline asm
	// begin inline asm
	addc.u32 %r6759, %r6753, %r6761;
	// end inline asm
	mul.lo.s32 	%r6764, %r15037, %r15010;
	mul.hi.u32 	%r6767, %r15010, %r15037;
	// begin inline asm
	add.cc.u32 %r6762, %r6720, %r6764;
	// end inline asm
	// begin inline asm
	addc.u32 %r6765, %r6759, %r6767;
	// end inline asm
	mul.lo.s32 	%r6770, %r15038, %r15010;
	mul.hi.u32 	%r6773, %r15010, %r15038;
	// begin inline asm
	add.cc.u32 %r6768, %r6726, %r6770;
	// end inline asm
	// begin inline asm
	addc.u32 %r6771, %r6765, %r6773;
	// end inline asm
	mul.lo.s32 	%r6776, %r15039, %r15010;
	mul.hi.u32 	%r6779, %r15010, %r15039;
	// begin inline asm
	add.cc.u32 %r6774, %r6732, %r6776;
	// end inline asm
	// begin inline asm
	addc.u32 %r6777, %r6771, %r6779;
	// end inline asm
	mul.lo.s32 	%r6782, %r15040, %r15010;
	mul.hi.u32 	%r6785, %r15010, %r15040;
	// begin inline asm
	add.cc.u32 %r6780, %r6738, %r6782;
	// end inline asm
	// begin inline asm
	addc.u32 %r6783, %r6777, %r6785;
	// end inline asm
	mul.lo.s32 	%r6788, %r15041, %r15010;
	mul.hi.u32 	%r6791, %r15010, %r15041;
	// begin inline asm
	add.cc.u32 %r6786, %r6741, %r6788;
	// end inline asm
	// begin inline asm
	addc.u32 %r6789, %r6783, %r6791;
	// end inline asm
	mul.wide.u32 	%rd240, %r6750, 977;
	cvt.u32.u64 	%r6794, %rd240;
	shr.u64 	%rd241, %rd240, 32;
	mul.wide.u32 	%rd242, %r6756, 977;
	add.s64 	%rd243, %rd242, %rd241;
	cvt.u32.u64 	%r6797, %rd243;
	shr.u64 	%rd244, %rd243, 32;
	mul.wide.u32 	%rd245, %r6762, 977;
	add.s64 	%rd246, %rd245, %rd244;
	cvt.u32.u64 	%r6800, %rd246;
	shr.u64 	%rd247, %rd246, 32;
	mul.wide.u32 	%rd248, %r6768, 977;
	add.s64 	%rd249, %rd248, %rd247;
	cvt.u32.u64 	%r6803, %rd249;
	shr.u64 	%rd250, %rd249, 32;
	mul.wide.u32 	%rd251, %r6774, 977;
	add.s64 	%rd252, %rd251, %rd250;
	cvt.u32.u64 	%r6806, %rd252;
	shr.u64 	%rd253, %rd252, 32;
	mul.wide.u32 	%rd254, %r6780, 977;
	add.s64 	%rd255, %rd254, %rd253;
	cvt.u32.u64 	%r6809, %rd255;
	shr.u64 	%rd256, %rd255, 32;
	mul.wide.u32 	%rd257, %r6786, 977;
	add.s64 	%rd258, %rd257, %rd256;
	cvt.u32.u64 	%r6812, %rd258;
	shr.u64 	%rd259, %rd258, 32;
	cvt.u64.u32 	%rd260, %r6789;
	cvt.u32.u64 	%r6889, %rd259;
	cvt.u32.u64 	%r6890, %rd260;
	mov.b64 	%rd261, 977;
	cvt.u32.u64 	%r6891, %rd261;
	mad.lo.s32 	%r6815, %r6890, %r6891, %r6889;
	// begin inline asm
	add.cc.u32 %r6792, %r6793, %r6794;
	// end inline asm
	// begin inline asm
	addc.cc.u32 %r6795, %r6750, %r6797;
	// end inline asm
	// begin inline asm
	addc.cc.u32 %r6798, %r6756, %r6800;
	// end inline asm
	// begin inline asm
	addc.cc.u32 %r6801, %r6762, %r6803;
	// end inline asm
	// begin inline asm
	addc.cc.u32 %r6804, %r6768, %r6806;
	// end inline asm
	// begin inline asm
	addc.cc.u32 %r6807, %r6774, %r6809;
	// end inline asm
	// begin inline asm
	addc.cc.u32 %r6810, %r6780, %r6812;
	// end inline asm
	// begin inline asm
	addc.u32 %r6813, %r6786, %r6815;
	// end inline asm
	// begin inline asm
	sub.cc.u32 %r6816, %r6792, %r4;
	// end inline asm
	// begin inline asm
	subc.cc.u32 %r6819, %r6795, %r5;
	// end inline asm
	// begin inline asm
	subc.cc.u32 %r6822, %r6798, %r6;
	// end inline asm
	// begin inline asm
	subc.cc.u32 %r6825, %r6801, %r7;
	// end inline asm
	// begin inline asm
	subc.cc.u32 %r6828, %r6804, %r8;
	// end inline asm
	// begin inline asm
	subc.cc.u32 %r6831, %r6807, %r9;
	// end inline asm
	// begin inline asm
	subc.cc.u32 %r6834, %r6810, %r10;
	// end inline asm
	// begin inline asm
	subc.u32 %r6837, %r6813, %r11;
	// end inline asm
	setp.eq.s32 	%p92, %r6837, 0;
	selp.b32 	%r6841, %r6816, %r6792, %p92;
	selp.b32 	%r6844, %r6819, %r6795, %p92;
	selp.b32 	%r6847, %r6822, %r6798, %p92;
	selp.b32 	%r6850, %r6825, %r6801, %p92;
	selp.b32 	%r6853, %r6828, %r6804, %p92;
	selp.b32 	%r6856, %r6831, %r6807, %p92;
	selp.b32 	%r6859, %r6834, %r6810, %p92;
	// begin inline asm
	add.cc.u32 %r6840, %r6841, %r6408;
	// end inline asm
	// begin inline asm
	addc.cc.u32 %r6843, %r6844, %r6456;
	// end inline asm
	// begin inline asm
	addc.cc.u32 %r6846, %r6847, %r6504;
	// end inline asm
	// begin inline asm
	addc.cc.u32 %r6849, %r6850, %r6552;
	// end inline asm
	// begin inline asm
	addc.cc.u32 %r6852, %r6853, %r6600;
	// end inline asm
	// begin inline asm
	addc.cc.u32 %r6855, %r6856, %r6648;
	// end inline asm
	// begin inline asm
	addc.cc.u32 %r6858, %r6859, %r6696;
	// end inline asm
	// begin inline asm
	addc.u32 %r15057, %r6813, %r6744;
	// end inline asm
	// begin inline asm
	sub.cc.u32 %r15050, %r6840, %r4;
	// end inline asm
	// begin inline asm
	subc.cc.u32 %r15051, %r6843, %r5;
	// end inline asm
	// begin inline asm
	subc.cc.u32 %r15052, %r6846, %r6;
	// end inline asm
	// begin inline asm
	subc.cc.u32 %r15053, %r6849, %r7;
	// end inline asm
	// begin inline asm
	subc.cc.u32 %r15054, %r6852, %r8;
	// end inline asm
	// begin inline asm
	subc.cc.u32 %r15055, %r6855, %r9;
	// end inline asm
	// begin inline asm
	subc.cc.u32 %r15056, %r6858, %r10;
	// end inline asm
	// begin inline asm
	subc.u32 %r6885, %r15057, %r11;
	// end inline asm
	setp.eq.s32 	%p93, %r6885, 0;
	@%p93 bra 	$L__BB0_86;
	mov.u32 	%r15050, %r6840;
	mov.u32 	%r15051, %r6843;
	mov.u32 	%r15052, %r6846;
	mov.u32 	%r15053, %r6849;
	mov.u32 	%r15054, %r6852;
	mov.u32 	%r15055, %r6855;
	mov.u32 	%r15056, %r6858;
$L__BB0_86:
	ld.const.u32 	%r7373, [_GY];
	mul.lo.s32 	%r6894, %r15050, %r7373;
	mul.hi.u32 	%r6897, %r7373, %r15050;
	mov.b32 	%r7277, 0;
	// begin inline asm
	add.cc.u32 %r6892, %r7277, %r6894;
	// end inline asm
	// begin inline asm
	addc.u32 %r6895, %r7277, %r6897;
	// end inline asm
	mul.lo.s32 	%r6900, %r15051, %r7373;
	mul.hi.u32 	%r6903, %r7373, %r15051;
	// begin inline asm
	add.cc.u32 %r6898, %r7277, %r6900;
	// end inline asm
	// begin inline asm
	addc.u32 %r6901, %r6895, %r6903;
	// end inline asm
	mul.lo.s32 	%r6906, %r15052, %r7373;
	mul.hi.u32 	%r6909, %r7373, %r15052;
	// begin inline asm
	add.cc.u32 %r6904, %r7277, %r6906;
	// end inline asm
	// begin inline asm
	addc.u32 %r6907, %r6901, %r6909;
	// end inline asm
	mul.lo.s32 	%r6912, %r15053, %r7373;
	mul.hi.u32 	%r6915, %r7373, %r15053;
	// begin inline asm
	add.cc.u32 %r6910, %r7277, %r6912;
	// end inline asm
	// begin inline asm
	addc.u32 %r6913, %r6907, %r6915;
	// end inline asm
	mul.lo.s32 	%r6918, %r15054, %r7373;
	mul.hi.u32 	%r6921, %r7373, %r15054;
	// begin inline asm
	add.cc.u32 %r6916, %r7277, %r6918;
	// end inline asm
	// begin inline asm
	addc.u32 %r6919, %r6913, %r6921;
	// end inline asm
	mul.lo.s32 	%r6924, %r15055, %r7373;
	mul.hi.u32 	%r6927, %r7373, %r15055;
	// begin inline asm
	add.cc.u32 %r6922, %r7277, %r6924;
	// end inline asm
	// begin inline asm
	addc.u32 %r6925, %r6919, %r6927;
	// end inline asm
	mul.lo.s32 	%r6930, %r15056, %r7373;
	mul.hi.u32 	%r6933, %r7373, %r15056;
	// begin inline asm
	add.cc.u32 %r6928, %r7277, %r6930;
	// end inline asm
	// begin inline asm
	addc.u32 %r6931, %r6925, %r6933;
	// end inline asm
	mul.lo.s32 	%r6936, %r15057, %r7373;
	mul.hi.u32 	%r6939, %r7373, %r15057;
	// begin inline asm
	add.cc.u32 %r6934, %r7277, %r6936;
	// end inline asm
	// begin inline asm
	addc.u32 %r6937, %r6931, %r6939;
	// end inline asm
	ld.const.u32 	%r7374, [_GY+4];
	mul.lo.s32 	%r6942, %r15050, %r7374;
	mul.hi.u32 	%r6945, %r7374, %r15050;
	// begin inline asm
	add.cc.u32 %r6940, %r6898, %r6942;
	// end inline asm
	// begin inline asm
	addc.u32 %r6943, %r7277, %r6945;
	// end inline asm
	mul.lo.s32 	%r6948, %r15051, %r7374;
	mul.hi.u32 	%r6951, %r7374, %r15051;
	// begin inline asm
	add.cc.u32 %r6946, %r6904, %r6948;
	// end inline asm
	// begin inline asm
	addc.u32 %r6949, %r6943, %r6951;
	// end inline asm
	mul.lo.s32 	%r6954, %r15052, %r7374;
	mul.hi.u32 	%r6957, %r7374, %r15052;
	// begin inline asm
	add.cc.u32 %r6952, %r6910, %r6954;
	// end inline asm
	// begin inline asm
	addc.u32 %r6955, %r6949, %r6957;
	// end inline asm
	mul.lo.s32 	%r6960, %r15053, %r7374;
	mul.hi.u32 	%r6963, %r7374, %r15053;
	// begin inline asm
	add.cc.u32 %r6958, %r6916, %r6960;
	// end inline asm
	// begin inline asm
	addc.u32 %r6961, %r6955, %r6963;
	// end inline asm
	mul.lo.s32 	%r6966, %r15054, %r7374;
	mul.hi.u32 	%r6969, %r7374, %r15054;
	// begin inline asm
	add.cc.u32 %r6964, %r6922, %r6966;
	// end inline asm
	// begin inline asm
	addc.u32 %r6967, %r6961, %r6969;
	// end inline asm
	mul.lo.s32 	%r6972, %r15055, %r7374;
	mul.hi.u32 	%r6975, %r7374, %r15055;
	// begin inline asm
	add.cc.u32 %r6970, %r6928, %r6972;
	// end inline asm
	// begin inline asm
	addc.u32 %r6973, %r6967, %r6975;
	// end inline asm
	mul.lo.s32 	%r6978, %r15056, %r7374;
	mul.hi.u32 	%r6981, %r7374, %r15056;
	// begin inline asm
	add.cc.u32 %r6976, %r6934, %r6978;
	// end inline asm
	// begin inline asm
	addc.u32 %r6979, %r6973, %r6981;
	// end inline asm
	mul.lo.s32 	%r6984, %r15057, %r7374;
	mul.hi.u32 	%r6987, %r7374, %r15057;
	// begin inline asm
	add.cc.u32 %r6982, %r6937, %r6984;
	// end inline asm
	// begin inline asm
	addc.u32 %r6985, %r6979, %r6987;
	// end inline asm
	ld.const.u32 	%r7375, [_GY+8];
	mul.lo.s32 	%r6990, %r15050, %r7375;
	mul.hi.u32 	%r6993, %r7375, %r15050;
	// begin inline asm
	add.cc.u32 %r6988, %r6946, %r6990;
	// end inline asm
	// begin inline asm
	addc.u32 %r6991, %r7277, %r6993;
	// end inline asm
	mul.lo.s32 	%r6996, %r15051, %r7375;
	mul.hi.u32 	%r6999, %r7375, %r15051;
	// begin inline asm
	add.cc.u32 %r6994, %r6952, %r6996;
	// end inline asm
	// begin inline asm
	addc.u32 %r6997, %r6991, %r6999;
	// end inline asm
	mul.lo.s32 	%r7002, %r15052, %r7375;
	mul.hi.u32 	%r7005, %r7375, %r15052;
	// begin inline asm
	add.cc.u32 %r7000, %r6958, %r7002;
	// end inline asm
	// begin inline asm
	addc.u32 %r7003, %r6997, %r7005;
	// end inline asm
	mul.lo.s32 	%r7008, %r15053, %r7375;
	mul.hi.u32 	%r7011, %r7375, %r15053;
	// begin inline asm
	add.cc.u32 %r7006, %r6964, %r7008;
	// end inline asm
	// begin inline asm
	addc.u32 %r7009, %r7003, %r7011;
	// end inline asm
	mul.lo.s32 	%r7014, %r15054, %r7375;
	mul.hi.u32 	%r7017, %r7375, %r15054;
	// begin inline asm
	add.cc.u32 %r7012, %r6970, %r7014;
	// end inline asm
	// begin inline asm
	addc.u32 %r7015, %r7009, %r7017;
	// end inline asm
	mul.lo.s32 	%r7020, %r15055, %r7375;
	mul.hi.u32 	%r7023, %r7375, %r15055;
	// begin inline asm
	add.cc.u32 %r7018, %r6976, %r7020;
	// end inline asm
	// begin inline asm
	addc.u32 %r7021, %r7015, %r7023;
	// end inline asm
	mul.lo.s32 	%r7026, %r15056, %r7375;
	mul.hi.u32 	%r7029, %r7375, %r15056;
	// begin inline asm
	add.cc.u32 %r7024, %r6982, %r7026;
	// end inline asm
	// begin inline asm
	addc.u32 %r7027, %r7021, %r7029;
	// end inline asm
	mul.lo.s32 	%r7032, %r15057, %r7375;
	mul.hi.u32 	%r7035, %r7375, %r15057;
	// begin inline asm
	add.cc.u32 %r7030, %r6985, %r7032;
	// end inline asm
	// begin inline asm
	addc.u32 %r7033, %r7027, %r7035;
	// end inline asm
	mul.lo.s32 	%r7038, %r15050, %r15215;
	mul.hi.u32 	%r7041, %r15215, %r15050;
	// begin inline asm
	add.cc.u32 %r7036, %r6994, %r7038;
	// end inline asm
	// begin inline asm
	addc.u32 %r7039, %r7277, %r7041;
	// end inline asm
	mul.lo.s32 	%r7044, %r15051, %r15215;
	mul.hi.u32 	%r7047, %r15215, %r15051;
	// begin inline asm
	add.cc.u32 %r7042, %r7000, %r7044;
	// end inline asm
	// begin inline asm
	addc.u32 %r7045, %r7039, %r7047;
	// end inline asm
	mul.lo.s32 	%r7050, %r15052, %r15215;
	mul.hi.u32 	%r7053, %r15215, %r15052;
	// begin inline asm
	add.cc.u32 %r7048, %r7006, %r7050;
	// end inline asm
	// begin inline asm
	addc.u32 %r7051, %r7045, %r7053;
	// end inline asm
	mul.lo.s32 	%r7056, %r15053, %r15215;
	mul.hi.u32 	%r7059, %r15215, %r15053;
	// begin inline asm
	add.cc.u32 %r7054, %r7012, %r7056;
	// end inline asm
	// begin inline asm
	addc.u32 %r7057, %r7051, %r7059;
	// end inline asm
	mul.lo.s32 	%r7062, %r15054, %r15215;
	mul.hi.u32 	%r7065, %r15215, %r15054;
	// begin inline asm
	add.cc.u32 %r7060, %r7018, %r7062;
	// end inline asm
	// begin inline asm
	addc.u32 %r7063, %r7057, %r7065;
	// end inline asm
	mul.lo.s32 	%r7068, %r15055, %r15215;
	mul.hi.u32 	%r7071, %r15215, %r15055;
	// begin inline asm
	add.cc.u32 %r7066, %r7024, %r7068;
	// end inline asm
	// begin inline asm
	addc.u32 %r7069, %r7063, %r7071;
	// end inline asm
	mul.lo.s32 	%r7074, %r15056, %r15215;
	mul.hi.u32 	%r7077, %r15215, %r15056;
	// begin inline asm
	add.cc.u32 %r7072, %r7030, %r7074;
	// end inline asm
	// begin inline asm
	addc.u32 %r7075, %r7069, %r7077;
	// end inline asm
	mul.lo.s32 	%r7080, %r15057, %r15215;
	mul.hi.u32 	%r7083, %r15215, %r15057;
	// begin inline asm
	add.cc.u32 %r7078, %r7033, %r7080;
	// end inline asm
	// begin inline asm
	addc.u32 %r7081, %r7075, %r7083;
	// end inline asm
	ld.const.u32 	%r7376, [_GY+16];
	mul.lo.s32 	%r7086, %r15050, %r7376;
	mul.hi.u32 	%r7089, %r7376, %r15050;
	// begin inline asm
	add.cc.u32 %r7084, %r7042, %r7086;
	// end inline asm
	// begin inline asm
	addc.u32 %r7087, %r7277, %r7089;
	// end inline asm
	mul.lo.s32 	%r7092, %r15051, %r7376;
	mul.hi.u32 	%r7095, %r7376, %r15051;
	// begin inline asm
	add.cc.u32 %r7090, %r7048, %r7092;
	// end inline asm
	// begin inline asm
	addc.u32 %r7093, %r7087, %r7095;
	// end inline asm
	mul.lo.s32 	%r7098, %r15052, %r7376;
	mul.hi.u32 	%r7101, %r7376, %r15052;
	// begin inline asm
	add.cc.u32 %r7096, %r7054, %r7098;
	// end inline asm
	// begin inline asm
	addc.u32 %r7099, %r7093, %r7101;
	// end inline asm
	mul.lo.s32 	%r7104, %r15053, %r7376;
	mul.hi.u32 	%r7107, %r7376, %r15053;
	// begin inline asm
	add.cc.u32 %r7102, %r7060, %r7104;
	// end inline asm
	// begin inline asm
	addc.u32 %r7105, %r7099, %r7107;
	// end inline asm
	mul.lo.s32 	%r7110, %r15054, %r7376;
	mul.hi.u32 	%r7113, %r7376, %r15054;
	// begin inline asm
	add.cc.u32 %r7108, %r7066, %r7110;
	// end inline asm
	// begin inline asm
	addc.u32 %r7111, %r7105, %r7113;
	// end inline asm
	mul.lo.s32 	%r7116, %r15055, %r7376;
	mul.hi.u32 	%r7119, %r7376, %r15055;
	// begin inline asm
	add.cc.u32 %r7114, %r7072, %r7116;
	// end inline asm
	// begin inline asm
	addc.u32 %r7117, %r7111, %r7119;
	// end inline asm
	mul.lo.s32 	%r7122, %r15056, %r7376;
	mul.hi.u32 	%r7125, %r7376, %r15056;
	// begin inline asm
	add.cc.u32 %r7120, %r7078, %r7122;
	// end inline asm
	// begin inline asm
	addc.u32 %r7123, %r7117, %r7125;
	// end inline asm
	mul.lo.s32 	%r7128, %r15057, %r7376;
	mul.hi.u32 	%r7131, %r7376, %r15057;
	// begin inline asm
	add.cc.u32 %r7126, %r7081, %r7128;
	// end inline asm
	// begin inline asm
	addc.u32 %r7129, %r7123, %r7131;
	// end inline asm
	ld.const.u32 	%r7377, [_GY+20];
	mul.lo.s32 	%r7134, %r15050, %r7377;
	mul.hi.u32 	%r7137, %r7377, %r15050;
	// begin inline asm
	add.cc.u32 %r7132, %r7090, %r7134;
	// end inline asm
	// begin inline asm
	addc.u32 %r7135, %r7277, %r7137;
	// end inline asm
	mul.lo.s32 	%r7140, %r15051, %r7377;
	mul.hi.u32 	%r7143, %r7377, %r15051;
	// begin inline asm
	add.cc.u32 %r7138, %r7096, %r7140;
	// end inline asm
	// begin inline asm
	addc.u32 %r7141, %r7135, %r7143;
	// end inline asm
	mul.lo.s32 	%r7146, %r15052, %r7377;
	mul.hi.u32 	%r7149, %r7377, %r15052;
	// begin inline asm
	add.cc.u32 %r7144, %r7102, %r7146;
	// end inline asm
	// begin inline asm
	addc.u32 %r7147, %r7141, %r7149;
	// end inline asm
	mul.lo.s32 	%r7152, %r15053, %r7377;
	mul.hi.u32 	%r7155, %r7377, %r15053;
	// begin inline asm
	add.cc.u32 %r7150, %r7108, %r7152;
	// end inline asm
	// begin inline asm
	addc.u32 %r7153, %r7147, %r7155;
	// end inline asm
	mul.lo.s32 	%r7158, %r15054, %r7377;
	mul.hi.u32 	%r7161, %r7377, %r15054;
	// begin inline asm
	add.cc.u32 %r7156, %r7114, %r7158;
	// end inline asm
	// begin inline asm
	addc.u32 %r7159, %r7153, %r7161;
	// end inline asm
	mul.lo.s32 	%r7164, %r15055, %r7377;
	mul.hi.u32 	%r7167, %r7377, %r15055;
	// begin inline asm
	add.cc.u32 %r7162, %r7120, %r7164;
	// end inline asm
	// begin inline asm
	addc.u32 %r7165, %r7159, %r7167;
	// end inline asm
	mul.lo.s32 	%r7170, %r15056, %r7377;
	mul.hi.u32 	%r7173, %r7377, %r15056;
	// begin inline asm
	add.cc.u32 %r7168, %r7126, %r7170;
	// end inline asm
	// begin inline asm
	addc.u32 %r7171, %r7165, %r7173;
	// end inline asm
	mul.lo.s32 	%r7176, %r15057, %r7377;
	mul.hi.u32 	%r7179, %r7377, %r15057;
	// begin inline asm
	add.cc.u32 %r7174, %r7129, %r7176;
	// end inline asm
	// begin inline asm
	addc.u32 %r7177, %r7171, %r7179;
	// end inline asm
	mul.lo.s32 	%r7182, %r15050, %r15212;
	mul.hi.u32 	%r7185, %r15212, %r15050;
	// begin inline asm
	add.cc.u32 %r7180, %r7138, %r7182;
	// end inline asm
	// begin inline asm
	addc.u32 %r7183, %r7277, %r7185;
	// end inline asm
	mul.lo.s32 	%r7188, %r15051, %r15212;
	mul.hi.u32 	%r7191, %r15212, %r15051;
	// begin inline asm
	add.cc.u32 %r7186, %r7144, %r7188;
	// end inline asm
	// begin inline asm
	addc.u32 %r7189, %r7183, %r7191;
	// end inline asm
	mul.lo.s32 	%r7194, %r15052, %r15212;
	mul.hi.u32 	%r7197, %r15212, %r15052;
	// begin inline asm
	add.cc.u32 %r7192, %r7150, %r7194;
	// end inline asm
	// begin inline asm
	addc.u32 %r7195, %r7189, %r7197;
	// end inline asm
	mul.lo.s32 	%r7200, %r15053, %r15212;
	mul.hi.u32 	%r7203, %r15212, %r15053;
	// begin inline asm
	add.cc.u32 %r7198, %r7156, %r7200;
	// end inline asm
	// begin inline asm
	addc.u32 %r7201, %r7195, %r7203;
	// end inline asm
	mul.lo.s32 	%r7206, %r15054, %r15212;
	mul.hi.u32 	%r7209, %r15212, %r15054;
	// begin inline asm
	add.cc.u32 %r7204, %r7162, %r7206;
	// end inline asm
	// begin inline asm
	addc.u32 %r7207, %r7201, %r7209;
	// end inline asm
	mul.lo.s32 	%r7212, %r15055, %r15212;
	mul.hi.u32 	%r7215, %r15212, %r15055;
	// begin inline asm
	add.cc.u32 %r7210, %r7168, %r7212;
	// end inline asm
	// begin inline asm
	addc.u32 %r7213, %r7207, %r7215;
	// end inline asm
	mul.lo.s32 	%r7218, %r15056, %r15212;
	mul.hi.u32 	%r7221, %r15212, %r15056;
	// begin inline asm
	add.cc.u32 %r7216, %r7174, %r7218;
	// end inline asm
	// begin inline asm
	addc.u32 %r7219, %r7213, %r7221;
	// end inline asm
	mul.lo.s32 	%r7224, %r15057, %r15212;
	mul.hi.u32 	%r7227, %r15212, %r15057;
	// begin inline asm
	add.cc.u32 %r7222, %r7177, %r7224;
	// end inline asm
	// begin inline asm
	addc.u32 %r7225, %r7219, %r7227;
	// end inline asm
	ld.const.u32 	%r7378, [_GY+28];
	mul.lo.s32 	%r7230, %r15050, %r7378;
	mul.hi.u32 	%r7233, %r7378, %r15050;
	// begin inline asm
	add.cc.u32 %r7228, %r7186, %r7230;
	// end inline asm
	// begin inline asm
	addc.u32 %r7231, %r7277, %r7233;
	// end inline asm
	mul.lo.s32 	%r7236, %r15051, %r7378;
	mul.hi.u32 	%r7239, %r7378, %r15051;
	// begin inline asm
	add.cc.u32 %r7234, %r7192, %r7236;
	// end inline asm
	// begin inline asm
	addc.u32 %r7237, %r7231, %r7239;
	// end inline asm
	mul.lo.s32 	%r7242, %r15052, %r7378;
	mul.hi.u32 	%r7245, %r7378, %r15052;
	// begin inline asm
	add.cc.u32 %r7240, %r7198, %r7242;
	// end inline asm
	// begin inline asm
	addc.u32 %r7243, %r7237, %r7245;
	// end inline asm
	mul.lo.s32 	%r7248, %r15053, %r7378;
	mul.hi.u32 	%r7251, %r7378, %r15053;
	// begin inline asm
	add.cc.u32 %r7246, %r7204, %r7248;
	// end inline asm
	// begin inline asm
	addc.u32 %r7249, %r7243, %r7251;
	// end inline asm
	mul.lo.s32 	%r7254, %r15054, %r7378;
	mul.hi.u32 	%r7257, %r7378, %r15054;
	// begin inline asm
	add.cc.u32 %r7252, %r7210, %r7254;
	// end inline asm
	// begin inline asm
	addc.u32 %r7255, %r7249, %r7257;
	// end inline asm
	mul.lo.s32 	%r7260, %r15055, %r7378;
	mul.hi.u32 	%r7263, %r7378, %r15055;
	// begin inline asm
	add.cc.u32 %r7258, %r7216, %r7260;
	// end inline asm
	// begin inline asm
	addc.u32 %r7261, %r7255, %r7263;
	// end inline asm
	mul.lo.s32 	%r7266, %r15056, %r7378;
	mul.hi.u32 	%r7269, %r7378, %r15056;
	// begin inline asm
	add.cc.u32 %r7264, %r7222, %r7266;
	// end inline asm
	// begin inline asm
	addc.u32 %r7267, %r7261, %r7269;
	// end inline asm
	mul.lo.s32 	%r7272, %r15057, %r7378;
	mul.hi.u32 	%r7275, %r7378, %r15057;
	// begin inline asm
	add.cc.u32 %r7270, %r7225, %r7272;
	// end inline asm
	// begin inline asm
	addc.u32 %r7273, %r7267, %r7275;
	// end inline asm
	mul.wide.u32 	%rd262, %r7234, 977;
	cvt.u32.u64 	%r7278, %rd262;
	shr.u64 	%rd263, %rd262, 32;
	mul.wide.u32 	%rd264, %r7240, 977;
	add.s64 	%rd265, %rd264, %rd263;
	cvt.u32.u64 	%r7281, %rd265;
	shr.u64 	%rd266, %rd265, 32;
	mul.wide.u32 	%rd267, %r7246, 977;
	add.s64 	%rd268, %rd267, %rd266;
	cvt.u32.u64 	%r7284, %rd268;
	shr.u64 	%rd269, %rd268, 32;
	mul.wide.u32 	%rd270, %r7252, 977;
	add.s64 	%rd271, %rd270, %rd269;
	cvt.u32.u64 	%r7287, %rd271;
	shr.u64 	%rd272, %rd271, 32;
	mul.wide.u32 	%rd273, %r7258, 977;
	add.s64 	%rd274, %rd273, %rd272;
	cvt.u32.u64 	%r7290, %rd274;
	shr.u64 	%rd275, %rd274, 32;
	mul.wide.u32 	%rd276, %r7264, 977;
	add.s64 	%rd277, %rd276, %rd275;
	cvt.u32.u64 	%r7293, %rd277;
	shr.u64 	%rd278, %rd277, 32;
	mul.wide.u32 	%rd279, %r7270, 977;
	add.s64 	%rd280, %rd279, %rd278;
	cvt.u32.u64 	%r7296, %rd280;
	shr.u64 	%rd281, %rd280, 32;
	cvt.u64.u32 	%rd282, %r7273;
	cvt.u32.u64 	%r7379, %rd281;
	cvt.u32.u64 	%r7380, %rd282;
	mov.b64 	%rd283, 977;
	cvt.u32.u64 	%r7381, %rd283;
	mad.lo.s32 	%r7299, %r7380, %r7381, %r7379;
	// begin inline asm
	add.cc.u32 %r7276, %r7277, %r7278;
	// end inline asm
	// begin inline asm
	addc.cc.u32 %r7279, %r7234, %r7281;
	// end inline asm
	// begin inline asm
	addc.cc.u32 %r7282, %r7240, %r7284;
	// end inline asm
	// begin inline asm
	addc.cc.u32 %r7285, %r7246, %r7287;
	// end inline asm
	// begin inline asm
	addc.cc.u32 %r7288, %r7252, %r7290;
	// end inline asm
	// begin inline asm
	addc.cc.u32 %r7291, %r7258, %r7293;
	// end inline asm
	// begin inline asm
	addc.cc.u32 %r7294, %r7264, %r7296;
	// end inline asm
	// begin inline asm
	addc.u32 %r7297, %r7270, %r7299;
	// end inline asm
	// begin inline asm
	sub.cc.u32 %r7300, %r7276, %r4;
	// end inline asm
	// begin inline asm
	subc.cc.u32 %r7303, %r7279, %r5;
	// end inline asm
	// begin inline asm
	subc.cc.u32 %r7306, %r7282, %r6;
	// end inline asm
	// begin inline asm
	subc.cc.u32 %r7309, %r7285, %r7;
	// end inline asm
	// begin inline asm
	subc.cc.u32 %r7312, %r7288, %r8;
	// end inline asm
	// begin inline asm
	subc.cc.u32 %r7315, %r7291, %r9;
	// end inline asm
	// begin inline asm
	subc.cc.u32 %r7318, %r7294, %r10;
	// end inline asm
	// begin inline asm
	subc.u32 %r7321, %r7297, %r11;
	// end inline asm
	setp.eq.s32 	%p94, %r7321, 0;
	selp.b32 	%r7325, %r7300, %r7276, %p94;
	selp.b32 	%r7328, %r7303, %r7279, %p94;
	selp.b32 	%r7331, %r7306, %r7282, %p94;
	selp.b32 	%r7334, %r7309, %r7285, %p94;
	selp.b32 	%r7337, %r7312, %r7288, %p94;
	selp.b32 	%r7340, %r7315, %r7291, %p94;
	selp.b32 	%r7343, %r7318, %r7294, %p94;
	// begin inline asm
	add.cc.u32 %r7324, %r7325, %r6892;
	// end inline asm
	// begin inline asm
	addc.cc.u32 %r7327, %r7328, %r6940;
	// end inline asm
	// begin inline asm
	addc.cc.u32 %r7330, %r7331, %r6988;
	// end inline asm
	// begin inline asm
	addc.cc.u32 %r7333, %r7334, %r7036;
	// end inline asm
	// begin inline asm
	addc.cc.u32 %r7336, %r7337, %r7084;
	// end inline asm
	// begin inline asm
	addc.cc.u32 %r7339, %r7340, %r7132;
	// end inline asm
	// begin inline asm
	addc.cc.u32 %r7342, %r7343, %r7180;
	// end inline asm
	// begin inline asm
	addc.u32 %r15065, %r7297, %r7228;
	// end inline asm
	// begin inline asm
	sub.cc.u32 %r15058, %r7324, %r4;
	// end inline asm
	// begin inline asm
	subc.cc.u32 %r15059, %r7327, %r5;
	// end inline asm
	// begin inline asm
	subc.cc.u32 %r15060, %r7330, %r6;
	// end inline asm
	// begin inline asm
	subc.cc.u32 %r15061, %r7333, %r7;
	// end inline asm
	// begin inline asm
	subc.cc.u32 %r15062, %r7336, %r8;
	// end inline asm
	// begin inline asm
	subc.cc.u32 %r15063, %r7339, %r9;
	// end inline asm
	// begin inline asm
	subc.cc.u32 %r15064, %r7342, %r10;
	// end inline asm
	// begin inline asm
	subc.u32 %r7369, %r15065, %r11;
	// end inline asm
	setp.eq.s32 	%p95, %r7369, 0;
	@%p95 bra 	$L__BB0_88;
	mov.u32 	%r15058, %r7324;
	mov.u32 	%r15059, %r7327;
	mov.u32 	%r15060, %r7330;
	mov.u32 	%r15061, %r7333;
	mov.u32 	%r15062, %r7336;
	mov.u32 	%r15063, %r7339;
	mov.u32 	%r15064, %r7342;
$L__BB0_88:
	// begin inline asm
	sub.cc.u32 %r15066, %r15042, %r15033;
	// end inline asm
	// begin inline asm
	subc.cc.u32 %r15067, %r15043, %r15032;
	// end inline asm
	// begin inline asm
	subc.cc.u32 %r15068, %r15044, %r15031;
	// end inline asm
	// begin inline asm
	subc.cc.u32 %r15069, %r15045, %r15030;
	// end inline asm
	// begin inline asm
	subc.cc.u32 %r15070, %r15046, %r15029;
	// end inline asm
	// begin inline asm
	subc.cc.u32 %r15071, %r15047, %r15028;
	// end inline asm
	// begin inline asm
	subc.cc.u32 %r15072, %r15048, %r15027;
	// end inline asm
	// begin inline asm
	subc.u32 %r7403, %r15049, %r15026;
	// end inline asm
	setp.eq.s32 	%p96, %r7403, 0;
	@%p96 bra 	$L__BB0_90;
	// begin inline asm
	add.cc.u32 %r15066, %r15066, %r4;
	// end inline asm
	// begin inline asm
	addc.cc.u32 %r15067, %r15067, %r5;
	// end inline asm
	// begin inline asm
	addc.cc.u32 %r15068, %r15068, %r6;
	// end inline asm
	// begin inline asm
	addc.cc.u32 %r15069, %r15069, %r7;
	// end inline asm
	// begin inline asm
	addc.cc.u32 %r15070, %r15070, %r8;
	// end inline asm
	// begin inline asm
	addc.cc.u32 %r15071, %r15071, %r9;
	// end inline asm
	// begin inline asm
	addc.cc.u32 %r15072, %r15072, %r10;
	// end inline asm
	// begin inline asm
	addc.u32 %r15194, %r15194, %r11;
	// end inline asm
$L__BB0_90:
	// begin inline asm
	add.cc.u32 %r7430, %r15066, %r15066;
	// end inline asm
	// begin inline asm
	addc.cc.u32 %r7433, %r15067, %r15067;
	// end inline asm
	// begin inline asm
	addc.cc.u32 %r7436, %r15068, %r15068;
	// end inline asm
	// begin inline asm
	addc.cc.u32 %r7439, %r15069, %r15069;
	// end inline asm
	// begin inline asm
	addc.cc.u32 %r7442, %r15070, %r15070;
	// end inline asm
	// begin inline asm
	addc.cc.u32 %r7445, %r15071, %r15071;
	// end inline asm
	// begin inline asm
	addc.cc.u32 %r7448, %r15072, %r15072;
	// end inline asm
	// begin inline asm
	addc.u32 %r7451, %r15194, %r15194;
	// end inline asm
	// begin inline asm
	sub.cc.u32 %r7454, %r7430, %r4;
	// end inline asm
	// begin inline asm
	subc.cc.u32 %r7457, %r7433, %r5;
	// end inline asm
	// begin inline asm
	subc.cc.u32 %r7460, %r7436, %r6;
	// end inline asm
	// begin inline asm
	subc.cc.u32 %r7463, %r7439, %r7;
	// end inline asm
	// begin inline asm
	subc.cc.u32 %r7466, %r7442, %r8;
	// end inline asm
	// begin inline asm
	subc.cc.u32 %r7469, %r7445, %r9;
	// end inline asm
	// begin inline asm
	subc.cc.u32 %r7472, %r7448, %r10;
	// end inline asm
	// begin inline asm
	subc.u32 %r7475, %r7451, %r11;
	// end inline asm
	setp.eq.s32 	%p97, %r7475, 0;
	selp.b32 	%r7911, %r7454, %r7430, %p97;
	selp.b32 	%r7912, %r7457, %r7433, %p97;
	selp.b32 	%r7913, %r7460, %r7436, %p97;
	selp.b32 	%r7914, %r7463, %r7439, %p97;
	selp.b32 	%r7915, %r7466, %r7442, %p97;
	selp.b32 	%r7916, %r7469, %r7445, %p97;
	selp.b32 	%r7917, %r7472, %r7448, %p97;
	mul.lo.s32 	%r7480, %r7911, %r7911;
	mul.hi.u32 	%r7483, %r7911, %r7911;
	mov.b32 	%r7863, 0;
	// begin inline asm
	add.cc.u32 %r7478, %r7863, %r7480;
	// end inline asm
	// begin inline asm
	addc.u32 %r7481, %r7863, %r7483;
	// end inline asm
	mul.lo.s32 	%r7528, %r7912, %r7911;
	mul.hi.u32 	%r7489, %r7911, %r7912;
	// begin inline asm
	add.cc.u32 %r7484, %r7863, %r7528;
	// end inline asm
	// begin inline asm
	addc.u32 %r7487, %r7481, %r7489;
	// end inline asm
	mul.lo.s32 	%r7576, %r7913, %r7911;
	mul.hi.u32 	%r7495, %r7911, %r7913;
	// begin inline asm
	add.cc.u32 %r7490, %r7863, %r7576;
	// end inline asm
	// begin inline asm
	addc.u32 %r7493, %r7487, %r7495;
	// end inline asm
	mul.lo.s32 	%r7624, %r7914, %r7911;
	mul.hi.u32 	%r7501, %r7911, %r7914;
	// begin inline asm
	add.cc.u32 %r7496, %r7863, %r7624;
	// end inline asm
	// begin inline asm
	addc.u32 %r7499, %r7493, %r7501;
	// end inline asm
	mul.lo.s32 	%r7672, %r7915, %r7911;
	mul.hi.u32 	%r7507, %r7911, %r7915;
	// begin inline asm
	add.cc.u32 %r7502, %r7863, %r7672;
	// end inline asm
	// begin inline asm
	addc.u32 %r7505, %r7499, %r7507;
	// end inline asm
	mul.lo.s32 	%r7720, %r7916, %r7911;
	mul.hi.u32 	%r7513, %r7911, %r7916;
	// begin inline asm
	add.cc.u32 %r7508, %r7863, %r7720;
	// end inline asm
	// begin inline asm
	addc.u32 %r7511, %r7505, %r7513;
	// end inline asm
	mul.lo.s32 	%r7768, %r7917, %r7911;
	mul.hi.u32 	%r7519, %r7911, %r7917;
	// begin inline asm
	add.cc.u32 %r7514, %r7863, %r7768;
	// end inline asm
	// begin inline asm
	addc.u32 %r7517, %r7511, %r7519;
	// end inline asm
	mul.lo.s32 	%r7816, %r7451, %r7911;
	mul.hi.u32 	%r7525, %r7911, %r7451;
	// begin inline asm
	add.cc.u32 %r7520, %r7863, %r7816;
	// end inline asm
	// begin inline asm
	addc.u32 %r7523, %r7517, %r7525;
	// end inline asm
	mul.hi.u32 	%r7531, %r7912, %r7911;
	// begin inline asm
	add.cc.u32 %r7526, %r7484, %r7528;
	// end inline asm
	// begin inline asm
	addc.u32 %r7529, %r7863, %r7531;
	// end inline asm
	mul.lo.s32 	%r7534, %r7912, %r7912;
	mul.hi.u32 	%r7537, %r7912, %r7912;
	// begin inline asm
	add.cc.u32 %r7532, %r7490, %r7534;
	// end inline asm
	// begin inline asm
	addc.u32 %r7535, %r7529, %r7537;
	// end inline asm
	mul.lo.s32 	%r7582, %r7913, %r7912;
	mul.hi.u32 	%r7543, %r7912, %r7913;
	// begin inline asm
	add.cc.u32 %r7538, %r7496, %r7582;
	// end inline asm
	// begin inline asm
	addc.u32 %r7541, %r7535, %r7543;
	// end inline asm
	mul.lo.s32 	%r7630, %r7914, %r7912;
	mul.hi.u32 	%r7549, %r7912, %r7914;
	// begin inline asm
	add.cc.u32 %r7544, %r7502, %r7630;
	// end inline asm
	// begin inline asm
	addc.u32 %r7547, %r7541, %r7549;
	// end inline asm
	mul.lo.s32 	%r7678, %r7915, %r7912;
	mul.hi.u32 	%r7555, %r7912, %r7915;
	// begin inline asm
	add.cc.u32 %r7550, %r7508, %r7678;
	// end inline asm
	// begin inline asm
	addc.u32 %r7553, %r7547, %r7555;
	// end inline asm
	mul.lo.s32 	%r7726, %r7916, %r7912;
	mul.hi.u32 	%r7561, %r7912, %r7916;
	// begin inline asm
	add.cc.u32 %r7556, %r7514, %r7726;
	// end inline asm
	// begin inline asm
	addc.u32 %r7559, %r7553, %r7561;
	// end inline asm
	mul.lo.s32 	%r7774, %r7917, %r7912;
	mul.hi.u32 	%r7567, %r7912, %r7917;
	// begin inline asm
	add.cc.u32 %r7562, %r7520, %r7774;
	// end inline asm
	// begin inline asm
	addc.u32 %r7565, %r7559, %r7567;
	// end inline asm
	mul.lo.s32 	%r7822, %r7451, %r7912;
	mul.hi.u32 	%r7573, %r7912, %r7451;
	// begin inline asm
	add.cc.u32 %r7568, %r7523, %r7822;
	// end inline asm
	// begin inline asm
	addc.u32 %r7571, %r7565, %r7573;
	// end inline asm
	mul.hi.u32 	%r7579, %r7913, %r7911;
	// begin inline asm
	add.cc.u32 %r7574, %r7532, %r7576;
	// end inline asm
	// begin inline asm
	addc.u32 %r7577, %r7863, %r7579;
	// end inline asm
	mul.hi.u32 	%r7585, %r7913, %r7912;
	// begin inline asm
	add.cc.u32 %r7580, %r7538, %r7582;
	// end inline asm
	// begin inline asm
	addc.u32 %r7583, %r7577, %r7585;
	// end inline asm
	mul.lo.s32 	%r7588, %r7913, %r7913;
	mul.hi.u32 	%r7591, %r7913, %r7913;
	// begin inline asm
	add.cc.u32 %r7586, %r7544, %r7588;
	// end inline asm
	// begin inline asm
	addc.u32 %r7589, %r7583, %r7591;
	// end inline asm
	mul.lo.s32 	%r7636, %r7914, %r7913;
	mul.hi.u32 	%r7597, %r7913, %r7914;
	// begin inline asm
	add.cc.u32 %r7592, %r7550, %r7636;
	// end inline asm
	// begin inline asm
	addc.u32 %r7595, %r7589, %r7597;
	// end inline asm
	mul.lo.s32 	%r7684, %r7915, %r7913;
	mul.hi.u32 	%r7603, %r7913, %r7915;
	// begin inline asm
	add.cc.u32 %r7598, %r7556, %r7684;
	// end inline asm
	// begin inline asm
	addc.u32 %r7601, %r7595, %r7603;
	// end inline asm
	mul.lo.s32 	%r7732, %r7916, %r7913;
	mul.hi.u32 	%r7609, %r7913, %r7916;
	// begin inline asm
	add.cc.u32 %r7604, %r7562, %r7732;
	// end inline asm
	// begin inline asm
	addc.u32 %r7607, %r7601, %r7609;
	// end inline asm
	mul.lo.s32 	%r7780, %r7917, %r7913;
	mul.hi.u32 	%r7615, %r7913, %r7917;
	// begin inline asm
	add.cc.u32 %r7610, %r7568, %r7780;
	// end inline asm
	// begin inline asm
	addc.u32 %r7613, %r7607, %r7615;
	// end inline asm
	mul.lo.s32 	%r7828, %r7451, %r7913;
	mul.hi.u32 	%r7621, %r7913, %r7451;
	// begin inline asm
	add.cc.u32 %r7616, %r7571, %r7828;
	// end inline asm
	// begin inline asm
	addc.u32 %r7619, %r7613, %r7621;
	// end inline asm
	mul.hi.u32 	%r7627, %r7914, %r7911;
	// begin inline asm
	add.cc.u32 %r7622, %r7580, %r7624;
	// end inline asm
	// begin inline asm
	addc.u32 %r7625, %r7863, %r7627;
	// end inline asm
	mul.hi.u32 	%r7633, %r7914, %r7912;
	// begin inline asm
	add.cc.u32 %r7628, %r7586, %r7630;
	// end inline asm
	// begin inline asm
	addc.u32 %r7631, %r7625, %r7633;
	// end inline asm
	mul.hi.u32 	%r7639, %r7914, %r7913;
	// begin inline asm
	add.cc.u32 %r7634, %r7592, %r7636;
	// end inline asm
	// begin inline asm
	addc.u32 %r7637, %r7631, %r7639;
	// end inline asm
	mul.lo.s32 	%r7642, %r7914, %r7914;
	mul.hi.u32 	%r7645, %r7914, %r7914;
	// begin inline asm
	add.cc.u32 %r7640, %r7598, %r7642;
	// end inline asm
	// begin inline asm
	addc.u32 %r7643, %r7637, %r7645;
	// end inline asm
	mul.lo.s32 	%r7690, %r7915, %r7914;
	mul.hi.u32 	%r7651, %r7914, %r7915;
	// begin inline asm
	add.cc.u32 %r7646, %r7604, %r7690;
	// end inline asm
	// begin inline asm
	addc.u32 %r7649, %r7643, %r7651;
	// end inline asm
	mul.lo.s32 	%r7738, %r7916, %r7914;
	mul.hi.u32 	%r7657, %r7914, %r7916;
	// begin inline asm
	add.cc.u32 %r7652, %r7610, %r7738;
	// end inline asm
	// begin inline asm
	addc.u32 %r7655, %r7649, %r7657;
	// end inline asm
	mul.lo.s32 	%r7786, %r7917, %r7914;
	mul.hi.u32 	%r7663, %r7914, %r7917;
	// begin inline asm
	add.cc.u32 %r7658, %r7616, %r7786;
	// end inline asm
	// begin inline asm
	addc.u32 %r7661, %r7655, %r7663;
	// end inline asm
	mul.lo.s32 	%r7834, %r7451, %r7914;
	mul.hi.u32 	%r7669, %r7914, %r7451;
	// begin inline asm
	add.cc.u32 %r7664, %r7619, %r7834;
	// end inline asm
	// begin inline asm
	addc.u32 %r7667, %r7661, %r7669;
	// end inline asm
	mul.hi.u32 	%r7675, %r7915, %r7911;
	// begin inline asm
	add.cc.u32 %r7670, %r7628, %r7672;
	// end inline asm
	// begin inline asm
	addc.u32 %r7673, %r7863, %r7675;
	// end inline asm
	mul.hi.u32 	%r7681, %r7915, %r7912;
	// begin inline asm
	add.cc.u32 %r7676, %r7634, %r7678;
	// end inline asm
	// begin inline asm
	addc.u32 %r7679, %r7673, %r7681;
	// end inline asm
	mul.hi.u32 	%r7687, %r7915, %r7913;
	// begin inline asm
	add.cc.u32 %r7682, %r7640, %r7684;
	// end inline asm
	// begin inline asm
	addc.u32 %r7685, %r7679, %r7687;
	// end inline asm
	mul.hi.u32 	%r7693, %r7915, %r7914;
	// begin inline asm
	add.cc.u32 %r7688, %r7646, %r7690;
	// end inline asm
	// begin inline asm
	addc.u32 %r7691, %r7685, %r7693;
	// end inline asm
	mul.lo.s32 	%r7696, %r7915, %r7915;
	mul.hi.u32 	%r7699, %r7915, %r7915;
	// begin inline asm
	add.cc.u32 %r7694, %r7652, %r7696;
	// end inline asm
	// begin inline asm
	addc.u32 %r7697, %r7691, %r7699;
	// end inline asm
	mul.lo.s32 	%r7744, %r7916, %r7915;
	mul.hi.u32 	%r7705, %r7915, %r7916;
	// begin inline asm
	add.cc.u32 %r7700, %r7658, %r7744;
	// end inline asm
	// begin inline asm
	addc.u32 %r7703, %r7697, %r7705;
	// end inline asm
	mul.lo.s32 	%r7792, %r7917, %r7915;
	mul.hi.u32 	%r7711, %r7915, %r7917;
	// begin inline asm
	add.cc.u32 %r7706, %r7664, %r7792;
	// end inline asm
	// begin inline asm
	addc.u32 %r7709, %r7703, %r7711;
	// end inline asm
	mul.lo.s32 	%r7840, %r7451, %r7915;
	mul.hi.u32 	%r7717, %r7915, %r7451;
	// begin inline asm
	add.cc.u32 %r7712, %r7667, %r7840;
	// end inline asm
	// begin inline asm
	addc.u32 %r7715, %r7709, %r7717;
	// end inline asm
	mul.hi.u32 	%r7723, %r7916, %r7911;
	// begin inline asm
	add.cc.u32 %r7718, %r7676, %r7720;
	// end inline asm
	// begin inline asm
	addc.u32 %r7721, %r7863, %r7723;
	// end inline asm
	mul.hi.u32 	%r7729, %r7916, %r7912;
	// begin inline asm
	add.cc.u32 %r7724, %r7682, %r7726;
	// end inline asm
	// begin inline asm
	addc.u32 %r7727, %r7721, %r7729;
	// end inline asm
	mul.hi.u32 	%r7735, %r7916, %r7913;
	// begin inline asm
	add.cc.u32 %r7730, %r7688, %r7732;
	// end inline asm
	// begin inline asm
	addc.u32 %r7733, %r7727, %r7735;
	// end inline asm
	mul.hi.u32 	%r7741, %r7916, %r7914;
	// begin inline asm
	add.cc.u32 %r7736, %r7694, %r7738;
	// end inline asm
	// begin inline asm
	addc.u32 %r7739, %r7733, %r7741;
	// end inline asm
	mul.hi.u32 	%r7747, %r7916, %r7915;
	// begin inline asm
	add.cc.u32 %r7742, %r7700, %r7744;
	// end inline asm
	// begin inline asm
	addc.u32 %r7745, %r7739, %r7747;
	// end inline asm
	mul.lo.s32 	%r7750, %r7916, %r7916;
	mul.hi.u32 	%r7753, %r7916, %r7916;
	// begin inline asm
	add.cc.u32 %r7748, %r7706, %r7750;
	// end inline asm
	// begin inline asm
	addc.u32 %r7751, %r7745, %r7753;
	// end inline asm
	mul.lo.s32 	%r7798, %r7917, %r7916;
	mul.hi.u32 	%r7759, %r7916, %r7917;
	// begin inline asm
	add.cc.u32 %r7754, %r7712, %r7798;
	// end inline asm
	// begin inline asm
	addc.u32 %r7757, %r7751, %r7759;
	// end inline asm
	mul.lo.s32 	%r7846, %r7451, %r7916;
	mul.hi.u32 	%r7765, %r7916, %r7451;
	// begin inline asm
	add.cc.u32 %r7760, %r7715, %r7846;
	// end inline asm
	// begin inline asm
	addc.u32 %r7763, %r7757, %r7765;
	// end inline asm
	mul.hi.u32 	%r7771, %r7917, %r7911;
	// begin inline asm
	add.cc.u32 %r7766, %r7724, %r7768;
	// end inline asm
	// begin inline asm
	addc.u32 %r7769, %r7863, %r7771;
	// end inline asm
	mul.hi.u32 	%r7777, %r7917, %r7912;
	// begin inline asm
	add.cc.u32 %r7772, %r7730, %r7774;
	// end inline asm
	// begin inline asm
	addc.u32 %r7775, %r7769, %r7777;
	// end inline asm
	mul.hi.u32 	%r7783, %r7917, %r7913;
	// begin inline asm
	add.cc.u32 %r7778, %r7736, %r7780;
	// end inline asm
	// begin inline asm
	addc.u32 %r7781, %r7775, %r7783;
	// end inline asm
	mul.hi.u32 	%r7789, %r7917, %r7914;
	// begin inline asm
	add.cc.u32 %r7784, %r7742, %r7786;
	// end inline asm
	// begin inline asm
	addc.u32 %r7787, %r7781, %r7789;
	// end inline asm
	mul.hi.u32 	%r7795, %r7917, %r7915;
	// begin inline asm
	add.cc.u32 %r7790, %r7748, %r7792;
	// end inline asm
	// begin inline asm
	addc.u32 %r7793, %r7787, %r7795;
	// end inline asm
	mul.hi.u32 	%r7801, %r7917, %r7916;
	// begin inline asm
	add.cc.u32 %r7796, %r7754, %r7798;
	// end inline asm
	// begin inline asm
	addc.u32 %r7799, %r7793, %r7801;
	// end inline asm
	mul.lo.s32 	%r7804, %r7917, %r7917;
	mul.hi.u32 	%r7807, %r7917, %r7917;
	// begin inline asm
	add.cc.u32 %r7802, %r7760, %r7804;
	// end inline asm
	// begin inline asm
	addc.u32 %r7805, %r7799, %r7807;
	// end inline asm
	mul.lo.s32 	%r7852, %r7451, %r7917;
	mul.hi.u32 	%r7813, %r7917, %r7451;
	// begin inline asm
	add.cc.u32 %r7808, %r7763, %r7852;
	// end inline asm
	// begin inline asm
	addc.u32 %r7811, %r7805, %r7813;
	// end inline asm
	mul.hi.u32 	%r7819, %r7451, %r7911;
	// begin inline asm
	add.cc.u32 %r7814, %r7772, %r7816;
	// end inline asm
	// begin inline asm
	addc.u32 %r7817, %r7863, %r7819;
	// end inline asm
	mul.hi.u32 	%r7825, %r7451, %r7912;
	// begin inline asm
	add.cc.u32 %r7820, %r7778, %r7822;
	// end inline asm
	// begin inline asm
	addc.u32 %r7823, %r7817, %r7825;
	// end inline asm
	mul.hi.u32 	%r7831, %r7451, %r7913;
	// begin inline asm
	add.cc.u32 %r7826, %r7784, %r7828;
	// end inline asm
	// begin inline asm
	addc.u32 %r7829, %r7823, %r7831;
	// end inline asm
	mul.hi.u32 	%r7837, %r7451, %r7914;
	// begin inline asm
	add.cc.u32 %r7832, %r7790, %r7834;
	// end inline asm
	// begin inline asm
	addc.u32 %r7835, %r7829, %r7837;
	// end inline asm
	mul.hi.u32 	%r7843, %r7451, %r7915;
	// begin inline asm
	add.cc.u32 %r7838, %r7796, %r7840;
	// end inline asm
	// begin inline asm
	addc.u32 %r7841, %r7835, %r7843;
	// end inline asm
	mul.hi.u32 	%r7849, %r7451, %r7916;
	// begin inline asm
	add.cc.u32 %r7844, %r7802, %r7846;
	// end inline asm
	// begin inline asm
	addc.u32 %r7847, %r7841, %r7849;
	// end inline asm
	mul.hi.u32 	%r7855, %r7451, %r7917;
	// begin inline asm
	add.cc.u32 %r7850, %r7808, %r7852;
	// end inline asm
	// begin inline asm
	addc.u32 %r7853, %r7847, %r7855;
	// end inline asm
	mul.lo.s32 	%r7858, %r7451, %r7451;
	mul.hi.u32 	%r7861, %r7451, %r7451;
	// begin inline asm
	add.cc.u32 %r7856, %r7811, %r7858;
	// end inline asm
	// begin inline asm
	addc.u32 %r7859, %r7853, %r7861;
	// end inline asm
	mul.wide.u32 	%rd284, %r7820, 977;
	cvt.u32.u64 	%r7864, %rd284;
	shr.u64 	%rd285, %rd284, 32;
	mul.wide.u32 	%rd286, %r7826, 977;
	add.s64 	%rd287, %rd286, %rd285;
	cvt.u32.u64 	%r7867, %rd287;
	shr.u64 	%rd288, %rd287, 32;
	mul.wide.u32 	%rd289, %r7832, 977;
	add.s64 	%rd290, %rd289, %rd288;
	cvt.u32.u64 	%r7870, %rd290;
	shr.u64 	%rd291, %rd290, 32;
	mul.wide.u32 	%rd292, %r7838, 977;
	add.s64 	%rd293, %rd292, %rd291;
	cvt.u32.u64 	%r7873, %rd293;
	shr.u64 	%rd294, %rd293, 32;
	mul.wide.u32 	%rd295, %r7844, 977;
	add.s64 	%rd296, %rd295, %rd294;
	cvt.u32.u64 	%r7876, %rd296;
	shr.u64 	%rd297, %rd296, 32;
	mul.wide.u32 	%rd298, %r7850, 977;
	add.s64 	%rd299, %rd298, %rd297;
	cvt.u32.u64 	%r7879, %rd299;
	shr.u64 	%rd300, %rd299, 32;
	mul.wide.u32 	%rd301, %r7856, 977;
	add.s64 	%rd302, %rd301, %rd300;
	cvt.u32.u64 	%r7882, %rd302;
	shr.u64 	%rd303, %rd302, 32;
	cvt.u64.u32 	%rd304, %r7859;
	cvt.u32.u64 	%r7918, %rd303;
	cvt.u32.u64 	%r7919, %rd304;
	mov.b64 	%rd305, 977;
	cvt.u32.u64 	%r7920, %rd305;
	mad.lo.s32 	%r7885, %r7919, %r7920, %r7918;
	// begin inline asm
	add.cc.u32 %r7862, %r7863, %r7864;
	// end inline asm
	// begin inline asm
	addc.cc.u32 %r7865, %r7820, %r7867;
	// end inline asm
	// begin inline asm
	addc.cc.u32 %r7868, %r7826, %r7870;
	// end inline asm
	// begin inline asm
	addc.cc.u32 %r7871, %r7832, %r7873;
	// end inline asm
	// begin inline asm
	addc.cc.u32 %r7874, %r7838, %r7876;
	// end inline asm
	// begin inline asm
	addc.cc.u32 %r7877, %r7844, %r7879;
	// end inline asm
	// begin inline asm
	addc.cc.u32 %r7880, %r7850, %r7882;
	// end inline asm
	// begin inline asm
	addc.u32 %r15081, %r7856, %r7885;
	// end inline asm
	// begin inline asm
	sub.cc.u32 %r15074, %r7862, %r4;
	// end inline asm
	// begin inline asm
	subc.cc.u32 %r15075, %r7865, %r5;
	// end inline asm
	// begin inline asm
	subc.cc.u32 %r15076, %r7868, %r6;
	// end inline asm
	// begin inline asm
	subc.cc.u32 %r15077, %r7871, %r7;
	// end inline asm
	// begin inline asm
	subc.cc.u32 %r15078, %r7874, %r8;
	// end inline asm
	// begin inline asm
	subc.cc.u32 %r15079, %r7877, %r9;
	// end inline asm
	// begin inline asm
	subc.cc.u32 %r15080, %r7880, %r10;
	// end inline asm
	// begin inline asm
	subc.u32 %r7907, %r15081, %r11;
	// end inline asm
	setp.eq.s32 	%p98, %r7907, 0;
	@%p98 bra 	$L__BB0_92;
	mov.u32 	%r15074, %r7862;
	mov.u32 	%r15075, %r7865;
	mov.u32 	%r15076, %r7868;
	mov.u32 	%r15077, %r7871;
	mov.u32 	%r15078, %r7874;
	mov.u32 	%r15079, %r7877;
	mov.u32 	%r15080, %r7880;
$L__BB0_92:
	// begin inline asm
	add.cc.u32 %r7921, %r15074, %r7478;
	// end inline asm
	// begin inline asm
	addc.cc.u32 %r7924, %r15075, %r7526;
	// end inline asm
	// begin inline asm
	addc.cc.u32 %r7927, %r15076, %r7574;
	// end inline asm
	// begin inline asm
	addc.cc.u32 %r7930, %r15077, %r7622;
	// end inline asm
	// begin inline asm
	addc.cc.u32 %r7933, %r15078, %r7670;
	// end inline asm
	// begin inline asm
	addc.cc.u32 %r7936, %r15079, %r7718;
	// end inline asm
	// begin inline asm
	addc.cc.u32 %r7939, %r15080, %r7766;
	// end inline asm
	// begin inline asm
	addc.u32 %r7942, %r15081, %r7814;
	// end inline asm
	// begin inline asm
	sub.cc.u32 %r7945, %r7921, %r4;
	// end inline asm
	// begin inline asm
	subc.cc.u32 %r7948, %r7924, %r5;
	// end inline asm
	// begin inline asm
	subc.cc.u32 %r7951, %r7927, %r6;
	// end inline asm
	// begin inline asm
	subc.cc.u32 %r7954, %r7930, %r7;
	// end inline asm
	// begin inline asm
	subc.cc.u32 %r7957, %r7933, %r8;
	// end inline asm
	// begin inline asm
	subc.cc.u32 %r7960, %r7936, %r9;
	// end inline asm
	// begin inline asm
	subc.cc.u32 %r7963, %r7939, %r10;
	// end inline asm
	// begin inline asm
	subc.u32 %r7966, %r7942, %r11;
	// end inline asm
	setp.eq.s32 	%p99, %r7966, 0;
	selp.b32 	%r688, %r7945, %r7921, %p99;
	selp.b32 	%r689, %r7948, %r7924, %p99;
	selp.b32 	%r690, %r7951, %r7927, %p99;
	selp.b32 	%r691, %r7954, %r7930, %p99;
	selp.b32 	%r692, %r7957, %r7933, %p99;
	selp.b32 	%r693, %r7960, %r7936, %p99;
	selp.b32 	%r694, %r7963, %r7939, %p99;
	mul.lo.s32 	%r7971, %r688, %r15066;
	mul.hi.u32 	%r7974, %r15066, %r688;
	mov.b32 	%r8354, 0;
	// begin inline asm
	add.cc.u32 %r7969, %r8354, %r7971;
	// end inline asm
	// begin inline asm
	addc.u32 %r7972, %r8354, %r7974;
	// end inline asm
	mul.lo.s32 	%r7977, %r689, %r15066;
	mul.hi.u32 	%r7980, %r15066, %r689;
	// begin inline asm
	add.cc.u32 %r7975, %r8354, %r7977;
	// end inline asm
	// begin inline asm
	addc.u32 %r7978, %r7972, %r7980;
	// end inline asm
	mul.lo.s32 	%r7983, %r690, %r15066;
	mul.hi.u32 	%r7986, %r15066, %r690;
	// begin inline asm
	add.cc.u32 %r7981, %r8354, %r7983;
	// end inline asm
	// begin inline asm
	addc.u32 %r7984, %r7978, %r7986;
	// end inline asm
	mul.lo.s32 	%r7989, %r691, %r15066;
	mul.hi.u32 	%r7992, %r15066, %r691;
	// begin inline asm
	add.cc.u32 %r7987, %r8354, %r7989;
	// end inline asm
	// begin inline asm
	addc.u32 %r7990, %r7984, %r7992;
	// end inline asm
	mul.lo.s32 	%r7995, %r692, %r15066;
	mul.hi.u32 	%r7998, %r15066, %r692;
	// begin inline asm
	add.cc.u32 %r7993, %r8354, %r7995;
	// end inline asm
	// begin inline asm
	addc.u32 %r7996, %r7990, %r7998;
	// end inline asm
	mul.lo.s32 	%r8001, %r693, %r15066;
	mul.hi.u32 	%r8004, %r15066, %r693;
	// begin inline asm
	add.cc.u32 %r7999, %r8354, %r8001;
	// end inline asm
	// begin inline asm
	addc.u32 %r8002, %r7996, %r8004;
	// end inline asm
	mul.lo.s32 	%r8007, %r694, %r15066;
	mul.hi.u32 	%r8010, %r15066, %r694;
	// begin inline asm
	add.cc.u32 %r8005, %r8354, %r8007;
	// end inline asm
	// begin inline asm
	addc.u32 %r8008, %r8002, %r8010;
	// end inline asm
	mul.lo.s32 	%r8013, %r7942, %r15066;
	mul.hi.u32 	%r8016, %r15066, %r7942;
	// begin inline asm
	add.cc.u32 %r8011, %r8354, %r8013;
	// end inline asm
	// begin inline asm
	addc.u32 %r8014, %r8008, %r8016;
	// end inline asm
	mul.lo.s32 	%r8019, %r688, %r15067;
	mul.hi.u32 	%r8022, %r15067, %r688;
	// begin inline asm
	add.cc.u32 %r8017, %r7975, %r8019;
	// end inline asm
	// begin inline asm
	addc.u32 %r8020, %r8354, %r8022;
	// end inline asm
	mul.lo.s32 	%r8025, %r689, %r15067;
	mul.hi.u32 	%r8028, %r15067, %r689;
	// begin inline asm
	add.cc.u32 %r8023, %r7981, %r8025;
	// end inline asm
	// begin inline asm
	addc.u32 %r8026, %r8020, %r8028;
	// end inline asm
	mul.lo.s32 	%r8031, %r690, %r15067;
	mul.hi.u32 	%r8034, %r15067, %r690;
	// begin inline asm
	add.cc.u32 %r8029, %r7987, %r8031;
	// end inline asm
	// begin inline asm
	addc.u32 %r8032, %r8026, %r8034;
	// end inline asm
	mul.lo.s32 	%r8037, %r691, %r15067;
	mul.hi.u32 	%r8040, %r15067, %r691;
	// begin inline asm
	add.cc.u32 %r8035, %r7993, %r8037;
	// end inline asm
	// begin inline asm
	addc.u32 %r8038, %r8032, %r8040;
	// end inline asm
	mul.lo.s32 	%r8043, %r692, %r15067;
	mul.hi.u32 	%r8046, %r15067, %r692;
	// begin inline asm
	add.cc.u32 %r8041, %r7999, %r8043;
	// end inline asm
	// begin inline asm
	addc.u32 %r8044, %r8038, %r8046;
	// end inline asm
	mul.lo.s32 	%r8049, %r693, %r15067;
	mul.hi.u32 	%r8052, %r15067, %r693;
	// begin inline asm
	add.cc.u32 %r8047, %r8005, %r8049;
	// end inline asm
	// begin inline asm
	addc.u32 %r8050, %r8044, %r8052;
	// end inline asm
	mul.lo.s32 	%r8055, %r694, %r15067;
	mul.hi.u32 	%r8058, %r15067, %r694;
	// begin inline asm
	add.cc.u32 %r8053, %r8011, %r8055;
	// end inline asm
	// begin inline asm
	addc.u32 %r8056, %r8050, %r8058;
	// end inline asm
	mul.lo.s32 	%r8061, %r7942, %r15067;
	mul.hi.u32 	%r8064, %r15067, %r7942;
	// begin inline asm
	add.cc.u32 %r8059, %r8014, %r8061;
	// end inline asm
	// begin inline asm
	addc.u32 %r8062, %r8056, %r8064;
	// end inline asm
	mul.lo.s32 	%r8067, %r688, %r15068;
	mul.hi.u32 	%r8070, %r15068, %r688;
	// begin inline asm
	add.cc.u32 %r8065, %r8023, %r8067;
	// end inline asm
	// begin inline asm
	addc.u32 %r8068, %r8354, %r8070;
	// end inline asm
	mul.lo.s32 	%r8073, %r689, %r15068;
	mul.hi.u32 	%r8076, %r15068, %r689;
	// begin inline asm
	add.cc.u32 %r8071, %r8029, %r8073;
	// end inline asm
	// begin inline asm
	addc.u32 %r8074, %r8068, %r8076;
	// end inline asm
	mul.lo.s32 	%r8079, %r690, %r15068;
	mul.hi.u32 	%r8082, %r15068, %r690;
	// begin inline asm
	add.cc.u32 %r8077, %r8035, %r8079;
	// end inline asm
	// begin inline asm
	addc.u32 %r8080, %r8074, %r8082;
	// end inline asm
	mul.lo.s32 	%r8085, %r691, %r15068;
	mul.hi.u32 	%r8088, %r15068, %r691;
	// begin inline asm
	add.cc.u32 %r8083, %r8041, %r8085;
	// end inline asm
	// begin inline asm
	addc.u32 %r8086, %r8080, %r8088;
	// end inline asm
	mul.lo.s32 	%r8091, %r692, %r15068;
	mul.hi.u32 	%r8094, %r15068, %r692;
	// begin inline asm
	add.cc.u32 %r8089, %r8047, %r8091;
	// end inline asm
	// begin inline asm
	addc.u32 %r8092, %r8086, %r8094;
	// end inline asm
	mul.lo.s32 	%r8097, %r693, %r15068;
	mul.hi.u32 	%r8100, %r15068, %r693;
	// begin inline asm
	add.cc.u32 %r8095, %r8053, %r8097;
	// end inline asm
	// begin inline asm
	addc.u32 %r8098, %r8092, %r8100;
	// end inline asm
	mul.lo.s32 	%r8103, %r694, %r15068;
	mul.hi.u32 	%r8106, %r15068, %r694;
	// begin inline asm
	add.cc.u32 %r8101, %r8059, %r8103;
	// end inline asm
	// begin inline asm
	addc.u32 %r8104, %r8098, %r8106;
	// end inline asm
	mul.lo.s32 	%r8109, %r7942, %r15068;
	mul.hi.u32 	%r8112, %r15068, %r7942;
	// begin inline asm
	add.cc.u32 %r8107, %r8062, %r8109;
	// end inline asm
	// begin inline asm
	addc.u32 %r8110, %r8104, %r8112;
	// end inline asm
	mul.lo.s32 	%r8115, %r688, %r15069;
	mul.hi.u32 	%r8118, %r15069, %r688;
	// begin inline asm
	add.cc.u32 %r8113, %r8071, %r8115;
	// end inline asm
	// begin inline asm
	addc.u32 %r8116, %r8354, %r8118;
	// end inline asm
	mul.lo.s32 	%r8121, %r689, %r15069;
	mul.hi.u32 	%r8124, %r15069, %r689;
	// begin inline asm
	add.cc.u32 %r8119, %r8077, %r8121;
	// end inline asm
	// begin inline asm
	addc.u32 %r8122, %r8116, %r8124;
	// end inline asm
	mul.lo.s32 	%r8127, %r690, %r15069;
	mul.hi.u32 	%r8130, %r15069, %r690;
	// begin inline asm
	add.cc.u32 %r8125, %r8083, %r8127;
	// end inline asm
	// begin inline asm
	addc.u32 %r8128, %r8122, %r8130;
	// end inline asm
	mul.lo.s32 	%r8133, %r691, %r15069;
	mul.hi.u32 	%r8136, %r15069, %r691;
	// begin inline asm
	add.cc.u32 %r8131, %r8089, %r8133;
	// end inline asm
	// begin inline asm
	addc.u32 %r8134, %r8128, %r8136;
	// end inline asm
	mul.lo.s32 	%r8139, %r692, %r15069;
	mul.hi.u32 	%r8142, %r15069, %r692;
	// begin inline asm
	add.cc.u32 %r8137, %r8095, %r8139;
	// end inline asm
	// begin inline asm
	addc.u32 %r8140, %r8134, %r8142;
	// end inline asm
	mul.lo.s32 	%r8145, %r693, %r15069;
	mul.hi.u32 	%r8148, %r15069, %r693;
	// begin inline asm
	add.cc.u32 %r8143, %r8101, %r8145;
	// end inline asm
	// begin inline asm
	addc.u32 %r8146, %r8140, %r8148;
	// end inline asm
	mul.lo.s32 	%r8151, %r694, %r15069;
	mul.hi.u32 	%r8154, %r15069, %r694;
	// begin inline asm
	add.cc.u32 %r8149, %r8107, %r8151;
	// end inline asm
	// begin inline asm
	addc.u32 %r8152, %r8146, %r8154;
	// end inline asm
	mul.lo.s32 	%r8157, %r7942, %r15069;
	mul.hi.u32 	%r8160, %r15069, %r7942;
	// begin inline asm
	add.cc.u32 %r8155, %r8110, %r8157;
	// end inline asm
	// begin inline asm
	addc.u32 %r8158, %r8152, %r8160;
	// end inline asm
	mul.lo.s32 	%r8163, %r688, %r15070;
	mul.hi.u32 	%r8166, %r15070, %r688;
	// begin inline asm
	add.cc.u32 %r8161, %r8119, %r8163;
	// end inline asm
	// begin inline asm
	addc.u32 %r8164, %r8354, %r8166;
	// end inline asm
	mul.lo.s32 	%r8169, %r689, %r15070;
	mul.hi.u32 	%r8172, %r15070, %r689;
	// begin inline asm
	add.cc.u32 %r8167, %r8125, %r8169;
	// end inline asm
	// begin inline asm
	addc.u32 %r8170, %r8164, %r8172;
	// end inline asm
	mul.lo.s32 	%r8175, %r690, %r15070;
	mul.hi.u32 	%r8178, %r15070, %r690;
	// begin inline asm
	add.cc.u32 %r8173, %r8131, %r8175;
	// end inline asm
	// begin inline asm
	addc.u32 %r8176, %r8170, %r8178;
	// end inline asm
	mul.lo.s32 	%r8181, %r691, %r15070;
	mul.hi.u32 	%r8184, %r15070, %r691;
	// begin inline asm
	add.cc.u32 %r8179, %r8137, %r8181;
	// end inline asm
	// begin inline asm
	addc.u32 %r8182, %r8176, %r8184;
	// end inline asm
	mul.lo.s32 	%r8187, %r692, %r15070;
	mul.hi.u32 	%r8190, %r15070, %r692;
	// begin inline asm
	add.cc.u32 %r8185, %r8143, %r8187;
	// end inline asm
	// begin inline asm
	addc.u32 %r8188, %r8182, %r8190;
	// end inline asm
	mul.lo.s32 	%r8193, %r693, %r15070;
	mul.hi.u32 	%r8196, %r15070, %r693;
	// begin inline asm
	add.cc.u32 %r8191, %r8149, %r8193;
	// end inline asm
	// begin inline asm
	addc.u32 %r8194, %r8188, %r8196;
	// end inline asm
	mul.lo.s32 	%r8199, %r694, %r15070;
	mul.hi.u32 	%r8202, %r15070, %r694;
	// begin inline asm
	add.cc.u32 %r8197, %r8155, %r8199;
	// end inline asm
	// begin inline asm
	addc.u32 %r8200, %r8194, %r8202;
	// end inline asm
	mul.lo.s32 	%r8205, %r7942, %r15070;
	mul.hi.u32 	%r8208, %r15070, %r7942;
	// begin inline asm
	add.cc.u32 %r8203, %r8158, %r8205;
	// end inline asm
	// begin inline asm
	addc.u32 %r8206, %r8200, %r8208;
	// end inline asm
	mul.lo.s32 	%r8211, %r688, %r15071;
	mul.hi.u32 	%r8214, %r15071, %r688;
	// begin inline asm
	add.cc.u32 %r8209, %r8167, %r8211;
	// end inline asm
	// begin inline asm
	addc.u32 %r8212, %r8354, %r8214;
	// end inline asm
	mul.lo.s32 	%r8217, %r689, %r15071;
	mul.hi.u32 	%r8220, %r15071, %r689;
	// begin inline asm
	add.cc.u32 %r8215, %r8173, %r8217;
	// end inline asm
	// begin inline asm
	addc.u32 %r8218, %r8212, %r8220;
	// end inline asm
	mul.lo.s32 	%r8223, %r690, %r15071;
	mul.hi.u32 	%r8226, %r15071, %r690;
	// begin inline asm
	add.cc.u32 %r8221, %r8179, %r8223;
	// end inline asm
	// begin inline asm
	addc.u32 %r8224, %r8218, %r8226;
	// end inline asm
	mul.lo.s32 	%r8229, %r691, %r15071;
	mul.hi.u32 	%r8232, %r15071, %r691;
	// begin inline asm
	add.cc.u32 %r8227, %r8185, %r8229;
	// end inline asm
	// begin inline asm
	addc.u32 %r8230, %r8224, %r8232;
	// end inline asm
	mul.lo.s32 	%r8235, %r692, %r15071;
	mul.hi.u32 	%r8238, %r15071, %r692;
	// begin inline asm
	add.cc.u32 %r8233, %r8191, %r8235;
	// end inline asm
	// begin inline asm
	addc.u32 %r8236, %r8230, %r8238;
	// end inline asm
	mul.lo.s32 	%r8241, %r693, %r15071;
	mul.hi.u32 	%r8244, %r15071, %r693;
	// begin inline asm
	add.cc.u32 %r8239, %r8197, %r8241;
	// end inline asm
	// begin inline asm
	addc.u32 %r8242, %r8236, %r8244;
	// end inline asm
	mul.lo.s32 	%r8247, %r694, %r15071;
	mul.hi.u32 	%r8250, %r15071, %r694;
	// begin inline asm
	add.cc.u32 %r8245, %r8203, %r8247;
	// end inline asm
	// begin inline asm
	addc.u32 %r8248, %r8242, %r8250;
	// end inline asm
	mul.lo.s32 	%r8253, %r7942, %r15071;
	mul.hi.u32 	%r8256, %r15071, %r7942;
	// begin inline asm
	add.cc.u32 %r8251, %r8206, %r8253;
	// end inline asm
	// begin inline asm
	addc.u32 %r8254, %r8248, %r8256;
	// end inline asm
	mul.lo.s32 	%r8259, %r688, %r15072;
	mul.hi.u32 	%r8262, %r15072, %r688;
	// begin inline asm
	add.cc.u32 %r8257, %r8215, %r8259;
	// end inline asm
	// begin inline asm
	addc.u32 %r8260, %r8354, %r8262;
	// end inline asm
	mul.lo.s32 	%r8265, %r689, %r15072;
	mul.hi.u32 	%r8268, %r15072, %r689;
	// begin inline asm
	add.cc.u32 %r8263, %r8221, %r8265;
	// end inline asm
	// begin inline asm
	addc.u32 %r8266, %r8260, %r8268;
	// end inline asm
	mul.lo.s32 	%r8271, %r690, %r15072;
	mul.hi.u32 	%r8274, %r15072, %r690;
	// begin inline asm
	add.cc.u32 %r8269, %r8227, %r8271;
	// end inline asm
	// begin inline asm
	addc.u32 %r8272, %r8266, %r8274;
	// end inline asm
	mul.lo.s32 	%r8277, %r691, %r15072;
	mul.hi.u32 	%r8280, %r15072, %r691;
	// begin inline asm
	add.cc.u32 %r8275, %r8233, %r8277;
	// end inline asm
	// begin inline asm
	addc.u32 %r8278, %r8272, %r8280;
	// end inline asm
	mul.lo.s32 	%r8283, %r692, %r15072;
	mul.hi.u32 	%r8286, %r15072, %r692;
	// begin inline asm
	add.cc.u32 %r8281, %r8239, %r8283;
	// end inline asm
	// begin inline asm
	addc.u32 %r8284, %r8278, %r8286;
	// end inline asm
	mul.lo.s32 	%r8289, %r693, %r15072;
	mul.hi.u32 	%r8292, %r15072, %r693;
	// begin inline asm
	add.cc.u32 %r8287, %r8245, %r8289;
	// end inline asm
	// begin inline asm
	addc.u32 %r8290, %r8284, %r8292;
	// end inline asm
	mul.lo.s32 	%r8295, %r694, %r15072;
	mul.hi.u32 	%r8298, %r15072, %r694;
	// begin inline asm
	add.cc.u32 %r8293, %r8251, %r8295;
	// end inline asm
	// begin inline asm
	addc.u32 %r8296, %r8290, %r8298;
	// end inline asm
	mul.lo.s32 	%r8301, %r7942, %r15072;
	mul.hi.u32 	%r8304, %r15072, %r7942;
	// begin inline asm
	add.cc.u32 %r8299, %r8254, %r8301;
	// end inline asm
	// begin inline asm
	addc.u32 %r8302, %r8296, %r8304;
	// end inline asm
	mul.lo.s32 	%r8307, %r688, %r15194;
	mul.hi.u32 	%r8310, %r15194, %r688;
	// begin inline asm
	add.cc.u32 %r8305, %r8263, %r8307;
	// end inline asm
	// begin inline asm
	addc.u32 %r8308, %r8354, %r8310;
	// end inline asm
	mul.lo.s32 	%r8313, %r689, %r15194;
	mul.hi.u32 	%r8316, %r15194, %r689;
	// begin inline asm
	add.cc.u32 %r8311, %r8269, %r8313;
	// end inline asm
	// begin inline asm
	addc.u32 %r8314, %r8308, %r8316;
	// end inline asm
	mul.lo.s32 	%r8319, %r690, %r15194;
	mul.hi.u32 	%r8322, %r15194, %r690;
	// begin inline asm
	add.cc.u32 %r8317, %r8275, %r8319;
	// end inline asm
	// begin inline asm
	addc.u32 %r8320, %r8314, %r8322;
	// end inline asm
	mul.lo.s32 	%r8325, %r691, %r15194;
	mul.hi.u32 	%r8328, %r15194, %r691;
	// begin inline asm
	add.cc.u32 %r8323, %r8281, %r8325;
	// end inline asm
	// begin inline asm
	addc.u32 %r8326, %r8320, %r8328;
	// end inline asm
	mul.lo.s32 	%r8331, %r692, %r15194;
	mul.hi.u32 	%r8334, %r15194, %r692;
	// begin inline asm
	add.cc.u32 %r8329, %r8287, %r8331;
	// end inline asm
	// begin inline asm
	addc.u32 %r8332, %r8326, %r8334;
	// end inline asm
	mul.lo.s32 	%r8337, %r693, %r15194;
	mul.hi.u32 	%r8340, %r15194, %r693;
	// begin inline asm
	add.cc.u32 %r8335, %r8293, %r8337;
	// end inline asm
	// begin inline asm
	addc.u32 %r8338, %r8332, %r8340;
	// end inline asm
	mul.lo.s32 	%r8343, %r694, %r15194;
	mul.hi.u32 	%r8346, %r15194, %r694;
	// begin inline asm
	add.cc.u32 %r8341, %r8299, %r8343;
	// end inline asm
	// begin inline asm
	addc.u32 %r8344, %r8338, %r8346;
	// end inline asm
	mul.lo.s32 	%r8349, %r7942, %r15194;
	mul.hi.u32 	%r8352, %r15194, %r7942;
	// begin inline asm
	add.cc.u32 %r8347, %r8302, %r8349;
	// end inline asm
	// begin inline asm
	addc.u32 %r8350, %r8344, %r8352;
	// end inline asm
	mul.wide.u32 	%rd306, %r8311, 977;
	cvt.u32.u64 	%r8355, %rd306;
	shr.u64 	%rd307, %rd306, 32;
	mul.wide.u32 	%rd308, %r8317, 977;
	add.s64 	%rd309, %rd308, %rd307;
	cvt.u32.u64 	%r8358, %rd309;
	shr.u64 	%rd310, %rd309, 32;
	mul.wide.u32 	%rd311, %r8323, 977;
	add.s64 	%rd312, %rd311, %rd310;
	cvt.u32.u64 	%r8361, %rd312;
	shr.u64 	%rd313, %rd312, 32;
	mul.wide.u32 	%rd314, %r8329, 977;
	add.s64 	%rd315, %rd314, %rd313;
	cvt.u32.u64 	%r8364, %rd315;
	shr.u64 	%rd316, %rd315, 32;
	mul.wide.u32 	%rd317, %r8335, 977;
	add.s64 	%rd318, %rd317, %rd316;
	cvt.u32.u64 	%r8367, %rd318;
	shr.u64 	%rd319, %rd318, 32;
	mul.wide.u32 	%rd320, %r8341, 977;
	add.s64 	%rd321, %rd320, %rd319;
	cvt.u32.u64 	%r8370, %rd321;
	shr.u64 	%rd322, %rd321, 32;
	mul.wide.u32 	%rd323, %r8347, 977;
	add.s64 	%rd324, %rd323, %rd322;
	cvt.u32.u64 	%r8373, %rd324;
	shr.u64 	%rd325, %rd324, 32;
	cvt.u64.u32 	%rd326, %r8350;
	cvt.u32.u64 	%r8402, %rd325;
	cvt.u32.u64 	%r8403, %rd326;
	mov.b64 	%rd327, 977;
	cvt.u32.u64 	%r8404, %rd327;
	mad.lo.s32 	%r8376, %r8403, %r8404, %r8402;
	// begin inline asm
	add.cc.u32 %r8353, %r8354, %r8355;
	// end inline asm
	// begin inline asm
	addc.cc.u32 %r8356, %r8311, %r8358;
	// end inline asm
	// begin inline asm
	addc.cc.u32 %r8359, %r8317, %r8361;
	// end inline asm
	// begin inline asm
	addc.cc.u32 %r8362, %r8323, %r8364;
	// end inline asm
	// begin inline asm
	addc.cc.u32 %r8365, %r8329, %r8367;
	// end inline asm
	// begin inline asm
	addc.cc.u32 %r8368, %r8335, %r8370;
	// end inline asm
	// begin inline asm
	addc.cc.u32 %r8371, %r8341, %r8373;
	// end inline asm
	// begin inline asm
	addc.u32 %r15089, %r8347, %r8376;
	// end inline asm
	// begin inline asm
	sub.cc.u32 %r15082, %r8353, %r4;
	// end inline asm
	// begin inline asm
	subc.cc.u32 %r15083, %r8356, %r5;
	// end inline asm
	// begin inline asm
	subc.cc.u32 %r15084, %r8359, %r6;
	// end inline asm
	// begin inline asm
	subc.cc.u32 %r15085, %r8362, %r7;
	// end inline asm
	// begin inline asm
	subc.cc.u32 %r15086, %r8365, %r8;
	// end inline asm
	// begin inline asm
	subc.cc.u32 %r15087, %r8368, %r9;
	// end inline asm
	// begin inline asm
	subc.cc.u32 %r15088, %r8371, %r10;
	// end inline asm
	// begin inline asm
	subc.u32 %r8398, %r15089, %r11;
	// end inline asm
	setp.eq.s32 	%p100, %r8398, 0;
	@%p100 bra 	$L__BB0_94;
	mov.u32 	%r15082, %r8353;
	mov.u32 	%r15083, %r8356;
	mov.u32 	%r15084, %r8359;
	mov.u32 	%r15085, %r8362;
	mov.u32 	%r15086, %r8365;
	mov.u32 	%r15087, %r8368;
	mov.u32 	%r15088, %r8371;
$L__BB0_94:
	// begin inline asm
	add.cc.u32 %r8405, %r15082, %r7969;
	// end inline asm
	// begin inline asm
	addc.cc.u32 %r8408, %r15083, %r8017;
	// end inline asm
	// begin inline asm
	addc.cc.u32 %r8411, %r15084, %r8065;
	// end inline asm
	// begin inline asm
	addc.cc.u32 %r8414, %r15085, %r8113;
	// end inline asm
	// begin inline asm
	addc.cc.u32 %r8417, %r15086, %r8161;
	// end inline asm
	// begin inline asm
	addc.cc.u32 %r8420, %r15087, %r8209;
	// end inline asm
	// begin inline asm
	addc.cc.u32 %r8423, %r15088, %r8257;
	// end inline asm
	// begin inline asm
	addc.u32 %r8426, %r15089, %r8305;
	// end inline asm
	// begin inline asm
	sub.cc.u32 %r8429, %r8405, %r4;
	// end inline asm
	// begin inline asm
	subc.cc.u32 %r8432, %r8408, %r5;
	// end inline asm
	// begin inline asm
	subc.cc.u32 %r8435, %r8411, %r6;
	// end inline asm
	// begin inline asm
	subc.cc.u32 %r8438, %r8414, %r7;
	// end inline asm
	// begin inline asm
	subc.cc.u32 %r8441, %r8417, %r8;
	// end inline asm
	// begin inline asm
	subc.cc.u32 %r8444, %r8420, %r9;
	// end inline asm
	// begin inline asm
	subc.cc.u32 %r8447, %r8423, %r10;
	// end inline asm
	// begin inline asm
	subc.u32 %r8450, %r8426, %r11;
	// end inline asm
	setp.eq.s32 	%p101, %r8450, 0;
	selp.b32 	%r727, %r8429, %r8405, %p101;
	selp.b32 	%r728, %r8432, %r8408, %p101;
	selp.b32 	%r729, %r8435, %r8411, %p101;
	selp.b32 	%r730, %r8438, %r8414, %p101;
	selp.b32 	%r731, %r8441, %r8417, %p101;
	selp.b32 	%r732, %r8444, %r8420, %p101;
	selp.b32 	%r733, %r8447, %r8423, %p101;
	// begin inline asm
	sub.cc.u32 %r15090, %r15058, %r15025;
	// end inline asm
	// begin inline asm
	subc.cc.u32 %r15091, %r15059, %r15024;
	// end inline asm
	// begin inline asm
	subc.cc.u32 %r15092, %r15060, %r15023;
	// end inline asm
	// begin inline asm
	subc.cc.u32 %r15093, %r15061, %r15022;
	// end inline asm
	// begin inline asm
	subc.cc.u32 %r15094, %r15062, %r15021;
	// end inline asm
	// begin inline asm
	subc.cc.u32 %r15095, %r15063, %r15020;
	// end inline asm
	// begin inline asm
	subc.cc.u32 %r15096, %r15064, %r15019;
	// end inline asm
	// begin inline asm
	subc.u32 %r8474, %r15065, %r15018;
	// end inline asm
	setp.eq.s32 	%p102, %r8474, 0;
	@%p102 bra 	$L__BB0_96;
	// begin inline asm
	add.cc.u32 %r15090, %r15090, %r4;
	// end inline asm
	// begin inline asm
	addc.cc.u32 %r15091, %r15091, %r5;
	// end inline asm
	// begin inline asm
	addc.cc.u32 %r15092, %r15092, %r6;
	// end inline asm
	// begin inline asm
	addc.cc.u32 %r15093, %r15093, %r7;
	// end inline asm
	// begin inline asm
	addc.cc.u32 %r15094, %r15094, %r8;
	// end inline asm
	// begin inline asm
	addc.cc.u32 %r15095, %r15095, %r9;
	// end inline asm
	// begin inline asm
	addc.cc.u32 %r15096, %r15096, %r10;
	// end inline asm
	// begin inline asm
	addc.u32 %r15195, %r15195, %r11;
	// end inline asm
$L__BB0_96:
	// begin inline asm
	add.cc.u32 %r8501, %r15090, %r15090;
	// end inline asm
	// begin inline asm
	addc.cc.u32 %r8504, %r15091, %r15091;
	// end inline asm
	// begin inline asm
	addc.cc.u32 %r8507, %r15092, %r15092;
	// end inline asm
	// begin inline asm
	addc.cc.u32 %r8510, %r15093, %r15093;
	// end inline asm
	// begin inline asm
	addc.cc.u32 %r8513, %r15094, %r15094;
	// end inline asm
	// begin inline asm
	addc.cc.u32 %r8516, %r15095, %r15095;
	// end inline asm
	// begin inline asm
	addc.cc.u32 %r8519, %r15096, %r15096;
	// end inline asm
	// begin inline asm
	addc.u32 %r8522, %r15195, %r15195;
	// end inline asm
	// begin inline asm
	sub.cc.u32 %r8525, %r8501, %r4;
	// end inline asm
	// begin inline asm
	subc.cc.u32 %r8528, %r8504, %r5;
	// end inline asm
	// begin inline asm
	subc.cc.u32 %r8531, %r8507, %r6;
	// end inline asm
	// begin inline asm
	subc.cc.u32 %r8534, %r8510, %r7;
	// end inline asm
	// begin inline asm
	subc.cc.u32 %r8537, %r8513, %r8;
	// end inline asm
	// begin inline asm
	subc.cc.u32 %r8540, %r8516, %r9;
	// end inline asm
	// begin inline asm
	subc.cc.u32 %r8543, %r8519, %r10;
	// end inline asm
	// begin inline asm
	subc.u32 %r8546, %r8522, %r11;
	// end inline asm
	setp.eq.s32 	%p103, %r8546, 0;
	selp.b32 	%r758, %r8525, %r8501, %p103;
	selp.b32 	%r759, %r8528, %r8504, %p103;
	selp.b32 	%r760, %r8531, %r8507, %p103;
	selp.b32 	%r761, %r8534, %r8510, %p103;
	selp.b32 	%r762, %r8537, %r8513, %p103;
	selp.b32 	%r763, %r8540, %r8516, %p103;
	selp.b32 	%r764, %r8543, %r8519, %p103;
	mul.lo.s32 	%r8551, %r688, %r15033;
	mul.hi.u32 	%r8554, %r15033, %r688;
	mov.b32 	%r8934, 0;
	// begin inline asm
	add.cc.u32 %r8549, %r8934, %r8551;
	// end inline asm
	// begin inline asm
	addc.u32 %r8552, %r8934, %r8554;
	// end inline asm
	mul.lo.s32 	%r8557, %r689, %r15033;
	mul.hi.u32 	%r8560, %r15033, %r689;
	// begin inline asm
	add.cc.u32 %r8555, %r8934, %r8557;
	// end inline asm
	// begin inline asm
	addc.u32 %r8558, %r8552, %r8560;
	// end inline asm
	mul.lo.s32 	%r8563, %r690, %r15033;
	mul.hi.u32 	%r8566, %r15033, %r690;
	// begin inline asm
	add.cc.u32 %r8561, %r8934, %r8563;
	// end inline asm
	// begin inline asm
	addc.u32 %r8564, %r8558, %r8566;
	// end inline asm
	mul.lo.s32 	%r8569, %r691, %r15033;
	mul.hi.u32 	%r8572, %r15033, %r691;
	// begin inline asm
	add.cc.u32 %r8567, %r8934, %r8569;
	// end inline asm
	// begin inline asm
	addc.u32 %r8570, %r8564, %r8572;
	// end inline asm
	mul.lo.s32 	%r8575, %r692, %r15033;
	mul.hi.u32 	%r8578, %r15033, %r692;
	// begin inline asm
	add.cc.u32 %r8573, %r8934, %r8575;
	// end inline asm
	// begin inline asm
	addc.u32 %r8576, %r8570, %r8578;
	// end inline asm
	mul.lo.s32 	%r8581, %r693, %r15033;
	mul.hi.u32 	%r8584, %r15033, %r693;
	// begin inline asm
	add.cc.u32 %r8579, %r8934, %r8581;
	// end inline asm
	// begin inline asm
	addc.u32 %r8582, %r8576, %r8584;
	// end inline asm
	mul.lo.s32 	%r8587, %r694, %r15033;
	mul.hi.u32 	%r8590, %r15033, %r694;
	// begin inline asm
	add.cc.u32 %r8585, %r8934, %r8587;
	// end inline asm
	// begin inline asm
	addc.u32 %r8588, %r8582, %r8590;
	// end inline asm
	mul.lo.s32 	%r8593, %r7942, %r15033;
	mul.hi.u32 	%r8596, %r15033, %r7942;
	// begin inline asm
	add.cc.u32 %r8591, %r8934, %r8593;
	// end inline asm
	// begin inline asm
	addc.u32 %r8594, %r8588, %r8596;
	// end inline asm
	mul.lo.s32 	%r8599, %r688, %r15032;
	mul.hi.u32 	%r8602, %r15032, %r688;
	// begin inline asm
	add.cc.u32 %r8597, %r8555, %r8599;
	// end inline asm
	// begin inline asm
	addc.u32 %r8600, %r8934, %r8602;
	// end inline asm
	mul.lo.s32 	%r8605, %r689, %r15032;
	mul.hi.u32 	%r8608, %r15032, %r689;
	// begin inline asm
	add.cc.u32 %r8603, %r8561, %r8605;
	// end inline asm
	// begin inline asm
	addc.u32 %r8606, %r8600, %r8608;
	// end inline asm
	mul.lo.s32 	%r8611, %r690, %r15032;
	mul.hi.u32 	%r8614, %r15032, %r690;
	// begin inline asm
	add.cc.u32 %r8609, %r8567, %r8611;
	// end inline asm
	// begin inline asm
	addc.u32 %r8612, %r8606, %r8614;
	// end inline asm
	mul.lo.s32 	%r8617, %r691, %r15032;
	mul.hi.u32 	%r8620, %r15032, %r691;
	// begin inline asm
	add.cc.u32 %r8615, %r8573, %r8617;
	// end inline asm
	// begin inline asm
	addc.u32 %r8618, %r8612, %r8620;
	// end inline asm
	mul.lo.s32 	%r8623, %r692, %r15032;
	mul.hi.u32 	%r8626, %r15032, %r692;
	// begin inline asm
	add.cc.u32 %r8621, %r8579, %r8623;
	// end inline asm
	// begin inline asm
	addc.u32 %r8624, %r8618, %r8626;
	// end inline asm
	mul.lo.s32 	%r8629, %r693, %r15032;
	mul.hi.u32 	%r8632, %r15032, %r693;
	// begin inline asm
	add.cc.u32 %r8627, %r8585, %r8629;
	// end inline asm
	// begin inline asm
	addc.u32 %r8630, %r8624, %r8632;
	// end inline asm
	mul.lo.s32 	%r8635, %r694, %r15032;
	mul.hi.u32 	%r8638, %r15032, %r694;
	// begin inline asm
	add.cc.u32 %r8633, %r8591, %r8635;
	// end inline asm
	// begin inline asm
	addc.u32 %r8636, %r8630, %r8638;
	// end inline asm
	mul.lo.s32 	%r8641, %r7942, %r15032;
	mul.hi.u32 	%r8644, %r15032, %r7942;
	// begin inline asm
	add.cc.u32 %r8639, %r8594, %r8641;
	// end inline asm
	// begin inline asm
	addc.u32 %r8642, %r8636, %r8644;
	// end inline asm
	mul.lo.s32 	%r8647, %r688, %r15031;
	mul.hi.u32 	%r8650, %r15031, %r688;
	// begin inline asm
	add.cc.u32 %r8645, %r8603, %r8647;
	// end inline asm
	// begin inline asm
	addc.u32 %r8648, %r8934, %r8650;
	// end inline asm
	mul.lo.s32 	%r8653, %r689, %r15031;
	mul.hi.u32 	%r8656, %r15031, %r689;
	// begin inline asm
	add.cc.u32 %r8651, %r8609, %r8653;
	// end inline asm
	// begin inline asm
	addc.u32 %r8654, %r8648, %r8656;
	// end inline asm
	mul.lo.s32 	%r8659, %r690, %r15031;
	mul.hi.u32 	%r8662, %r15031, %r690;
	// begin inline asm
	add.cc.u32 %r8657, %r8615, %r8659;
	// end inline asm
	// begin inline asm
	addc.u32 %r8660, %r8654, %r8662;
	// end inline asm
	mul.lo.s32 	%r8665, %r691, %r15031;
	mul.hi.u32 	%r8668, %r15031, %r691;
	// begin inline asm
	add.cc.u32 %r8663, %r8621, %r8665;
	// end inline asm
	// begin inline asm
	addc.u32 %r8666, %r8660, %r8668;
	// end inline asm
	mul.lo.s32 	%r8671, %r692, %r15031;
	mul.hi.u32 	%r8674, %r15031, %r692;
	// begin inline asm
	add.cc.u32 %r8669, %r8627, %r8671;
	// end inline asm
	// begin inline asm
	addc.u32 %r8672, %r8666, %r8674;
	// end inline asm
	mul.lo.s32 	%r8677, %r693, %r15031;
	mul.hi.u32 	%r8680, %r15031, %r693;
	// begin inline asm
	add.cc.u32 %r8675, %r8633, %r8677;
	// end inline asm
	// begin inline asm
	addc.u32 %r8678, %r8672, %r8680;
	// end inline asm
	mul.lo.s32 	%r8683, %r694, %r15031;
	mul.hi.u32 	%r8686, %r15031, %r694;
	// begin inline asm
	add.cc.u32 %r8681, %r8639, %r8683;
	// end inline asm
	// begin inline asm
	addc.u32 %r8684, %r8678, %r8686;
	// end inline asm
	mul.lo.s32 	%r8689, %r7942, %r15031;
	mul.hi.u32 	%r8692, %r15031, %r7942;
	// begin inline asm
	add.cc.u32 %r8687, %r8642, %r8689;
	// end inline asm
	// begin inline asm
	addc.u32 %r8690, %r8684, %r8692;
	// end inline asm
	mul.lo.s32 	%r8695, %r688, %r15030;
	mul.hi.u32 	%r8698, %r15030, %r688;
	// begin inline asm
	add.cc.u32 %r8693, %r8651, %r8695;
	// end inline asm
	// begin inline asm
	addc.u32 %r8696, %r8934, %r8698;
	// end inline asm
	mul.lo.s32 	%r8701, %r689, %r15030;
	mul.hi.u32 	%r8704, %r15030, %r689;
	// begin inline asm
	add.cc.u32 %r8699, %r8657, %r8701;
	// end inline asm
	// begin inline asm
	addc.u32 %r8702, %r8696, %r8704;
	// end inline asm
	mul.lo.s32 	%r8707, %r690, %r15030;
	mul.hi.u32 	%r8710, %r15030, %r690;
	// begin inline asm
	add.cc.u32 %r8705, %r8663, %r8707;
	// end inline asm
	// begin inline asm
	addc.u32 %r8708, %r8702, %r8710;
	// end inline asm
	mul.lo.s32 	%r8713, %r691, %r15030;
	mul.hi.u32 	%r8716, %r15030, %r691;
	// begin inline asm
	add.cc.u32 %r8711, %r8669, %r8713;
	// end inline asm
	// begin inline asm
	addc.u32 %r8714, %r8708, %r8716;
	// end inline asm
	mul.lo.s32 	%r8719, %r692, %r15030;
	mul.hi.u32 	%r8722, %r15030, %r692;
	// begin inline asm
	add.cc.u32 %r8717, %r8675, %r8719;
	// end inline asm
	// begin inline asm
	addc.u32 %r8720, %r8714, %r8722;
	// end inline asm
	mul.lo.s32 	%r8725, %r693, %r15030;
	mul.hi.u32 	%r8728, %r15030, %r693;
	// begin inline asm
	add.cc.u32 %r8723, %r8681, %r8725;
	// end inline asm
	// begin inline asm
	addc.u32 %r8726, %r8720, %r8728;
	// end inline asm
	mul.lo.s32 	%r8731, %r694, %r15030;
	mul.hi.u32 	%r8734, %r15030, %r694;
	// begin inline asm
	add.cc.u32 %r8729, %r8687, %r8731;
	// end inline asm
	// begin inline asm
	addc.u32 %r8732, %r8726, %r8734;
	// end inline asm
	mul.lo.s32 	%r8737, %r7942, %r15030;
	mul.hi.u32 	%r8740, %r15030, %r7942;
	// begin inline asm
	add.cc.u32 %r8735, %r8690, %r8737;
	// end inline asm
	// begin inline asm
	addc.u32 %r8738, %r8732, %r8740;
	// end inline asm
	mul.lo.s32 	%r8743, %r688, %r15029;
	mul.hi.u32 	%r8746, %r15029, %r688;
	// begin inline asm
	add.cc.u32 %r8741, %r8699, %r8743;
	// end inline asm
	// begin inline asm
	addc.u32 %r8744, %r8934, %r8746;
	// end inline asm
	mul.lo.s32 	%r8749, %r689, %r15029;
	mul.hi.u32 	%r8752, %r15029, %r689;
	// begin inline asm
	add.cc.u32 %r8747, %r8705, %r8749;
	// end inline asm
	// begin inline asm
	addc.u32 %r8750, %r8744, %r8752;
	// end inline asm
	mul.lo.s32 	%r8755, %r690, %r15029;
	mul.hi.u32 	%r8758, %r15029, %r690;
	// begin inline asm
	add.cc.u32 %r8753, %r8711, %r8755;
	// end inline asm
	// begin inline asm
	addc.u32 %r8756, %r8750, %r8758;
	// end inline asm
	mul.lo.s32 	%r8761, %r691, %r15029;
	mul.hi.u32 	%r8764, %r15029, %r691;
	// begin inline asm
	add.cc.u32 %r8759, %r8717, %r8761;
	// end inline asm
	// begin inline asm
	addc.u32 %r8762, %r8756, %r8764;
	// end inline asm
	mul.lo.s32 	%r8767, %r692, %r15029;
	mul.hi.u32 	%r8770, %r15029, %r692;
	// begin inline asm
	add.cc.u32 %r8765, %r8723, %r8767;
	// end inline asm
	// begin inline asm
	addc.u32 %r8768, %r8762, %r8770;
	// end inline asm
	mul.lo.s32 	%r8773, %r693, %r15029;
	mul.hi.u32 	%r8776, %r15029, %r693;
	// begin inline asm
	add.cc.u32 %r8771, %r8729, %r8773;
	// end inline asm
	// begin inline asm
	addc.u32 %r8774, %r8768, %r8776;
	// end inline asm
	mul.lo.s32 	%r8779, %r694, %r15029;
	mul.hi.u32 	%r8782, %r15029, %r694;
	// begin inline asm
	add.cc.u32 %r8777, %r8735, %r8779;
	// end inline asm
	// begin inline asm
	addc.u32 %r8780, %r8774, %r8782;
	// end inline asm
	mul.lo.s32 	%r8785, %r7942, %r15029;
	mul.hi.u32 	%r8788, %r15029, %r7942;
	// begin inline asm
	add.cc.u32 %r8783, %r8738, %r8785;
	// end inline asm
	// begin inline asm
	addc.u32 %r8786, %r8780, %r8788;
	// end inline asm
	mul.lo.s32 	%r8791, %r688, %r15028;
	mul.hi.u32 	%r8794, %r15028, %r688;
	// begin inline asm
	add.cc.u32 %r8789, %r8747, %r8791;
	// end inline asm
	// begin inline asm
	addc.u32 %r8792, %r8934, %r8794;
	// end inline asm
	mul.lo.s32 	%r8797, %r689, %r15028;
	mul.hi.u32 	%r8800, %r15028, %r689;
	// begin inline asm
	add.cc.u32 %r8795, %r8753, %r8797;
	// end inline asm
	// begin inline asm
	addc.u32 %r8798, %r8792, %r8800;
	// end inline asm
	mul.lo.s32 	%r8803, %r690, %r15028;
	mul.hi.u32 	%r8806, %r15028, %r690;
	// begin inline asm
	add.cc.u32 %r8801, %r8759, %r8803;
	// end inline asm
	// begin inline asm
	addc.u32 %r8804, %r8798, %r8806;
	// end inline asm
	mul.lo.s32 	%r8809, %r691, %r15028;
	mul.hi.u32 	%r8812, %r15028, %r691;
	// begin inline asm
	add.cc.u32 %r8807, %r8765, %r8809;
	// end inline asm
	// begin inline asm
	addc.u32 %r8810, %r8804, %r8812;
	// end inline asm
	mul.lo.s32 	%r8815, %r692, %r15028;
	mul.hi.u32 	%r8818, %r15028, %r692;
	// begin inline asm
	add.cc.u32 %r8813, %r8771, %r8815;
	// end inline asm
	// begin inline asm
	addc.u32 %r8816, %r8810, %r8818;
	// end inline asm
	mul.lo.s32 	%r8821, %r693, %r15028;
	mul.hi.u32 	%r8824, %r15028, %r693;
	// begin inline asm
	add.cc.u32 %r8819, %r8777, %r8821;
	// end inline asm
	// begin inline asm
	addc.u32 %r8822, %r8816, %r8824;
	// end inline asm
	mul.lo.s32 	%r8827, %r694, %r15028;
	mul.hi.u32 	%r8830, %r15028, %r694;
	// begin inline asm
	add.cc.u32 %r8825, %r8783, %r8827;
	// end inline asm
	// begin inline asm
	addc.u32 %r8828, %r8822, %r8830;
	// end inline asm
	mul.lo.s32 	%r8833, %r7942, %r15028;
	mul.hi.u32 	%r8836, %r15028, %r7942;
	// begin inline asm
	add.cc.u32 %r8831, %r8786, %r8833;
	// end inline asm
	// begin inline asm
	addc.u32 %r8834, %r8828, %r8836;
	// end inline asm
	mul.lo.s32 	%r8839, %r688, %r15027;
	mul.hi.u32 	%r8842, %r15027, %r688;
	// begin inline asm
	add.cc.u32 %r8837, %r8795, %r8839;
	// end inline asm
	// begin inline asm
	addc.u32 %r8840, %r8934, %r8842;
	// end inline asm
	mul.lo.s32 	%r8845, %r689, %r15027;
	mul.hi.u32 	%r8848, %r15027, %r689;
	// begin inline asm
	add.cc.u32 %r8843, %r8801, %r8845;
	// end inline asm
	// begin inline asm
	addc.u32 %r8846, %r8840, %r8848;
	// end inline asm
	mul.lo.s32 	%r8851, %r690, %r15027;
	mul.hi.u32 	%r8854, %r15027, %r690;
	// begin inline asm
	add.cc.u32 %r8849, %r8807, %r8851;
	// end inline asm
	// begin inline asm
	addc.u32 %r8852, %r8846, %r8854;
	// end inline asm
	mul.lo.s32 	%r8857, %r691, %r15027;
	mul.hi.u32 	%r8860, %r15027, %r691;
	// begin inline asm
	add.cc.u32 %r8855, %r8813, %r8857;
	// end inline asm
	// begin inline asm
	addc.u32 %r8858, %r8852, %r8860;
	// end inline asm
	mul.lo.s32 	%r8863, %r692, %r15027;
	mul.hi.u32 	%r8866, %r15027, %r692;
	// begin inline asm
	add.cc.u32 %r8861, %r8819, %r8863;
	// end inline asm
	// begin inline asm
	addc.u32 %r8864, %r8858, %r8866;
	// end inline asm
	mul.lo.s32 	%r8869, %r693, %r15027;
	mul.hi.u32 	%r8872, %r15027, %r693;
	// begin inline asm
	add.cc.u32 %r8867, %r8825, %r8869;
	// end inline asm
	// begin inline asm
	addc.u32 %r8870, %r8864, %r8872;
	// end inline asm
	mul.lo.s32 	%r8875, %r694, %r15027;
	mul.hi.u32 	%r8878, %r15027, %r694;
	// begin inline asm
	add.cc.u32 %r8873, %r8831, %r8875;
	// end inline asm
	// begin inline asm
	addc.u32 %r8876, %r8870, %r8878;
	// end inline asm
	mul.lo.s32 	%r8881, %r7942, %r15027;
	mul.hi.u32 	%r8884, %r15027, %r7942;
	// begin inline asm
	add.cc.u32 %r8879, %r8834, %r8881;
	// end inline asm
	// begin inline asm
	addc.u32 %r8882, %r8876, %r8884;
	// end inline asm
	mul.lo.s32 	%r8887, %r688, %r15026;
	mul.hi.u32 	%r8890, %r15026, %r688;
	// begin inline asm
	add.cc.u32 %r8885, %r8843, %r8887;
	// end inline asm
	// begin inline asm
	addc.u32 %r8888, %r8934, %r8890;
	// end inline asm
	mul.lo.s32 	%r8893, %r689, %r15026;
	mul.hi.u32 	%r8896, %r15026, %r689;
	// begin inline asm
	add.cc.u32 %r8891, %r8849, %r8893;
	// end inline asm
	// begin inline asm
	addc.u32 %r8894, %r8888, %r8896;
	// end inline asm
	mul.lo.s32 	%r8899, %r690, %r15026;
	mul.hi.u32 	%r8902, %r15026, %r690;
	// begin inline asm
	add.cc.u32 %r8897, %r8855, %r8899;
	// end inline asm
	// begin inline asm
	addc.u32 %r8900, %r8894, %r8902;
	// end inline asm
	mul.lo.s32 	%r8905, %r691, %r15026;
	mul.hi.u32 	%r8908, %r15026, %r691;
	// begin inline asm
	add.cc.u32 %r8903, %r8861, %r8905;
	// end inline asm
	// begin inline asm
	addc.u32 %r8906, %r8900, %r8908;
	// end inline asm
	mul.lo.s32 	%r8911, %r692, %r15026;
	mul.hi.u32 	%r8914, %r15026, %r692;
	// begin inline asm
	add.cc.u32 %r8909, %r8867, %r8911;
	// end inline asm
	// begin inline asm
	addc.u32 %r8912, %r8906, %r8914;
	// end inline asm
	mul.lo.s32 	%r8917, %r693, %r15026;
	mul.hi.u32 	%r8920, %r15026, %r693;
	// begin inline asm
	add.cc.u32 %r8915, %r8873, %r8917;
	// end inline asm
	// begin inline asm
	addc.u32 %r8918, %r8912, %r8920;
	// end inline asm
	mul.lo.s32 	%r8923, %r694, %r15026;
	mul.hi.u32 	%r8926, %r15026, %r694;
	// begin inline asm
	add.cc.u32 %r8921, %r8879, %r8923;
	// end inline asm
	// begin inline asm
	addc.u32 %r8924, %r8918, %r8926;
	// end inline asm
	mul.lo.s32 	%r8929, %r7942, %r15026;
	mul.hi.u32 	%r8932, %r15026, %r7942;
	// begin inline asm
	add.cc.u32 %r8927, %r8882, %r8929;
	// end inline asm
	// begin inline asm
	addc.u32 %r8930, %r8924, %r8932;
	// end inline asm
	mul.wide.u32 	%rd328, %r8891, 977;
	cvt.u32.u64 	%r8935, %rd328;
	shr.u64 	%rd329, %rd328, 32;
	mul.wide.u32 	%rd330, %r8897, 977;
	add.s64 	%rd331, %rd330, %rd329;
	cvt.u32.u64 	%r8938, %rd331;
	shr.u64 	%rd332, %rd331, 32;
	mul.wide.u32 	%rd333, %r8903, 977;
	add.s64 	%rd334, %rd333, %rd332;
	cvt.u32.u64 	%r8941, %rd334;
	shr.u64 	%rd335, %rd334, 32;
	mul.wide.u32 	%rd336, %r8909, 977;
	add.s64 	%rd337, %rd336, %rd335;
	cvt.u32.u64 	%r8944, %rd337;
	shr.u64 	%rd338, %rd337, 32;
	mul.wide.u32 	%rd339, %r8915, 977;
	add.s64 	%rd340, %rd339, %rd338;
	cvt.u32.u64 	%r8947, %rd340;
	shr.u64 	%rd341, %rd340, 32;
	mul.wide.u32 	%rd342, %r8921, 977;
	add.s64 	%rd343, %rd342, %rd341;
	cvt.u32.u64 	%r8950, %rd343;
	shr.u64 	%rd344, %rd343, 32;
	mul.wide.u32 	%rd345, %r8927, 977;
	add.s64 	%rd346, %rd345, %rd344;
	cvt.u32.u64 	%r8953, %rd346;
	shr.u64 	%rd347, %rd346, 32;
	cvt.u64.u32 	%rd348, %r8930;
	cvt.u32.u64 	%r8982, %rd347;
	cvt.u32.u64 	%r8983, %rd348;
	mov.b64 	%rd349, 977;
	cvt.u32.u64 	%r8984, %rd349;
	mad.lo.s32 	%r8956, %r8983, %r8984, %r8982;
	// begin inline asm
	add.cc.u32 %r8933, %r8934, %r8935;
	// end inline asm
	// begin inline asm
	addc.cc.u32 %r8936, %r8891, %r8938;
	// end inline asm
	// begin inline asm
	addc.cc.u32 %r8939, %r8897, %r8941;
	// end inline asm
	// begin inline asm
	addc.cc.u32 %r8942, %r8903, %r8944;
	// end inline asm
	// begin inline asm
	addc.cc.u32 %r8945, %r8909, %r8947;
	// end inline asm
	// begin inline asm
	addc.cc.u32 %r8948, %r8915, %r8950;
	// end inline asm
	// begin inline asm
	addc.cc.u32 %r8951, %r8921, %r8953;
	// end inline asm
	// begin inline asm
	addc.u32 %r15105, %r8927, %r8956;
	// end inline asm
	// begin inline asm
	sub.cc.u32 %r15098, %r8933, %r4;
	// end inline asm
	// begin inline asm
	subc.cc.u32 %r15099, %r8936, %r5;
	// end inline asm
	// begin inline asm
	subc.cc.u32 %r15100, %r8939, %r6;
	// end inline asm
	// begin inline asm
	subc.cc.u32 %r15101, %r8942, %r7;
	// end inline asm
	// begin inline asm
	subc.cc.u32 %r15102, %r8945, %r8;
	// end inline asm
	// begin inline asm
	subc.cc.u32 %r15103, %r8948, %r9;
	// end inline asm
	// begin inline asm
	subc.cc.u32 %r15104, %r8951, %r10;
	// end inline asm
	// begin inline asm
	subc.u32 %r8978, %r15105, %r11;
	// end inline asm
	setp.eq.s32 	%p104, %r8978, 0;
	@%p104 bra 	$L__BB0_98;
	mov.u32 	%r15098, %r8933;
	mov.u32 	%r15099, %r8936;
	mov.u32 	%r15100, %r8939;
	mov.u32 	%r15101, %r8942;
	mov.u32 	%r15102, %r8945;
	mov.u32 	%r15103, %r8948;
	mov.u32 	%r15104, %r8951;
$L__BB0_98:
	// begin inline asm
	add.cc.u32 %r8985, %r15098, %r8549;
	// end inline asm
	// begin inline asm
	addc.cc.u32 %r8988, %r15099, %r8597;
	// end inline asm
	// begin inline asm
	addc.cc.u32 %r8991, %r15100, %r8645;
	// end inline asm
	// begin inline asm
	addc.cc.u32 %r8994, %r15101, %r8693;
	// end inline asm
	// begin inline asm
	addc.cc.u32 %r8997, %r15102, %r8741;
	// end inline asm
	// begin inline asm
	addc.cc.u32 %r9000, %r15103, %r8789;
	// end inline asm
	// begin inline asm
	addc.cc.u32 %r9003, %r15104, %r8837;
	// end inline asm
	// begin inline asm
	addc.u32 %r9006, %r15105, %r8885;
	// end inline asm
	// begin inline asm
	sub.cc.u32 %r9009, %r8985, %r4;
	// end inline asm
	// begin inline asm
	subc.cc.u32 %r9012, %r8988, %r5;
	// end inline asm
	// begin inline asm
	subc.cc.u32 %r9015, %r8991, %r6;
	// end inline asm
	// begin inline asm
	subc.cc.u32 %r9018, %r8994, %r7;
	// end inline asm
	// begin inline asm
	subc.cc.u32 %r9021, %r8997, %r8;
	// end inline asm
	// begin inline asm
	subc.cc.u32 %r9024, %r9000, %r9;
	// end inline asm
	// begin inline asm
	subc.cc.u32 %r9027, %r9003, %r10;
	// end inline asm
	// begin inline asm
	subc.u32 %r9030, %r9006, %r11;
	// end inline asm
	setp.eq.s32 	%p105, %r9030, 0;
	selp.b32 	%r797, %r9009, %r8985, %p105;
	selp.b32 	%r798, %r9012, %r8988, %p105;
	selp.b32 	%r799, %r9015, %r8991, %p105;
	selp.b32 	%r800, %r9018, %r8994, %p105;
	selp.b32 	%r801, %r9021, %r8997, %p105;
	selp.b32 	%r802, %r9024, %r9000, %p105;
	selp.b32 	%r803, %r9027, %r9003, %p105;
	mul.lo.s32 	%r9035, %r758, %r758;
	mul.hi.u32 	%r9038, %r758, %r758;
	mov.b32 	%r9418, 0;
	// begin inline asm
	add.cc.u32 %r9033, %r9418, %r9035;
	// end inline asm
	// begin inline asm
	addc.u32 %r9036, %r9418, %r9038;
	// end inline asm
	mul.lo.s32 	%r9083, %r759, %r758;
	mul.hi.u32 	%r9044, %r758, %r759;
	// begin inline asm
	add.cc.u32 %r9039, %r9418, %r9083;
	// end inline asm
	// begin inline asm
	addc.u32 %r9042, %r9036, %r9044;
	// end inline asm
	mul.lo.s32 	%r9131, %r760, %r758;
	mul.hi.u32 	%r9050, %r758, %r760;
	// begin inline asm
	add.cc.u32 %r9045, %r9418, %r9131;
	// end inline asm
	// begin inline asm
	addc.u32 %r9048, %r9042, %r9050;
	// end inline asm
	mul.lo.s32 	%r9179, %r761, %r758;
	mul.hi.u32 	%r9056, %r758, %r761;
	// begin inline asm
	add.cc.u32 %r9051, %r9418, %r9179;
	// end inline asm
	// begin inline asm
	addc.u32 %r9054, %r9048, %r9056;
	// end inline asm
	mul.lo.s32 	%r9227, %r762, %r758;
	mul.hi.u32 	%r9062, %r758, %r762;
	// begin inline asm
	add.cc.u32 %r9057, %r9418, %r9227;
	// end inline asm
	// begin inline asm
	addc.u32 %r9060, %r9054, %r9062;
	// end inline asm
	mul.lo.s32 	%r9275, %r763, %r758;
	mul.hi.u32 	%r9068, %r758, %r763;
	// begin inline asm
	add.cc.u32 %r9063, %r9418, %r9275;
	// end inline asm
	// begin inline asm
	addc.u32 %r9066, %r9060, %r9068;
	// end inline asm
	mul.lo.s32 	%r9323, %r764, %r758;
	mul.hi.u32 	%r9074, %r758, %r764;
	// begin inline asm
	add.cc.u32 %r9069, %r9418, %r9323;
	// end inline asm
	// begin inline asm
	addc.u32 %r9072, %r9066, %r9074;
	// end inline asm
	mul.lo.s32 	%r9371, %r8522, %r758;
	mul.hi.u32 	%r9080, %r758, %r8522;
	// begin inline asm
	add.cc.u32 %r9075, %r9418, %r9371;
	// end inline asm
	// begin inline asm
	addc.u32 %r9078, %r9072, %r9080;
	// end inline asm
	mul.hi.u32 	%r9086, %r759, %r758;
	// begin inline asm
	add.cc.u32 %r9081, %r9039, %r9083;
	// end inline asm
	// begin inline asm
	addc.u32 %r9084, %r9418, %r9086;
	// end inline asm
	mul.lo.s32 	%r9089, %r759, %r759;
	mul.hi.u32 	%r9092, %r759, %r759;
	// begin inline asm
	add.cc.u32 %r9087, %r9045, %r9089;
	// end inline asm
	// begin inline asm
	addc.u32 %r9090, %r9084, %r9092;
	// end inline asm
	mul.lo.s32 	%r9137, %r760, %r759;
	mul.hi.u32 	%r9098, %r759, %r760;
	// begin inline asm
	add.cc.u32 %r9093, %r9051, %r9137;
	// end inline asm
	// begin inline asm
	addc.u32 %r9096, %r9090, %r9098;
	// end inline asm
	mul.lo.s32 	%r9185, %r761, %r759;
	mul.hi.u32 	%r9104, %r759, %r761;
	// begin inline asm
	add.cc.u32 %r9099, %r9057, %r9185;
	// end inline asm
	// begin inline asm
	addc.u32 %r9102, %r9096, %r9104;
	// end inline asm
	mul.lo.s32 	%r9233, %r762, %r759;
	mul.hi.u32 	%r9110, %r759, %r762;
	// begin inline asm
	add.cc.u32 %r9105, %r9063, %r9233;
	// end inline asm
	// begin inline asm
	addc.u32 %r9108, %r9102, %r9110;
	// end inline asm
	mul.lo.s32 	%r9281, %r763, %r759;
	mul.hi.u32 	%r9116, %r759, %r763;
	// begin inline asm
	add.cc.u32 %r9111, %r9069, %r9281;
	// end inline asm
	// begin inline asm
	addc.u32 %r9114, %r9108, %r9116;
	// end inline asm
	mul.lo.s32 	%r9329, %r764, %r759;
	mul.hi.u32 	%r9122, %r759, %r764;
	// begin inline asm
	add.cc.u32 %r9117, %r9075, %r9329;
	// end inline asm
	// begin inline asm
	addc.u32 %r9120, %r9114, %r9122;
	// end inline asm
	mul.lo.s32 	%r9377, %r8522, %r759;
	mul.hi.u32 	%r9128, %r759, %r8522;
	// begin inline asm
	add.cc.u32 %r9123, %r9078, %r9377;
	// end inline asm
	// begin inline asm
	addc.u32 %r9126, %r9120, %r9128;
	// end inline asm
	mul.hi.u32 	%r9134, %r760, %r758;
	// begin inline asm
	add.cc.u32 %r9129, %r9087, %r9131;
	// end inline asm
	// begin inline asm
	addc.u32 %r9132, %r9418, %r9134;
	// end inline asm
	mul.hi.u32 	%r9140, %r760, %r759;
	// begin inline asm
	add.cc.u32 %r9135, %r9093, %r9137;
	// end inline asm
	// begin inline asm
	addc.u32 %r9138, %r9132, %r9140;
	// end inline asm
	mul.lo.s32 	%r9143, %r760, %r760;
	mul.hi.u32 	%r9146, %r760, %r760;
	// begin inline asm
	add.cc.u32 %r9141, %r9099, %r9143;
	// end inline asm
	// begin inline asm
	addc.u32 %r9144, %r9138, %r9146;
	// end inline asm
	mul.lo.s32 	%r9191, %r761, %r760;
	mul.hi.u32 	%r9152, %r760, %r761;
	// begin inline asm
	add.cc.u32 %r9147, %r9105, %r9191;
	// end inline asm
	// begin inline asm
	addc.u32 %r9150, %r9144, %r9152;
	// end inline asm
	mul.lo.s32 	%r9239, %r762, %r760;
	mul.hi.u32 	%r9158, %r760, %r762;
	// begin inline asm
	add.cc.u32 %r9153, %r9111, %r9239;
	// end inline asm
	// begin inline asm
	addc.u32 %r9156, %r9150, %r9158;
	// end inline asm
	mul.lo.s32 	%r9287, %r763, %r760;
	mul.hi.u32 	%r9164, %r760, %r763;
	// begin inline asm
	add.cc.u32 %r9159, %r9117, %r9287;
	// end inline asm
	// begin inline asm
	addc.u32 %r9162, %r9156, %r9164;
	// end inline asm
	mul.lo.s32 	%r9335, %r764, %r760;
	mul.hi.u32 	%r9170, %r760, %r764;
	// begin inline asm
	add.cc.u32 %r9165, %r9123, %r9335;
	// end inline asm
	// begin inline asm
	addc.u32 %r9168, %r9162, %r9170;
	// end inline asm
	mul.lo.s32 	%r9383, %r8522, %r760;
	mul.hi.u32 	%r9176, %r760, %r8522;
	// begin inline asm
	add.cc.u32 %r9171, %r9126, %r9383;
	// end inline asm
	// begin inline asm
	addc.u32 %r9174, %r9168, %r9176;
	// end inline asm
	mul.hi.u32 	%r9182, %r761, %r758;
	// begin inline asm
	add.cc.u32 %r9177, %r9135, %r9179;
	// end inline asm
	// begin inline asm
	addc.u32 %r9180, %r9418, %r9182;
	// end inline asm
	mul.hi.u32 	%r9188, %r761, %r759;
	// begin inline asm
	add.cc.u32 %r9183, %r9141, %r9185;
	// end inline asm
	// begin inline asm
	addc.u32 %r9186, %r9180, %r9188;
	// end inline asm
	mul.hi.u32 	%r9194, %r761, %r760;
	// begin inline asm
	add.cc.u32 %r9189, %r9147, %r9191;
	// end inline asm
	// begin inline asm
	addc.u32 %r9192, %r9186, %r9194;
	// end inline asm
	mul.lo.s32 	%r9197, %r761, %r761;
	mul.hi.u32 	%r9200, %r761, %r761;
	// begin inline asm
	add.cc.u32 %r9195, %r9153, %r9197;
	// end inline asm
	// begin inline asm
	addc.u32 %r9198, %r9192, %r9200;
	// end inline asm
	mul.lo.s32 	%r9245, %r762, %r761;
	mul.hi.u32 	%r9206, %r761, %r762;
	// begin inline asm
	add.cc.u32 %r9201, %r9159, %r9245;
	// end inline asm
	// begin inline asm
	addc.u32 %r9204, %r9198, %r9206;
	// end inline asm
	mul.lo.s32 	%r9293, %r763, %r761;
	mul.hi.u32 	%r9212, %r761, %r763;
	// begin inline asm
	add.cc.u32 %r9207, %r9165, %r9293;
	// end inline asm
	// begin inline asm
	addc.u32 %r9210, %r9204, %r9212;
	// end inline asm
	mul.lo.s32 	%r9341, %r764, %r761;
	mul.hi.u32 	%r9218, %r761, %r764;
	// begin inline asm
	add.cc.u32 %r9213, %r9171, %r9341;
	// end inline asm
	// begin inline asm
	addc.u32 %r9216, %r9210, %r9218;
	// end inline asm
	mul.lo.s32 	%r9389, %r8522, %r761;
	mul.hi.u32 	%r9224, %r761, %r8522;
	// begin inline asm
	add.cc.u32 %r9219, %r9174, %r9389;
	// end inline asm
	// begin inline asm
	addc.u32 %r9222, %r9216, %r9224;
	// end inline asm
	mul.hi.u32 	%r9230, %r762, %r758;
	// begin inline asm
	add.cc.u32 %r9225, %r9183, %r9227;
	// end inline asm
	// begin inline asm
	addc.u32 %r9228, %r9418, %r9230;
	// end inline asm
	mul.hi.u32 	%r9236, %r762, %r759;
	// begin inline asm
	add.cc.u32 %r9231, %r9189, %r9233;
	// end inline asm
	// begin inline asm
	addc.u32 %r9234, %r9228, %r9236;
	// end inline asm
	mul.hi.u32 	%r9242, %r762, %r760;
	// begin inline asm
	add.cc.u32 %r9237, %r9195, %r9239;
	// end inline asm
	// begin inline asm
	addc.u32 %r9240, %r9234, %r9242;
	// end inline asm
	mul.hi.u32 	%r9248, %r762, %r761;
	// begin inline asm
	add.cc.u32 %r9243, %r9201, %r9245;
	// end inline asm
	// begin inline asm
	addc.u32 %r9246, %r9240, %r9248;
	// end inline asm
	mul.lo.s32 	%r9251, %r762, %r762;
	mul.hi.u32 	%r9254, %r762, %r762;
	// begin inline asm
	add.cc.u32 %r9249, %r9207, %r9251;
	// end inline asm
	// begin inline asm
	addc.u32 %r9252, %r9246, %r9254;
	// end inline asm
	mul.lo.s32 	%r9299, %r763, %r762;
	mul.hi.u32 	%r9260, %r762, %r763;
	// begin inline asm
	add.cc.u32 %r9255, %r9213, %r9299;
	// end inline asm
	// begin inline asm
	addc.u32 %r9258, %r9252, %r9260;
	// end inline asm
	mul.lo.s32 	%r9347, %r764, %r762;
	mul.hi.u32 	%r9266, %r762, %r764;
	// begin inline asm
	add.cc.u32 %r9261, %r9219, %r9347;
	// end inline asm
	// begin inline asm
	addc.u32 %r9264, %r9258, %r9266;
	// end inline asm
	mul.lo.s32 	%r9395, %r8522, %r762;
	mul.hi.u32 	%r9272, %r762, %r8522;
	// begin inline asm
	add.cc.u32 %r9267, %r9222, %r9395;
	// end inline asm
	// begin inline asm
	addc.u32 %r9270, %r9264, %r9272;
	// end inline asm
	mul.hi.u32 	%r9278, %r763, %r758;
	// begin inline asm
	add.cc.u32 %r9273, %r9231, %r9275;
	// end inline asm
	// begin inline asm
	addc.u32 %r9276, %r9418, %r9278;
	// end inline asm
	mul.hi.u32 	%r9284, %r763, %r759;
	// begin inline asm
	add.cc.u32 %r9279, %r9237, %r9281;
	// end inline asm
	// begin inline asm
	addc.u32 %r9282, %r9276, %r9284;
	// end inline asm
	mul.hi.u32 	%r9290, %r763, %r760;
	// begin inline asm
	add.cc.u32 %r9285, %r9243, %r9287;
	// end inline asm
	// begin inline asm
	addc.u32 %r9288, %r9282, %r9290;
	// end inline asm
	mul.hi.u32 	%r9296, %r763, %r761;
	// begin inline asm
	add.cc.u32 %r9291, %r9249, %r9293;
	// end inline asm
	// begin inline asm
	addc.u32 %r9294, %r9288, %r9296;
	// end inline asm
	mul.hi.u32 	%r9302, %r763, %r762;
	// begin inline asm
	add.cc.u32 %r9297, %r9255, %r9299;
	// end inline asm
	// begin inline asm
	addc.u32 %r9300, %r9294, %r9302;
	// end inline asm
	mul.lo.s32 	%r9305, %r763, %r763;
	mul.hi.u32 	%r9308, %r763, %r763;
	// begin inline asm
	add.cc.u32 %r9303, %r9261, %r9305;
	// end inline asm
	// begin inline asm
	addc.u32 %r9306, %r9300, %r9308;
	// end inline asm
	mul.lo.s32 	%r9353, %r764, %r763;
	mul.hi.u32 	%r9314, %r763, %r764;
	// begin inline asm
	add.cc.u32 %r9309, %r9267, %r9353;
	// end inline asm
	// begin inline asm
	addc.u32 %r9312, %r9306, %r9314;
	// end inline asm
	mul.lo.s32 	%r9401, %r8522, %r763;
	mul.hi.u32 	%r9320, %r763, %r8522;
	// begin inline asm
	add.cc.u32 %r9315, %r9270, %r9401;
	// end inline asm
	// begin inline asm
	addc.u32 %r9318, %r9312, %r9320;
	// end inline asm
	mul.hi.u32 	%r9326, %r764, %r758;
	// begin inline asm
	add.cc.u32 %r9321, %r9279, %r9323;
	// end inline asm
	// begin inline asm
	addc.u32 %r9324, %r9418, %r9326;
	// end inline asm
	mul.hi.u32 	%r9332, %r764, %r759;
	// begin inline asm
	add.cc.u32 %r9327, %r9285, %r9329;
	// end inline asm
	// begin inline asm
	addc.u32 %r9330, %r9324, %r9332;
	// end inline asm
	mul.hi.u32 	%r9338, %r764, %r760;
	// begin inline asm
	add.cc.u32 %r9333, %r9291, %r9335;
	// end inline asm
	// begin inline asm
	addc.u32 %r9336, %r9330, %r9338;
	// end inline asm
	mul.hi.u32 	%r9344, %r764, %r761;
	// begin inline asm
	add.cc.u32 %r9339, %r9297, %r9341;
	// end inline asm
	// begin inline asm
	addc.u32 %r9342, %r9336, %r9344;
	// end inline asm
	mul.hi.u32 	%r9350, %r764, %r762;
	// begin inline asm
	add.cc.u32 %r9345, %r9303, %r9347;
	// end inline asm
	// begin inline asm
	addc.u32 %r9348, %r9342, %r9350;
	// end inline asm
	mul.hi.u32 	%r9356, %r764, %r763;
	// begin inline asm
	add.cc.u32 %r9351, %r9309, %r9353;
	// end inline asm
	// begin inline asm
	addc.u32 %r9354, %r9348, %r9356;
	// end inline asm
	mul.lo.s32 	%r9359, %r764, %r764;
	mul.hi.u32 	%r9362, %r764, %r764;
	// begin inline asm
	add.cc.u32 %r9357, %r9315, %r9359;
	// end inline asm
	// begin inline asm
	addc.u32 %r9360, %r9354, %r9362;
	// end inline asm
	mul.lo.s32 	%r9407, %r8522, %r764;
	mul.hi.u32 	%r9368, %r764, %r8522;
	// begin inline asm
	add.cc.u32 %r9363, %r9318, %r9407;
	// end inline asm
	// begin inline asm
	addc.u32 %r9366, %r9360, %r9368;
	// end inline asm
	mul.hi.u32 	%r9374, %r8522, %r758;
	// begin inline asm
	add.cc.u32 %r9369, %r9327, %r9371;
	// end inline asm
	// begin inline asm
	addc.u32 %r9372, %r9418, %r9374;
	// end inline asm
	mul.hi.u32 	%r9380, %r8522, %r759;
	// begin inline asm
	add.cc.u32 %r9375, %r9333, %r9377;
	// end inline asm
	// begin inline asm
	addc.u32 %r9378, %r9372, %r9380;
	// end inline asm
	mul.hi.u32 	%r9386, %r8522, %r760;
	// begin inline asm
	add.cc.u32 %r9381, %r9339, %r9383;
	// end inline asm
	// begin inline asm
	addc.u32 %r9384, %r9378, %r9386;
	// end inline asm
	mul.hi.u32 	%r9392, %r8522, %r761;
	// begin inline asm
	add.cc.u32 %r9387, %r9345, %r9389;
	// end inline asm
	// begin inline asm
	addc.u32 %r9390, %r9384, %r9392;
	// end inline asm
	mul.hi.u32 	%r9398, %r8522, %r762;
	// begin inline asm
	add.cc.u32 %r9393, %r9351, %r9395;
	// end inline asm
	// begin inline asm
	addc.u32 %r9396, %r9390, %r9398;
	// end inline asm
	mul.hi.u32 	%r9404, %r8522, %r763;
	// begin inline asm
	add.cc.u32 %r9399, %r9357, %r9401;
	// end inline asm
	// begin inline asm
	addc.u32 %r9402, %r9396, %r9404;
	// end inline asm
	mul.hi.u32 	%r9410, %r8522, %r764;
	// begin inline asm
	add.cc.u32 %r9405, %r9363, %r9407;
	// end inline asm
	// begin inline asm
	addc.u32 %r9408, %r9402, %r9410;
	// end inline asm
	mul.lo.s32 	%r9413, %r8522, %r8522;
	mul.hi.u32 	%r9416, %r8522, %r8522;
	// begin inline asm
	add.cc.u32 %r9411, %r9366, %r9413;
	// end inline asm
	// begin inline asm
	addc.u32 %r9414, %r9408, %r9416;
	// end inline asm
	mul.wide.u32 	%rd350, %r9375, 977;
	cvt.u32.u64 	%r9419, %rd350;
	shr.u64 	%rd351, %rd350, 32;
	mul.wide.u32 	%rd352, %r9381, 977;
	add.s64 	%rd353, %rd352, %rd351;
	cvt.u32.u64 	%r9422, %rd353;
	shr.u64 	%rd354, %rd353, 32;
	mul.wide.u32 	%rd355, %r9387, 977;
	add.s64 	%rd356, %rd355, %rd354;
	cvt.u32.u64 	%r9425, %rd356;
	shr.u64 	%rd357, %rd356, 32;
	mul.wide.u32 	%rd358, %r9393, 977;
	add.s64 	%rd359, %rd358, %rd357;
	cvt.u32.u64 	%r9428, %rd359;
	shr.u64 	%rd360, %rd359, 32;
	mul.wide.u32 	%rd361, %r9399, 977;
	add.s64 	%rd362, %rd361, %rd360;
	cvt.u32.u64 	%r9431, %rd362;
	shr.u64 	%rd363, %rd362, 32;
	mul.wide.u32 	%rd364, %r9405, 977;
	add.s64 	%rd365, %rd364, %rd363;
	cvt.u32.u64 	%r9434, %rd365;
	shr.u64 	%rd366, %rd365, 32;
	mul.wide.u32 	%rd367, %r9411, 977;
	add.s64 	%rd368, %rd367, %rd366;
	cvt.u32.u64 	%r9437, %rd368;
	shr.u64 	%rd369, %rd368, 32;
	cvt.u64.u32 	%rd370, %r9414;
	cvt.u32.u64 	%r9466, %rd369;
	cvt.u32.u64 	%r9467, %rd370;
	mov.b64 	%rd371, 977;
	cvt.u32.u64 	%r9468, %rd371;
	mad.lo.s32 	%r9440, %r9467, %r9468, %r9466;
	// begin inline asm
	add.cc.u32 %r9417, %r9418, %r9419;
	// end inline asm
	// begin inline asm
	addc.cc.u32 %r9420, %r9375, %r9422;
	// end inline asm
	// begin inline asm
	addc.cc.u32 %r9423, %r9381, %r9425;
	// end inline asm
	// begin inline asm
	addc.cc.u32 %r9426, %r9387, %r9428;
	// end inline asm
	// begin inline asm
	addc.cc.u32 %r9429, %r9393, %r9431;
	// end inline asm
	// begin inline asm
	addc.cc.u32 %r9432, %r9399, %r9434;
	// end inline asm
	// begin inline asm
	addc.cc.u32 %r9435, %r9405, %r9437;
	// end inline asm
	// begin inline asm
	addc.u32 %r15113, %r9411, %r9440;
	// end inline asm
	// begin inline asm
	sub.cc.u32 %r15106, %r9417, %r4;
	// end inline asm
	// begin inline asm
	subc.cc.u32 %r15107, %r9420, %r5;
	// end inline asm
	// begin inline asm
	subc.cc.u32 %r15108, %r9423, %r6;
	// end inline asm
	// begin inline asm
	subc.cc.u32 %r15109, %r9426, %r7;
	// end inline asm
	// begin inline asm
	subc.cc.u32 %r15110, %r9429, %r8;
	// end inline asm
	// begin inline asm
	subc.cc.u32 %r15111, %r9432, %r9;
	// end inline asm
	// begin inline asm
	subc.cc.u32 %r15112, %r9435, %r10;
	// end inline asm
	// begin inline asm
	subc.u32 %r9462, %r15113, %r11;
	// end inline asm
	setp.eq.s32 	%p106, %r9462, 0;
	@%p106 bra 	$L__BB0_100;
	mov.u32 	%r15106, %r9417;
	mov.u32 	%r15107, %r9420;
	mov.u32 	%r15108, %r9423;
	mov.u32 	%r15109, %r9426;
	mov.u32 	%r15110, %r9429;
	mov.u32 	%r15111, %r9432;
	mov.u32 	%r15112, %r9435;
$L__BB0_100:
	// begin inline asm
	add.cc.u32 %r9469, %r15106, %r9033;
	// end inline asm
	// begin inline asm
	addc.cc.u32 %r9472, %r15107, %r9081;
	// end inline asm
	// begin inline asm
	addc.cc.u32 %r9475, %r15108, %r9129;
	// end inline asm
	// begin inline asm
	addc.cc.u32 %r9478, %r15109, %r9177;
	// end inline asm
	// begin inline asm
	addc.cc.u32 %r9481, %r15110, %r9225;
	// end inline asm
	// begin inline asm
	addc.cc.u32 %r9484, %r15111, %r9273;
	// end inline asm
	// begin inline asm
	addc.cc.u32 %r9487, %r15112, %r9321;
	// end inline asm
	// begin inline asm
	addc.u32 %r9490, %r15113, %r9369;
	// end inline asm
	// begin inline asm
	sub.cc.u32 %r9493, %r9469, %r4;
	// end inline asm
	// begin inline asm
	subc.cc.u32 %r9496, %r9472, %r5;
	// end inline asm
	// begin inline asm
	subc.cc.u32 %r9499, %r9475, %r6;
	// end inline asm
	// begin inline asm
	subc.cc.u32 %r9502, %r9478, %r7;
	// end inline asm
	// begin inline asm
	subc.cc.u32 %r9505, %r9481, %r8;
	// end inline asm
	// begin inline asm
	subc.cc.u32 %r9508, %r9484, %r9;
	// end inline asm
	// begin inline asm
	subc.cc.u32 %r9511, %r9487, %r10;
	// end inline asm
	// begin inline asm
	subc.u32 %r9514, %r9490, %r11;
	// end inline asm
	setp.eq.s32 	%p107, %r9514, 0;
	selp.b32 	%r9518, %r9493, %r9469, %p107;
	selp.b32 	%r9521, %r9496, %r9472, %p107;
	selp.b32 	%r9524, %r9499, %r9475, %p107;
	selp.b32 	%r9527, %r9502, %r9478, %p107;
	selp.b32 	%r9530, %r9505, %r9481, %p107;
	selp.b32 	%r9533, %r9508, %r9484, %p107;
	selp.b32 	%r9536, %r9511, %r9487, %p107;
	// begin inline asm
	sub.cc.u32 %r15114, %r9518, %r727;
	// end inline asm
	// begin inline asm
	subc.cc.u32 %r15115, %r9521, %r728;
	// end inline asm
	// begin inline asm
	subc.cc.u32 %r15116, %r9524, %r729;
	// end inline asm
	// begin inline asm
	subc.cc.u32 %r15117, %r9527, %r730;
	// end inline asm
	// begin inline asm
	subc.cc.u32 %r15118, %r9530, %r731;
	// end inline asm
	// begin inline asm
	subc.cc.u32 %r15119, %r9533, %r732;
	// end inline asm
	// begin inline asm
	subc.cc.u32 %r15120, %r9536, %r733;
	// end inline asm
	// begin inline asm
	subc.u32 %r9538, %r9490, %r8426;
	// end inline asm
	setp.eq.s32 	%p108, %r9538, 0;
	@%p108 bra 	$L__BB0_102;
	// begin inline asm
	add.cc.u32 %r15114, %r15114, %r4;
	// end inline asm
	// begin inline asm
	addc.cc.u32 %r15115, %r15115, %r5;
	// end inline asm
	// begin inline asm
	addc.cc.u32 %r15116, %r15116, %r6;
	// end inline asm
	// begin inline asm
	addc.cc.u32 %r15117, %r15117, %r7;
	// end inline asm
	// begin inline asm
	addc.cc.u32 %r15118, %r15118, %r8;
	// end inline asm
	// begin inline asm
	addc.cc.u32 %r15119, %r15119, %r9;
	// end inline asm
	// begin inline asm
	addc.cc.u32 %r15120, %r15120, %r10;
	// end inline asm
	// begin inline asm
	addc.u32 %r15196, %r15196, %r11;
	// end inline asm
$L__BB0_102:
	// begin inline asm
	sub.cc.u32 %r15122, %r15114, %r797;
	// end inline asm
	// begin inline asm
	subc.cc.u32 %r15123, %r15115, %r798;
	// end inline asm
	// begin inline asm
	subc.cc.u32 %r15124, %r15116, %r799;
	// end inline asm
	// begin inline asm
	subc.cc.u32 %r15125, %r15117, %r800;
	// end inline asm
	// begin inline asm
	subc.cc.u32 %r15126, %r15118, %r801;
	// end inline asm
	// begin inline asm
	subc.cc.u32 %r15127, %r15119, %r802;
	// end inline asm
	// begin inline asm
	subc.cc.u32 %r15128, %r15120, %r803;
	// end inline asm
	// begin inline asm
	subc.u32 %r9586, %r15196, %r9006;
	// end inline asm
	setp.eq.s32 	%p109, %r9586, 0;
	@%p109 bra 	$L__BB0_104;
	// begin inline asm
	add.cc.u32 %r15122, %r15122, %r4;
	// end inline asm
	// begin inline asm
	addc.cc.u32 %r15123, %r15123, %r5;
	// end inline asm
	// begin inline asm
	addc.cc.u32 %r15124, %r15124, %r6;
	// end inline asm
	// begin inline asm
	addc.cc.u32 %r15125, %r15125, %r7;
	// end inline asm
	// begin inline asm
	addc.cc.u32 %r15126, %r15126, %r8;
	// end inline asm
	// begin inline asm
	addc.cc.u32 %r15127, %r15127, %r9;
	// end inline asm
	// begin inline asm
	addc.cc.u32 %r15128, %r15128, %r10;
	// end inline asm
	// begin inline asm
	addc.u32 %r15197, %r15197, %r11;
	// end inline asm
$L__BB0_104:
	// begin inline asm
	sub.cc.u32 %r15226, %r15122, %r797;
	// end inline asm
	// begin inline asm
	subc.cc.u32 %r15225, %r15123, %r798;
	// end inline asm
	// begin inline asm
	subc.cc.u32 %r15224, %r15124, %r799;
	// end inline asm
	// begin inline asm
	subc.cc.u32 %r15223, %r15125, %r800;
	// end inline asm
	// begin inline asm
	subc.cc.u32 %r15222, %r15126, %r801;
	// end inline asm
	// begin inline asm
	subc.cc.u32 %r15221, %r15127, %r802;
	// end inline asm
	// begin inline asm
	subc.cc.u32 %r15220, %r15128, %r803;
	// end inline asm
	// begin inline asm
	subc.u32 %r9634, %r15197, %r9006;
	// end inline asm
	setp.eq.s32 	%p110, %r9634, 0;
	@%p110 bra 	$L__BB0_106;
	// begin inline asm
	add.cc.u32 %r15226, %r15226, %r4;
	// end inline asm
	// begin inline asm
	addc.cc.u32 %r15225, %r15225, %r5;
	// end inline asm
	// begin inline asm
	addc.cc.u32 %r15224, %r15224, %r6;
	// end inline asm
	// begin inline asm
	addc.cc.u32 %r15223, %r15223, %r7;
	// end inline asm
	// begin inline asm
	addc.cc.u32 %r15222, %r15222, %r8;
	// end inline asm
	// begin inline asm
	addc.cc.u32 %r15221, %r15221, %r9;
	// end inline asm
	// begin inline asm
	addc.cc.u32 %r15220, %r15220, %r10;
	// end inline asm
	// begin inline asm
	addc.u32 %r15198, %r15198, %r11;
	// end inline asm
$L__BB0_106:
	// begin inline asm
	sub.cc.u32 %r15138, %r797, %r15226;
	// end inline asm
	// begin inline asm
	subc.cc.u32 %r15139, %r798, %r15225;
	// end inline asm
	// begin inline asm
	subc.cc.u32 %r15140, %r799, %r15224;
	// end inline asm
	// begin inline asm
	subc.cc.u32 %r15141, %r800, %r15223;
	// end inline asm
	// begin inline asm
	subc.cc.u32 %r15142, %r801, %r15222;
	// end inline asm
	// begin inline asm
	subc.cc.u32 %r15143, %r802, %r15221;
	// end inline asm
	// begin inline asm
	subc.cc.u32 %r15144, %r803, %r15220;
	// end inline asm
	// begin inline asm
	subc.u32 %r9682, %r9006, %r15198;
	// end inline asm
	setp.eq.s32 	%p111, %r9682, 0;
	@%p111 bra 	$L__BB0_108;
	// begin inline asm
	add.cc.u32 %r15138, %r15138, %r4;
	// end inline asm
	// begin inline asm
	addc.cc.u32 %r15139, %r15139, %r5;
	// end inline asm
	// begin inline asm
	addc.cc.u32 %r15140, %r15140, %r6;
	// end inline asm
	// begin inline asm
	addc.cc.u32 %r15141, %r15141, %r7;
	// end inline asm
	// begin inline asm
	addc.cc.u32 %r15142, %r15142, %r8;
	// end inline asm
	// begin inline asm
	addc.cc.u32 %r15143, %r15143, %r9;
	// end inline asm
	// begin inline asm
	addc.cc.u32 %r15144, %r15144, %r10;
	// end inline asm
	// begin inline asm
	addc.u32 %r15199, %r15199, %r11;
	// end inline asm
$L__BB0_108:
	mul.lo.s32 	%r9711, %r15138, %r758;
	mul.hi.u32 	%r9714, %r758, %r15138;
	mov.b32 	%r10094, 0;
	// begin inline asm
	add.cc.u32 %r9709, %r10094, %r9711;
	// end inline asm
	// begin inline asm
	addc.u32 %r9712, %r10094, %r9714;
	// end inline asm
	mul.lo.s32 	%r9717, %r15139, %r758;
	mul.hi.u32 	%r9720, %r758, %r15139;
	// begin inline asm
	add.cc.u32 %r9715, %r10094, %r9717;
	// end inline asm
	// begin inline asm
	addc.u32 %r9718, %r9712, %r9720;
	// end inline asm
	mul.lo.s32 	%r9723, %r15140, %r758;
	mul.hi.u32 	%r9726, %r758, %r15140;
	// begin inline asm
	add.cc.u32 %r9721, %r10094, %r9723;
	// end inline asm
	// begin inline asm
	addc.u32 %r9724, %r9718, %r9726;
	// end inline asm
	mul.lo.s32 	%r9729, %r15141, %r758;
	mul.hi.u32 	%r9732, %r758, %r15141;
	// begin inline asm
	add.cc.u32 %r9727, %r10094, %r9729;
	// end inline asm
	// begin inline asm
	addc.u32 %r9730, %r9724, %r9732;
	// end inline asm
	mul.lo.s32 	%r9735, %r15142, %r758;
	mul.hi.u32 	%r9738, %r758, %r15142;
	// begin inline asm
	add.cc.u32 %r9733, %r10094, %r9735;
	// end inline asm
	// begin inline asm
	addc.u32 %r9736, %r9730, %r9738;
	// end inline asm
	mul.lo.s32 	%r9741, %r15143, %r758;
	mul.hi.u32 	%r9744, %r758, %r15143;
	// begin inline asm
	add.cc.u32 %r9739, %r10094, %r9741;
	// end inline asm
	// begin inline asm
	addc.u32 %r9742, %r9736, %r9744;
	// end inline asm
	mul.lo.s32 	%r9747, %r15144, %r758;
	mul.hi.u32 	%r9750, %r758, %r15144;
	// begin inline asm
	add.cc.u32 %r9745, %r10094, %r9747;
	// end inline asm
	// begin inline asm
	addc.u32 %r9748, %r9742, %r9750;
	// end inline asm
	mul.lo.s32 	%r9753, %r15199, %r758;
	mul.hi.u32 	%r9756, %r758, %r15199;
	// begin inline asm
	add.cc.u32 %r9751, %r10094, %r9753;
	// end inline asm
	// begin inline asm
	addc.u32 %r9754, %r9748, %r9756;
	// end inline asm
	mul.lo.s32 	%r9759, %r15138, %r759;
	mul.hi.u32 	%r9762, %r759, %r15138;
	// begin inline asm
	add.cc.u32 %r9757, %r9715, %r9759;
	// end inline asm
	// begin inline asm
	addc.u32 %r9760, %r10094, %r9762;
	// end inline asm
	mul.lo.s32 	%r9765, %r15139, %r759;
	mul.hi.u32 	%r9768, %r759, %r15139;
	// begin inline asm
	add.cc.u32 %r9763, %r9721, %r9765;
	// end inline asm
	// begin inline asm
	addc.u32 %r9766, %r9760, %r9768;
	// end inline asm
	mul.lo.s32 	%r9771, %r15140, %r759;
	mul.hi.u32 	%r9774, %r759, %r15140;
	// begin inline asm
	add.cc.u32 %r9769, %r9727, %r9771;
	// end inline asm
	// begin inline asm
	addc.u32 %r9772, %r9766, %r9774;
	// end inline asm
	mul.lo.s32 	%r9777, %r15141, %r759;
	mul.hi.u32 	%r9780, %r759, %r15141;
	// begin inline asm
	add.cc.u32 %r9775, %r9733, %r9777;
	// end inline asm
	// begin inline asm
	addc.u32 %r9778, %r9772, %r9780;
	// end inline asm
	mul.lo.s32 	%r9783, %r15142, %r759;
	mul.hi.u32 	%r9786, %r759, %r15142;
	// begin inline asm
	add.cc.u32 %r9781, %r9739, %r9783;
	// end inline asm
	// begin inline asm
	addc.u32 %r9784, %r9778, %r9786;
	// end inline asm
	mul.lo.s32 	%r9789, %r15143, %r759;
	mul.hi.u32 	%r9792, %r759, %r15143;
	// begin inline asm
	add.cc.u32 %r9787, %r9745, %r9789;
	// end inline asm
	// begin inline asm
	addc.u32 %r9790, %r9784, %r9792;
	// end inline asm
	mul.lo.s32 	%r9795, %r15144, %r759;
	mul.hi.u32 	%r9798, %r759, %r15144;
	// begin inline asm
	add.cc.u32 %r9793, %r9751, %r9795;
	// end inline asm
	// begin inline asm
	addc.u32 %r9796, %r9790, %r9798;
	// end inline asm
	mul.lo.s32 	%r9801, %r15199, %r759;
	mul.hi.u32 	%r9804, %r759, %r15199;
	// begin inline asm
	add.cc.u32 %r9799, %r9754, %r9801;
	// end inline asm
	// begin inline asm
	addc.u32 %r9802, %r9796, %r9804;
	// end inline asm
	mul.lo.s32 	%r9807, %r15138, %r760;
	mul.hi.u32 	%r9810, %r760, %r15138;
	// begin inline asm
	add.cc.u32 %r9805, %r9763, %r9807;
	// end inline asm
	// begin inline asm
	addc.u32 %r9808, %r10094, %r9810;
	// end inline asm
	mul.lo.s32 	%r9813, %r15139, %r760;
	mul.hi.u32 	%r9816, %r760, %r15139;
	// begin inline asm
	add.cc.u32 %r9811, %r9769, %r9813;
	// end inline asm
	// begin inline asm
	addc.u32 %r9814, %r9808, %r9816;
	// end inline asm
	mul.lo.s32 	%r9819, %r15140, %r760;
	mul.hi.u32 	%r9822, %r760, %r15140;
	// begin inline asm
	add.cc.u32 %r9817, %r9775, %r9819;
	// end inline asm
	// begin inline asm
	addc.u32 %r9820, %r9814, %r9822;
	// end inline asm
	mul.lo.s32 	%r9825, %r15141, %r760;
	mul.hi.u32 	%r9828, %r760, %r15141;
	// begin inline asm
	add.cc.u32 %r9823, %r9781, %r9825;
	// end inline asm
	// begin inline asm
	addc.u32 %r9826, %r9820, %r9828;
	// end inline asm
	mul.lo.s32 	%r9831, %r15142, %r760;
	mul.hi.u32 	%r9834, %r760, %r15142;
	// begin inline asm
	add.cc.u32 %r9829, %r9787, %r9831;
	// end inline asm
	// begin inline asm
	addc.u32 %r9832, %r9826, %r9834;
	// end inline asm
	mul.lo.s32 	%r9837, %r15143, %r760;
	mul.hi.u32 	%r9840, %r760, %r15143;
	// begin inline asm
	add.cc.u32 %r9835, %r9793, %r9837;
	// end inline asm
	// begin inline asm
	addc.u32 %r9838, %r9832, %r9840;
	// end inline asm
	mul.lo.s32 	%r9843, %r15144, %r760;
	mul.hi.u32 	%r9846, %r760, %r15144;
	// begin inline asm
	add.cc.u32 %r9841, %r9799, %r9843;
	// end inline asm
	// begin inline asm
	addc.u32 %r9844, %r9838, %r9846;
	// end inline asm
	mul.lo.s32 	%r9849, %r15199, %r760;
	mul.hi.u32 	%r9852, %r760, %r15199;
	// begin inline asm
	add.cc.u32 %r9847, %r9802, %r9849;
	// end inline asm
	// begin inline asm
	addc.u32 %r9850, %r9844, %r9852;
	// end inline asm
	mul.lo.s32 	%r9855, %r15138, %r761;
	mul.hi.u32 	%r9858, %r761, %r15138;
	// begin inline asm
	add.cc.u32 %r9853, %r9811, %r9855;
	// end inline asm
	// begin inline asm
	addc.u32 %r9856, %r10094, %r9858;
	// end inline asm
	mul.lo.s32 	%r9861, %r15139, %r761;
	mul.hi.u32 	%r9864, %r761, %r15139;
	// begin inline asm
	add.cc.u32 %r9859, %r9817, %r9861;
	// end inline asm
	// begin inline asm
	addc.u32 %r9862, %r9856, %r9864;
	// end inline asm
	mul.lo.s32 	%r9867, %r15140, %r761;
	mul.hi.u32 	%r9870, %r761, %r15140;
	// begin inline asm
	add.cc.u32 %r9865, %r9823, %r9867;
	// end inline asm
	// begin inline asm
	addc.u32 %r9868, %r9862, %r9870;
	// end inline asm
	mul.lo.s32 	%r9873, %r15141, %r761;
	mul.hi.u32 	%r9876, %r761, %r15141;
	// begin inline asm
	add.cc.u32 %r9871, %r9829, %r9873;
	// end inline asm
	// begin inline asm
	addc.u32 %r9874, %r9868, %r9876;
	// end inline asm
	mul.lo.s32 	%r9879, %r15142, %r761;
	mul.hi.u32 	%r9882, %r761, %r15142;
	// begin inline asm
	add.cc.u32 %r9877, %r9835, %r9879;
	// end inline asm
	// begin inline asm
	addc.u32 %r9880, %r9874, %r9882;
	// end inline asm
	mul.lo.s32 	%r9885, %r15143, %r761;
	mul.hi.u32 	%r9888, %r761, %r15143;
	// begin inline asm
	add.cc.u32 %r9883, %r9841, %r9885;
	// end inline asm
	// begin inline asm
	addc.u32 %r9886, %r9880, %r9888;
	// end inline asm
	mul.lo.s32 	%r9891, %r15144, %r761;
	mul.hi.u32 	%r9894, %r761, %r15144;
	// begin inline asm
	add.cc.u32 %r9889, %r9847, %r9891;
	// end inline asm
	// begin inline asm
	addc.u32 %r9892, %r9886, %r9894;
	// end inline asm
	mul.lo.s32 	%r9897, %r15199, %r761;
	mul.hi.u32 	%r9900, %r761, %r15199;
	// begin inline asm
	add.cc.u32 %r9895, %r9850, %r9897;
	// end inline asm
	// begin inline asm
	addc.u32 %r9898, %r9892, %r9900;
	// end inline asm
	mul.lo.s32 	%r9903, %r15138, %r762;
	mul.hi.u32 	%r9906, %r762, %r15138;
	// begin inline asm
	add.cc.u32 %r9901, %r9859, %r9903;
	// end inline asm
	// begin inline asm
	addc.u32 %r9904, %r10094, %r9906;
	// end inline asm
	mul.lo.s32 	%r9909, %r15139, %r762;
	mul.hi.u32 	%r9912, %r762, %r15139;
	// begin inline asm
	add.cc.u32 %r9907, %r9865, %r9909;
	// end inline asm
	// begin inline asm
	addc.u32 %r9910, %r9904, %r9912;
	// end inline asm
	mul.lo.s32 	%r9915, %r15140, %r762;
	mul.hi.u32 	%r9918, %r762, %r15140;
	// begin inline asm
	add.cc.u32 %r9913, %r9871, %r9915;
	// end inline asm
	// begin inline asm
	addc.u32 %r9916, %r9910, %r9918;
	// end inline asm
	mul.lo.s32 	%r9921, %r15141, %r762;
	mul.hi.u32 	%r9924, %r762, %r15141;
	// begin inline asm
	add.cc.u32 %r9919, %r9877, %r9921;
	// end inline asm
	// begin inline asm
	addc.u32 %r9922, %r9916, %r9924;
	// end inline asm
	mul.lo.s32 	%r9927, %r15142, %r762;
	mul.hi.u32 	%r9930, %r762, %r15142;
	// begin inline asm
	add.cc.u32 %r9925, %r9883, %r9927;
	// end inline asm
	// begin inline asm
	addc.u32 %r9928, %r9922, %r9930;
	// end inline asm
	mul.lo.s32 	%r9933, %r15143, %r762;
	mul.hi.u32 	%r9936, %r762, %r15143;
	// begin inline asm
	add.cc.u32 %r9931, %r9889, %r9933;
	// end inline asm
	// begin inline asm
	addc.u32 %r9934, %r9928, %r9936;
	// end inline asm
	mul.lo.s32 	%r9939, %r15144, %r762;
	mul.hi.u32 	%r9942, %r762, %r15144;
	// begin inline asm
	add.cc.u32 %r9937, %r9895, %r9939;
	// end inline asm
	// begin inline asm
	addc.u32 %r9940, %r9934, %r9942;
	// end inline asm
	mul.lo.s32 	%r9945, %r15199, %r762;
	mul.hi.u32 	%r9948, %r762, %r15199;
	// begin inline asm
	add.cc.u32 %r9943, %r9898, %r9945;
	// end inline asm
	// begin inline asm
	addc.u32 %r9946, %r9940, %r9948;
	// end inline asm
	mul.lo.s32 	%r9951, %r15138, %r763;
	mul.hi.u32 	%r9954, %r763, %r15138;
	// begin inline asm
	add.cc.u32 %r9949, %r9907, %r9951;
	// end inline asm
	// begin inline asm
	addc.u32 %r9952, %r10094, %r9954;
	// end inline asm
	mul.lo.s32 	%r9957, %r15139, %r763;
	mul.hi.u32 	%r9960, %r763, %r15139;
	// begin inline asm
	add.cc.u32 %r9955, %r9913, %r9957;
	// end inline asm
	// begin inline asm
	addc.u32 %r9958, %r9952, %r9960;
	// end inline asm
	mul.lo.s32 	%r9963, %r15140, %r763;
	mul.hi.u32 	%r9966, %r763, %r15140;
	// begin inline asm
	add.cc.u32 %r9961, %r9919, %r9963;
	// end inline asm
	// begin inline asm
	addc.u32 %r9964, %r9958, %r9966;
	// end inline asm
	mul.lo.s32 	%r9969, %r15141, %r763;
	mul.hi.u32 	%r9972, %r763, %r15141;
	// begin inline asm
	add.cc.u32 %r9967, %r9925, %r9969;
	// end inline asm
	// begin inline asm
	addc.u32 %r9970, %r9964, %r9972;
	// end inline asm
	mul.lo.s32 	%r9975, %r15142, %r763;
	mul.hi.u32 	%r9978, %r763, %r15142;
	// begin inline asm
	add.cc.u32 %r9973, %r9931, %r9975;
	// end inline asm
	// begin inline asm
	addc.u32 %r9976, %r9970, %r9978;
	// end inline asm
	mul.lo.s32 	%r9981, %r15143, %r763;
	mul.hi.u32 	%r9984, %r763, %r15143;
	// begin inline asm
	add.cc.u32 %r9979, %r9937, %r9981;
	// end inline asm
	// begin inline asm
	addc.u32 %r9982, %r9976, %r9984;
	// end inline asm
	mul.lo.s32 	%r9987, %r15144, %r763;
	mul.hi.u32 	%r9990, %r763, %r15144;
	// begin inline asm
	add.cc.u32 %r9985, %r9943, %r9987;
	// end inline asm
	// begin inline asm
	addc.u32 %r9988, %r9982, %r9990;
	// end inline asm
	mul.lo.s32 	%r9993, %r15199, %r763;
	mul.hi.u32 	%r9996, %r763, %r15199;
	// begin inline asm
	add.cc.u32 %r9991, %r9946, %r9993;
	// end inline asm
	// begin inline asm
	addc.u32 %r9994, %r9988, %r9996;
	// end inline asm
	mul.lo.s32 	%r9999, %r15138, %r764;
	mul.hi.u32 	%r10002, %r764, %r15138;
	// begin inline asm
	add.cc.u32 %r9997, %r9955, %r9999;
	// end inline asm
	// begin inline asm
	addc.u32 %r10000, %r10094, %r10002;
	// end inline asm
	mul.lo.s32 	%r10005, %r15139, %r764;
	mul.hi.u32 	%r10008, %r764, %r15139;
	// begin inline asm
	add.cc.u32 %r10003, %r9961, %r10005;
	// end inline asm
	// begin inline asm
	addc.u32 %r10006, %r10000, %r10008;
	// end inline asm
	mul.lo.s32 	%r10011, %r15140, %r764;
	mul.hi.u32 	%r10014, %r764, %r15140;
	// begin inline asm
	add.cc.u32 %r10009, %r9967, %r10011;
	// end inline asm
	// begin inline asm
	addc.u32 %r10012, %r10006, %r10014;
	// end inline asm
	mul.lo.s32 	%r10017, %r15141, %r764;
	mul.hi.u32 	%r10020, %r764, %r15141;
	// begin inline asm
	add.cc.u32 %r10015, %r9973, %r10017;
	// end inline asm
	// begin inline asm
	addc.u32 %r10018, %r10012, %r10020;
	// end inline asm
	mul.lo.s32 	%r10023, %r15142, %r764;
	mul.hi.u32 	%r10026, %r764, %r15142;
	// begin inline asm
	add.cc.u32 %r10021, %r9979, %r10023;
	// end inline asm
	// begin inline asm
	addc.u32 %r10024, %r10018, %r10026;
	// end inline asm
	mul.lo.s32 	%r10029, %r15143, %r764;
	mul.hi.u32 	%r10032, %r764, %r15143;
	// begin inline asm
	add.cc.u32 %r10027, %r9985, %r10029;
	// end inline asm
	// begin inline asm
	addc.u32 %r10030, %r10024, %r10032;
	// end inline asm
	mul.lo.s32 	%r10035, %r15144, %r764;
	mul.hi.u32 	%r10038, %r764, %r15144;
	// begin inline asm
	add.cc.u32 %r10033, %r9991, %r10035;
	// end inline asm
	// begin inline asm
	addc.u32 %r10036, %r10030, %r10038;
	// end inline asm
	mul.lo.s32 	%r10041, %r15199, %r764;
	mul.hi.u32 	%r10044, %r764, %r15199;
	// begin inline asm
	add.cc.u32 %r10039, %r9994, %r10041;
	// end inline asm
	// begin inline asm
	addc.u32 %r10042, %r10036, %r10044;
	// end inline asm
	mul.lo.s32 	%r10047, %r15138, %r8522;
	mul.hi.u32 	%r10050, %r8522, %r15138;
	// begin inline asm
	add.cc.u32 %r10045, %r10003, %r10047;
	// end inline asm
	// begin inline asm
	addc.u32 %r10048, %r10094, %r10050;
	// end inline asm
	mul.lo.s32 	%r10053, %r15139, %r8522;
	mul.hi.u32 	%r10056, %r8522, %r15139;
	// begin inline asm
	add.cc.u32 %r10051, %r10009, %r10053;
	// end inline asm
	// begin inline asm
	addc.u32 %r10054, %r10048, %r10056;
	// end inline asm
	mul.lo.s32 	%r10059, %r15140, %r8522;
	mul.hi.u32 	%r10062, %r8522, %r15140;
	// begin inline asm
	add.cc.u32 %r10057, %r10015, %r10059;
	// end inline asm
	// begin inline asm
	addc.u32 %r10060, %r10054, %r10062;
	// end inline asm
	mul.lo.s32 	%r10065, %r15141, %r8522;
	mul.hi.u32 	%r10068, %r8522, %r15141;
	// begin inline asm
	add.cc.u32 %r10063, %r10021, %r10065;
	// end inline asm
	// begin inline asm
	addc.u32 %r10066, %r10060, %r10068;
	// end inline asm
	mul.lo.s32 	%r10071, %r15142, %r8522;
	mul.hi.u32 	%r10074, %r8522, %r15142;
	// begin inline asm
	add.cc.u32 %r10069, %r10027, %r10071;
	// end inline asm
	// begin inline asm
	addc.u32 %r10072, %r10066, %r10074;
	// end inline asm
	mul.lo.s32 	%r10077, %r15143, %r8522;
	mul.hi.u32 	%r10080, %r8522, %r15143;
	// begin inline asm
	add.cc.u32 %r10075, %r10033, %r10077;
	// end inline asm
	// begin inline asm
	addc.u32 %r10078, %r10072, %r10080;
	// end inline asm
	mul.lo.s32 	%r10083, %r15144, %r8522;
	mul.hi.u32 	%r10086, %r8522, %r15144;
	// begin inline asm
	add.cc.u32 %r10081, %r10039, %r10083;
	// end inline asm
	// begin inline asm
	addc.u32 %r10084, %r10078, %r10086;
	// end inline asm
	mul.lo.s32 	%r10089, %r15199, %r8522;
	mul.hi.u32 	%r10092, %r8522, %r15199;
	// begin inline asm
	add.cc.u32 %r10087, %r10042, %r10089;
	// end inline asm
	// begin inline asm
	addc.u32 %r10090, %r10084, %r10092;
	// end inline asm
	mul.wide.u32 	%rd372, %r10051, 977;
	cvt.u32.u64 	%r10095, %rd372;
	shr.u64 	%rd373, %rd372, 32;
	mul.wide.u32 	%rd374, %r10057, 977;
	add.s64 	%rd375, %rd374, %rd373;
	cvt.u32.u64 	%r10098, %rd375;
	shr.u64 	%rd376, %rd375, 32;
	mul.wide.u32 	%rd377, %r10063, 977;
	add.s64 	%rd378, %rd377, %rd376;
	cvt.u32.u64 	%r10101, %rd378;
	shr.u64 	%rd379, %rd378, 32;
	mul.wide.u32 	%rd380, %r10069, 977;
	add.s64 	%rd381, %rd380, %rd379;
	cvt.u32.u64 	%r10104, %rd381;
	shr.u64 	%rd382, %rd381, 32;
	mul.wide.u32 	%rd383, %r10075, 977;
	add.s64 	%rd384, %rd383, %rd382;
	cvt.u32.u64 	%r10107, %rd384;
	shr.u64 	%rd385, %rd384, 32;
	mul.wide.u32 	%rd386, %r10081, 977;
	add.s64 	%rd387, %rd386, %rd385;
	cvt.u32.u64 	%r10110, %rd387;
	shr.u64 	%rd388, %rd387, 32;
	mul.wide.u32 	%rd389, %r10087, 977;
	add.s64 	%rd390, %rd389, %rd388;
	cvt.u32.u64 	%r10113, %rd390;
	shr.u64 	%rd391, %rd390, 32;
	cvt.u64.u32 	%rd392, %r10090;
	cvt.u32.u64 	%r10190, %rd391;
	cvt.u32.u64 	%r10191, %rd392;
	mov.b64 	%rd393, 977;
	cvt.u32.u64 	%r10192, %rd393;
	mad.lo.s32 	%r10116, %r10191, %r10192, %r10190;
	// begin inline asm
	add.cc.u32 %r10093, %r10094, %r10095;
	// end inline asm
	// begin inline asm
	addc.cc.u32 %r10096, %r10051, %r10098;
	// end inline asm
	// begin inline asm
	addc.cc.u32 %r10099, %r10057, %r10101;
	// end inline asm
	// begin inline asm
	addc.cc.u32 %r10102, %r10063, %r10104;
	// end inline asm
	// begin inline asm
	addc.cc.u32 %r10105, %r10069, %r10107;
	// end inline asm
	// begin inline asm
	addc.cc.u32 %r10108, %r10075, %r10110;
	// end inline asm
	// begin inline asm
	addc.cc.u32 %r10111, %r10081, %r10113;
	// end inline asm
	// begin inline asm
	addc.u32 %r10114, %r10087, %r10116;
	// end inline asm
	// begin inline asm
	sub.cc.u32 %r10117, %r10093, %r4;
	// end inline asm
	// begin inline asm
	subc.cc.u32 %r10120, %r10096, %r5;
	// end inline asm
	// begin inline asm
	subc.cc.u32 %r10123, %r10099, %r6;
	// end inline asm
	// begin inline asm
	subc.cc.u32 %r10126, %r10102, %r7;
	// end inline asm
	// begin inline asm
	subc.cc.u32 %r10129, %r10105, %r8;
	// end inline asm
	// begin inline asm
	subc.cc.u32 %r10132, %r10108, %r9;
	// end inline asm
	// begin inline asm
	subc.cc.u32 %r10135, %r10111, %r10;
	// end inline asm
	// begin inline asm
	subc.u32 %r10138, %r10114, %r11;
	// end inline asm
	setp.eq.s32 	%p112, %r10138, 0;
	selp.b32 	%r10142, %r10117, %r10093, %p112;
	selp.b32 	%r10145, %r10120, %r10096, %p112;
	selp.b32 	%r10148, %r10123, %r10099, %p112;
	selp.b32 	%r10151, %r10126, %r10102, %p112;
	selp.b32 	%r10154, %r10129, %r10105, %p112;
	selp.b32 	%r10157, %r10132, %r10108, %p112;
	selp.b32 	%r10160, %r10135, %r10111, %p112;
	// begin inline asm
	add.cc.u32 %r10141, %r10142, %r9709;
	// end inline asm
	// begin inline asm
	addc.cc.u32 %r10144, %r10145, %r9757;
	// end inline asm
	// begin inline asm
	addc.cc.u32 %r10147, %r10148, %r9805;
	// end inline asm
	// begin inline asm
	addc.cc.u32 %r10150, %r10151, %r9853;
	// end inline asm
	// begin inline asm
	addc.cc.u32 %r10153, %r10154, %r9901;
	// end inline asm
	// begin inline asm
	addc.cc.u32 %r10156, %r10157, %r9949;
	// end inline asm
	// begin inline asm
	addc.cc.u32 %r10159, %r10160, %r9997;
	// end inline asm
	// begin inline asm
	addc.u32 %r15153, %r10114, %r10045;
	// end inline asm
	// begin inline asm
	sub.cc.u32 %r15146, %r10141, %r4;
	// end inline asm
	// begin inline asm
	subc.cc.u32 %r15147, %r10144, %r5;
	// end inline asm
	// begin inline asm
	subc.cc.u32 %r15148, %r10147, %r6;
	// end inline asm
	// begin inline asm
	subc.cc.u32 %r15149, %r10150, %r7;
	// end inline asm
	// begin inline asm
	subc.cc.u32 %r15150, %r10153, %r8;
	// end inline asm
	// begin inline asm
	subc.cc.u32 %r15151, %r10156, %r9;
	// end inline asm
	// begin inline asm
	subc.cc.u32 %r15152, %r10159, %r10;
	// end inline asm
	// begin inline asm
	subc.u32 %r10186, %r15153, %r11;
	// end inline asm
	setp.eq.s32 	%p113, %r10186, 0;
	@%p113 bra 	$L__BB0_110;
	mov.u32 	%r15146, %r10141;
	mov.u32 	%r15147, %r10144;
	mov.u32 	%r15148, %r10147;
	mov.u32 	%r15149, %r10150;
	mov.u32 	%r15150, %r10153;
	mov.u32 	%r15151, %r10156;
	mov.u32 	%r15152, %r10159;
$L__BB0_110:
	mul.lo.s32 	%r10195, %r727, %r15025;
	mul.hi.u32 	%r10198, %r15025, %r727;
	mov.b32 	%r10578, 0;
	// begin inline asm
	add.cc.u32 %r10193, %r10578, %r10195;
	// end inline asm
	// begin inline asm
	addc.u32 %r10196, %r10578, %r10198;
	// end inline asm
	mul.lo.s32 	%r10201, %r728, %r15025;
	mul.hi.u32 	%r10204, %r15025, %r728;
	// begin inline asm
	add.cc.u32 %r10199, %r10578, %r10201;
	// end inline asm
	// begin inline asm
	addc.u32 %r10202, %r10196, %r10204;
	// end inline asm
	mul.lo.s32 	%r10207, %r729, %r15025;
	mul.hi.u32 	%r10210, %r15025, %r729;
	// begin inline asm
	add.cc.u32 %r10205, %r10578, %r10207;
	// end inline asm
	// begin inline asm
	addc.u32 %r10208, %r10202, %r10210;
	// end inline asm
	mul.lo.s32 	%r10213, %r730, %r15025;
	mul.hi.u32 	%r10216, %r15025, %r730;
	// begin inline asm
	add.cc.u32 %r10211, %r10578, %r10213;
	// end inline asm
	// begin inline asm
	addc.u32 %r10214, %r10208, %r10216;
	// end inline asm
	mul.lo.s32 	%r10219, %r731, %r15025;
	mul.hi.u32 	%r10222, %r15025, %r731;
	// begin inline asm
	add.cc.u32 %r10217, %r10578, %r10219;
	// end inline asm
	// begin inline asm
	addc.u32 %r10220, %r10214, %r10222;
	// end inline asm
	mul.lo.s32 	%r10225, %r732, %r15025;
	mul.hi.u32 	%r10228, %r15025, %r732;
	// begin inline asm
	add.cc.u32 %r10223, %r10578, %r10225;
	// end inline asm
	// begin inline asm
	addc.u32 %r10226, %r10220, %r10228;
	// end inline asm
	mul.lo.s32 	%r10231, %r733, %r15025;
	mul.hi.u32 	%r10234, %r15025, %r733;
	// begin inline asm
	add.cc.u32 %r10229, %r10578, %r10231;
	// end inline asm
	// begin inline asm
	addc.u32 %r10232, %r10226, %r10234;
	// end inline asm
	mul.lo.s32 	%r10237, %r8426, %r15025;
	mul.hi.u32 	%r10240, %r15025, %r8426;
	// begin inline asm
	add.cc.u32 %r10235, %r10578, %r10237;
	// end inline asm
	// begin inline asm
	addc.u32 %r10238, %r10232, %r10240;
	// end inline asm
	mul.lo.s32 	%r10243, %r727, %r15024;
	mul.hi.u32 	%r10246, %r15024, %r727;
	// begin inline asm
	add.cc.u32 %r10241, %r10199, %r10243;
	// end inline asm
	// begin inline asm
	addc.u32 %r10244, %r10578, %r10246;
	// end inline asm
	mul.lo.s32 	%r10249, %r728, %r15024;
	mul.hi.u32 	%r10252, %r15024, %r728;
	// begin inline asm
	add.cc.u32 %r10247, %r10205, %r10249;
	// end inline asm
	// begin inline asm
	addc.u32 %r10250, %r10244, %r10252;
	// end inline asm
	mul.lo.s32 	%r10255, %r729, %r15024;
	mul.hi.u32 	%r10258, %r15024, %r729;
	// begin inline asm
	add.cc.u32 %r10253, %r10211, %r10255;
	// end inline asm
	// begin inline asm
	addc.u32 %r10256, %r10250, %r10258;
	// end inline asm
	mul.lo.s32 	%r10261, %r730, %r15024;
	mul.hi.u32 	%r10264, %r15024, %r730;
	// begin inline asm
	add.cc.u32 %r10259, %r10217, %r10261;
	// end inline asm
	// begin inline asm
	addc.u32 %r10262, %r10256, %r10264;
	// end inline asm
	mul.lo.s32 	%r10267, %r731, %r15024;
	mul.hi.u32 	%r10270, %r15024, %r731;
	// begin inline asm
	add.cc.u32 %r10265, %r10223, %r10267;
	// end inline asm
	// begin inline asm
	addc.u32 %r10268, %r10262, %r10270;
	// end inline asm
	mul.lo.s32 	%r10273, %r732, %r15024;
	mul.hi.u32 	%r10276, %r15024, %r732;
	// begin inline asm
	add.cc.u32 %r10271, %r10229, %r10273;
	// end inline asm
	// begin inline asm
	addc.u32 %r10274, %r10268, %r10276;
	// end inline asm
	mul.lo.s32 	%r10279, %r733, %r15024;
	mul.hi.u32 	%r10282, %r15024, %r733;
	// begin inline asm
	add.cc.u32 %r10277, %r10235, %r10279;
	// end inline asm
	// begin inline asm
	addc.u32 %r10280, %r10274, %r10282;
	// end inline asm
	mul.lo.s32 	%r10285, %r8426, %r15024;
	mul.hi.u32 	%r10288, %r15024, %r8426;
	// begin inline asm
	add.cc.u32 %r10283, %r10238, %r10285;
	// end inline asm
	// begin inline asm
	addc.u32 %r10286, %r10280, %r10288;
	// end inline asm
	mul.lo.s32 	%r10291, %r727, %r15023;
	mul.hi.u32 	%r10294, %r15023, %r727;
	// begin inline asm
	add.cc.u32 %r10289, %r10247, %r10291;
	// end inline asm
	// begin inline asm
	addc.u32 %r10292, %r10578, %r10294;
	// end inline asm
	mul.lo.s32 	%r10297, %r728, %r15023;
	mul.hi.u32 	%r10300, %r15023, %r728;
	// begin inline asm
	add.cc.u32 %r10295, %r10253, %r10297;
	// end inline asm
	// begin inline asm
	addc.u32 %r10298, %r10292, %r10300;
	// end inline asm
	mul.lo.s32 	%r10303, %r729, %r15023;
	mul.hi.u32 	%r10306, %r15023, %r729;
	// begin inline asm
	add.cc.u32 %r10301, %r10259, %r10303;
	// end inline asm
	// begin inline asm
	addc.u32 %r10304, %r10298, %r10306;
	// end inline asm
	mul.lo.s32 	%r10309, %r730, %r15023;
	mul.hi.u32 	%r10312, %r15023, %r730;
	// begin inline asm
	add.cc.u32 %r10307, %r10265, %r10309;
	// end inline asm
	// begin inline asm
	addc.u32 %r10310, %r10304, %r10312;
	// end inline asm
	mul.lo.s32 	%r10315, %r731, %r15023;
	mul.hi.u32 	%r10318, %r15023, %r731;
	// begin inline asm
	add.cc.u32 %r10313, %r10271, %r10315;
	// end inline asm
	// begin inline asm
	addc.u32 %r10316, %r10310, %r10318;
	// end inline asm
	mul.lo.s32 	%r10321, %r732, %r15023;
	mul.hi.u32 	%r10324, %r15023, %r732;
	// begin inline asm
	add.cc.u32 %r10319, %r10277, %r10321;
	// end inline asm
	// begin inline asm
	addc.u32 %r10322, %r10316, %r10324;
	// end inline asm
	mul.lo.s32 	%r10327, %r733, %r15023;
	mul.hi.u32 	%r10330, %r15023, %r733;
	// begin inline asm
	add.cc.u32 %r10325, %r10283, %r10327;
	// end inline asm
	// begin inline asm
	addc.u32 %r10328, %r10322, %r10330;
	// end inline asm
	mul.lo.s32 	%r10333, %r8426, %r15023;
	mul.hi.u32 	%r10336, %r15023, %r8426;
	// begin inline asm
	add.cc.u32 %r10331, %r10286, %r10333;
	// end inline asm
	// begin inline asm
	addc.u32 %r10334, %r10328, %r10336;
	// end inline asm
	mul.lo.s32 	%r10339, %r727, %r15022;
	mul.hi.u32 	%r10342, %r15022, %r727;
	// begin inline asm
	add.cc.u32 %r10337, %r10295, %r10339;
	// end inline asm
	// begin inline asm
	addc.u32 %r10340, %r10578, %r10342;
	// end inline asm
	mul.lo.s32 	%r10345, %r728, %r15022;
	mul.hi.u32 	%r10348, %r15022, %r728;
	// begin inline asm
	add.cc.u32 %r10343, %r10301, %r10345;
	// end inline asm
	// begin inline asm
	addc.u32 %r10346, %r10340, %r10348;
	// end inline asm
	mul.lo.s32 	%r10351, %r729, %r15022;
	mul.hi.u32 	%r10354, %r15022, %r729;
	// begin inline asm
	add.cc.u32 %r10349, %r10307, %r10351;
	// end inline asm
	// begin inline asm
	addc.u32 %r10352, %r10346, %r10354;
	// end inline asm
	mul.lo.s32 	%r10357, %r730, %r15022;
	mul.hi.u32 	%r10360, %r15022, %r730;
	// begin inline asm
	add.cc.u32 %r10355, %r10313, %r10357;
	// end inline asm
	// begin inline asm
	addc.u32 %r10358, %r10352, %r10360;
	// end inline asm
	mul.lo.s32 	%r10363, %r731, %r15022;
	mul.hi.u32 	%r10366, %r15022, %r731;
	// begin inline asm
	add.cc.u32 %r10361, %r10319, %r10363;
	// end inline asm
	// begin inline asm
	addc.u32 %r10364, %r10358, %r10366;
	// end inline asm
	mul.lo.s32 	%r10369, %r732, %r15022;
	mul.hi.u32 	%r10372, %r15022, %r732;
	// begin inline asm
	add.cc.u32 %r10367, %r10325, %r10369;
	// end inline asm
	// begin inline asm
	addc.u32 %r10370, %r10364, %r10372;
	// end inline asm
	mul.lo.s32 	%r10375, %r733, %r15022;
	mul.hi.u32 	%r10378, %r15022, %r733;
	// begin inline asm
	add.cc.u32 %r10373, %r10331, %r10375;
	// end inline asm
	// begin inline asm
	addc.u32 %r10376, %r10370, %r10378;
	// end inline asm
	mul.lo.s32 	%r10381, %r8426, %r15022;
	mul.hi.u32 	%r10384, %r15022, %r8426;
	// begin inline asm
	add.cc.u32 %r10379, %r10334, %r10381;
	// end inline asm
	// begin inline asm
	addc.u32 %r10382, %r10376, %r10384;
	// end inline asm
	mul.lo.s32 	%r10387, %r727, %r15021;
	mul.hi.u32 	%r10390, %r15021, %r727;
	// begin inline asm
	add.cc.u32 %r10385, %r10343, %r10387;
	// end inline asm
	// begin inline asm
	addc.u32 %r10388, %r10578, %r10390;
	// end inline asm
	mul.lo.s32 	%r10393, %r728, %r15021;
	mul.hi.u32 	%r10396, %r15021, %r728;
	// begin inline asm
	add.cc.u32 %r10391, %r10349, %r10393;
	// end inline asm
	// begin inline asm
	addc.u32 %r10394, %r10388, %r10396;
	// end inline asm
	mul.lo.s32 	%r10399, %r729, %r15021;
	mul.hi.u32 	%r10402, %r15021, %r729;
	// begin inline asm
	add.cc.u32 %r10397, %r10355, %r10399;
	// end inline asm
	// begin inline asm
	addc.u32 %r10400, %r10394, %r10402;
	// end inline asm
	mul.lo.s32 	%r10405, %r730, %r15021;
	mul.hi.u32 	%r10408, %r15021, %r730;
	// begin inline asm
	add.cc.u32 %r10403, %r10361, %r10405;
	// end inline asm
	// begin inline asm
	addc.u32 %r10406, %r10400, %r10408;
	// end inline asm
	mul.lo.s32 	%r10411, %r731, %r15021;
	mul.hi.u32 	%r10414, %r15021, %r731;
	// begin inline asm
	add.cc.u32 %r10409, %r10367, %r10411;
	// end inline asm
	// begin inline asm
	addc.u32 %r10412, %r10406, %r10414;
	// end inline asm
	mul.lo.s32 	%r10417, %r732, %r15021;
	mul.hi.u32 	%r10420, %r15021, %r732;
	// begin inline asm
	add.cc.u32 %r10415, %r10373, %r10417;
	// end inline asm
	// begin inline asm
	addc.u32 %r10418, %r10412, %r10420;
	// end inline asm
	mul.lo.s32 	%r10423, %r733, %r15021;
	mul.hi.u32 	%r10426, %r15021, %r733;
	// begin inline asm
	add.cc.u32 %r10421, %r10379, %r10423;
	// end inline asm
	// begin inline asm
	addc.u32 %r10424, %r10418, %r10426;
	// end inline asm
	mul.lo.s32 	%r10429, %r8426, %r15021;
	mul.hi.u32 	%r10432, %r15021, %r8426;
	// begin inline asm
	add.cc.u32 %r10427, %r10382, %r10429;
	// end inline asm
	// begin inline asm
	addc.u32 %r10430, %r10424, %r10432;
	// end inline asm
	mul.lo.s32 	%r10435, %r727, %r15020;
	mul.hi.u32 	%r10438, %r15020, %r727;
	// begin inline asm
	add.cc.u32 %r10433, %r10391, %r10435;
	// end inline asm
	// begin inline asm
	addc.u32 %r10436, %r10578, %r10438;
	// end inline asm
	mul.lo.s32 	%r10441, %r728, %r15020;
	mul.hi.u32 	%r10444, %r15020, %r728;
	// begin inline asm
	add.cc.u32 %r10439, %r10397, %r10441;
	// end inline asm
	// begin inline asm
	addc.u32 %r10442, %r10436, %r10444;
	// end inline asm
	mul.lo.s32 	%r10447, %r729, %r15020;
	mul.hi.u32 	%r10450, %r15020, %r729;
	// begin inline asm
	add.cc.u32 %r10445, %r10403, %r10447;
	// end inline asm
	// begin inline asm
	addc.u32 %r10448, %r10442, %r10450;
	// end inline asm
	mul.lo.s32 	%r10453, %r730, %r15020;
	mul.hi.u32 	%r10456, %r15020, %r730;
	// begin inline asm
	add.cc.u32 %r10451, %r10409, %r10453;
	// end inline asm
	// begin inline asm
	addc.u32 %r10454, %r10448, %r10456;
	// end inline asm
	mul.lo.s32 	%r10459, %r731, %r15020;
	mul.hi.u32 	%r10462, %r15020, %r731;
	// begin inline asm
	add.cc.u32 %r10457, %r10415, %r10459;
	// end inline asm
	// begin inline asm
	addc.u32 %r10460, %r10454, %r10462;
	// end inline asm
	mul.lo.s32 	%r10465, %r732, %r15020;
	mul.hi.u32 	%r10468, %r15020, %r732;
	// begin inline asm
	add.cc.u32 %r10463, %r10421, %r10465;
	// end inline asm
	// begin inline asm
	addc.u32 %r10466, %r10460, %r10468;
	// end inline asm
	mul.lo.s32 	%r10471, %r733, %r15020;
	mul.hi.u32 	%r10474, %r15020, %r733;
	// begin inline asm
	add.cc.u32 %r10469, %r10427, %r10471;
	// end inline asm
	// begin inline asm
	addc.u32 %r10472, %r10466, %r10474;
	// end inline asm
	mul.lo.s32 	%r10477, %r8426, %r15020;
	mul.hi.u32 	%r10480, %r15020, %r8426;
	// begin inline asm
	add.cc.u32 %r10475, %r10430, %r10477;
	// end inline asm
	// begin inline asm
	addc.u32 %r10478, %r10472, %r10480;
	// end inline asm
	mul.lo.s32 	%r10483, %r727, %r15019;
	mul.hi.u32 	%r10486, %r15019, %r727;
	// begin inline asm
	add.cc.u32 %r10481, %r10439, %r10483;
	// end inline asm
	// begin inline asm
	addc.u32 %r10484, %r10578, %r10486;
	// end inline asm
	mul.lo.s32 	%r10489, %r728, %r15019;
	mul.hi.u32 	%r10492, %r15019, %r728;
	// begin inline asm
	add.cc.u32 %r10487, %r10445, %r10489;
	// end inline asm
	// begin inline asm
	addc.u32 %r10490, %r10484, %r10492;
	// end inline asm
	mul.lo.s32 	%r10495, %r729, %r15019;
	mul.hi.u32 	%r10498, %r15019, %r729;
	// begin inline asm
	add.cc.u32 %r10493, %r10451, %r10495;
	// end inline asm
	// begin inline asm
	addc.u32 %r10496, %r10490, %r10498;
	// end inline asm
	mul.lo.s32 	%r10501, %r730, %r15019;
	mul.hi.u32 	%r10504, %r15019, %r730;
	// begin inline asm
	add.cc.u32 %r10499, %r10457, %r10501;
	// end inline asm
	// begin inline asm
	addc.u32 %r10502, %r10496, %r10504;
	// end inline asm
	mul.lo.s32 	%r10507, %r731, %r15019;
	mul.hi.u32 	%r10510, %r15019, %r731;
	// begin inline asm
	add.cc.u32 %r10505, %r10463, %r10507;
	// end inline asm
	// begin inline asm
	addc.u32 %r10508, %r10502, %r10510;
	// end inline asm
	mul.lo.s32 	%r10513, %r732, %r15019;
	mul.hi.u32 	%r10516, %r15019, %r732;
	// begin inline asm
	add.cc.u32 %r10511, %r10469, %r10513;
	// end inline asm
	// begin inline asm
	addc.u32 %r10514, %r10508, %r10516;
	// end inline asm
	mul.lo.s32 	%r10519, %r733, %r15019;
	mul.hi.u32 	%r10522, %r15019, %r733;
	// begin inline asm
	add.cc.u32 %r10517, %r10475, %r10519;
	// end inline asm
	// begin inline asm
	addc.u32 %r10520, %r10514, %r10522;
	// end inline asm
	mul.lo.s32 	%r10525, %r8426, %r15019;
	mul.hi.u32 	%r10528, %r15019, %r8426;
	// begin inline asm
	add.cc.u32 %r10523, %r10478, %r10525;
	// end inline asm
	// begin inline asm
	addc.u32 %r10526, %r10520, %r10528;
	// end inline asm
	mul.lo.s32 	%r10531, %r727, %r15018;
	mul.hi.u32 	%r10534, %r15018, %r727;
	// begin inline asm
	add.cc.u32 %r10529, %r10487, %r10531;
	// end inline asm
	// begin inline asm
	addc.u32 %r10532, %r10578, %r10534;
	// end inline asm
	mul.lo.s32 	%r10537, %r728, %r15018;
	mul.hi.u32 	%r10540, %r15018, %r728;
	// begin inline asm
	add.cc.u32 %r10535, %r10493, %r10537;
	// end inline asm
	// begin inline asm
	addc.u32 %r10538, %r10532, %r10540;
	// end inline asm
	mul.lo.s32 	%r10543, %r729, %r15018;
	mul.hi.u32 	%r10546, %r15018, %r729;
	// begin inline asm
	add.cc.u32 %r10541, %r10499, %r10543;
	// end inline asm
	// begin inline asm
	addc.u32 %r10544, %r10538, %r10546;
	// end inline asm
	mul.lo.s32 	%r10549, %r730, %r15018;
	mul.hi.u32 	%r10552, %r15018, %r730;
	// begin inline asm
	add.cc.u32 %r10547, %r10505, %r10549;
	// end inline asm
	// begin inline asm
	addc.u32 %r10550, %r10544, %r10552;
	// end inline asm
	mul.lo.s32 	%r10555, %r731, %r15018;
	mul.hi.u32 	%r10558, %r15018, %r731;
	// begin inline asm
	add.cc.u32 %r10553, %r10511, %r10555;
	// end inline asm
	// begin inline asm
	addc.u32 %r10556, %r10550, %r10558;
	// end inline asm
	mul.lo.s32 	%r10561, %r732, %r15018;
	mul.hi.u32 	%r10564, %r15018, %r732;
	// begin inline asm
	add.cc.u32 %r10559, %r10517, %r10561;
	// end inline asm
	// begin inline asm
	addc.u32 %r10562, %r10556, %r10564;
	// end inline asm
	mul.lo.s32 	%r10567, %r733, %r15018;
	mul.hi.u32 	%r10570, %r15018, %r733;
	// begin inline asm
	add.cc.u32 %r10565, %r10523, %r10567;
	// end inline asm
	// begin inline asm
	addc.u32 %r10568, %r10562, %r10570;
	// end inline asm
	mul.lo.s32 	%r10573, %r8426, %r15018;
	mul.hi.u32 	%r10576, %r15018, %r8426;
	// begin inline asm
	add.cc.u32 %r10571, %r10526, %r10573;
	// end inline asm
	// begin inline asm
	addc.u32 %r10574, %r10568, %r10576;
	// end inline asm
	mul.wide.u32 	%rd394, %r10535, 977;
	cvt.u32.u64 	%r10579, %rd394;
	shr.u64 	%rd395, %rd394, 32;
	mul.wide.u32 	%rd396, %r10541, 977;
	add.s64 	%rd397, %rd396, %rd395;
	cvt.u32.u64 	%r10582, %rd397;
	shr.u64 	%rd398, %rd397, 32;
	mul.wide.u32 	%rd399, %r10547, 977;
	add.s64 	%rd400, %rd399, %rd398;
	cvt.u32.u64 	%r10585, %rd400;
	shr.u64 	%rd401, %rd400, 32;
	mul.wide.u32 	%rd402, %r10553, 977;
	add.s64 	%rd403, %rd402, %rd401;
	cvt.u32.u64 	%r10588, %rd403;
	shr.u64 	%rd404, %rd403, 32;
	mul.wide.u32 	%rd405, %r10559, 977;
	add.s64 	%rd406, %rd405, %rd404;
	cvt.u32.u64 	%r10591, %rd406;
	shr.u64 	%rd407, %rd406, 32;
	mul.wide.u32 	%rd408, %r10565, 977;
	add.s64 	%rd409, %rd408, %rd407;
	cvt.u32.u64 	%r10594, %rd409;
	shr.u64 	%rd410, %rd409, 32;
	mul.wide.u32 	%rd411, %r10571, 977;
	add.s64 	%rd412, %rd411, %rd410;
	cvt.u32.u64 	%r10597, %rd412;
	shr.u64 	%rd413, %rd412, 32;
	cvt.u64.u32 	%rd414, %r10574;
	cvt.u32.u64 	%r10674, %rd413;
	cvt.u32.u64 	%r10675, %rd414;
	mov.b64 	%rd415, 977;
	cvt.u32.u64 	%r10676, %rd415;
	mad.lo.s32 	%r10600, %r10675, %r10676, %r10674;
	// begin inline asm
	add.cc.u32 %r10577, %r10578, %r10579;
	// end inline asm
	// begin inline asm
	addc.cc.u32 %r10580, %r10535, %r10582;
	// end inline asm
	// begin inline asm
	addc.cc.u32 %r10583, %r10541, %r10585;
	// end inline asm
	// begin inline asm
	addc.cc.u32 %r10586, %r10547, %r10588;
	// end inline asm
	// begin inline asm
	addc.cc.u32 %r10589, %r10553, %r10591;
	// end inline asm
	// begin inline asm
	addc.cc.u32 %r10592, %r10559, %r10594;
	// end inline asm
	// begin inline asm
	addc.cc.u32 %r10595, %r10565, %r10597;
	// end inline asm
	// begin inline asm
	addc.u32 %r10598, %r10571, %r10600;
	// end inline asm
	// begin inline asm
	sub.cc.u32 %r10601, %r10577, %r4;
	// end inline asm
	// begin inline asm
	subc.cc.u32 %r10604, %r10580, %r5;
	// end inline asm
	// begin inline asm
	subc.cc.u32 %r10607, %r10583, %r6;
	// end inline asm
	// begin inline asm
	subc.cc.u32 %r10610, %r10586, %r7;
	// end inline asm
	// begin inline asm
	subc.cc.u32 %r10613, %r10589, %r8;
	// end inline asm
	// begin inline asm
	subc.cc.u32 %r10616, %r10592, %r9;
	// end inline asm
	// begin inline asm
	subc.cc.u32 %r10619, %r10595, %r10;
	// end inline asm
	// begin inline asm
	subc.u32 %r10622, %r10598, %r11;
	// end inline asm
	setp.eq.s32 	%p114, %r10622, 0;
	selp.b32 	%r10626, %r10601, %r10577, %p114;
	selp.b32 	%r10629, %r10604, %r10580, %p114;
	selp.b32 	%r10632, %r10607, %r10583, %p114;
	selp.b32 	%r10635, %r10610, %r10586, %p114;
	selp.b32 	%r10638, %r10613, %r10589, %p114;
	selp.b32 	%r10641, %r10616, %r10592, %p114;
	selp.b32 	%r10644, %r10619, %r10595, %p114;
	// begin inline asm
	add.cc.u32 %r10625, %r10626, %r10193;
	// end inline asm
	// begin inline asm
	addc.cc.u32 %r10628, %r10629, %r10241;
	// end inline asm
	// begin inline asm
	addc.cc.u32 %r10631, %r10632, %r10289;
	// end inline asm
	// begin inline asm
	addc.cc.u32 %r10634, %r10635, %r10337;
	// end inline asm
	// begin inline asm
	addc.cc.u32 %r10637, %r10638, %r10385;
	// end inline asm
	// begin inline asm
	addc.cc.u32 %r10640, %r10641, %r10433;
	// end inline asm
	// begin inline asm
	addc.cc.u32 %r10643, %r10644, %r10481;
	// end inline asm
	// begin inline asm
	addc.u32 %r15161, %r10598, %r10529;
	// end inline asm
	// begin inline asm
	sub.cc.u32 %r15154, %r10625, %r4;
	// end inline asm
	// begin inline asm
	subc.cc.u32 %r15155, %r10628, %r5;
	// end inline asm
	// begin inline asm
	subc.cc.u32 %r15156, %r10631, %r6;
	// end inline asm
	// begin inline asm
	subc.cc.u32 %r15157, %r10634, %r7;
	// end inline asm
	// begin inline asm
	subc.cc.u32 %r15158, %r10637, %r8;
	// end inline asm
	// begin inline asm
	subc.cc.u32 %r15159, %r10640, %r9;
	// end inline asm
	// begin inline asm
	subc.cc.u32 %r15160, %r10643, %r10;
	// end inline asm
	// begin inline asm
	subc.u32 %r10670, %r15161, %r11;
	// end inline asm
	setp.eq.s32 	%p115, %r10670, 0;
	@%p115 bra 	$L__BB0_112;
	mov.u32 	%r15154, %r10625;
	mov.u32 	%r15155, %r10628;
	mov.u32 	%r15156, %r10631;
	mov.u32 	%r15157, %r10634;
	mov.u32 	%r15158, %r10637;
	mov.u32 	%r15159, %r10640;
	mov.u32 	%r15160, %r10643;
$L__BB0_112:
	// begin inline asm
	add.cc.u32 %r10677, %r15154, %r15154;
	// end inline asm
	// begin inline asm
	addc.cc.u32 %r10680, %r15155, %r15155;
	// end inline asm
	// begin inline asm
	addc.cc.u32 %r10683, %r15156, %r15156;
	// end inline asm
	// begin inline asm
	addc.cc.u32 %r10686, %r15157, %r15157;
	// end inline asm
	// begin inline asm
	addc.cc.u32 %r10689, %r15158, %r15158;
	// end inline asm
	// begin inline asm
	addc.cc.u32 %r10692, %r15159, %r15159;
	// end inline asm
	// begin inline asm
	addc.cc.u32 %r10695, %r15160, %r15160;
	// end inline asm
	// begin inline asm
	addc.u32 %r10698, %r15161, %r15161;
	// end inline asm
	// begin inline asm
	sub.cc.u32 %r10701, %r10677, %r4;
	// end inline asm
	// begin inline asm
	subc.cc.u32 %r10704, %r10680, %r5;
	// end inline asm
	// begin inline asm
	subc.cc.u32 %r10707, %r10683, %r6;
	// end inline asm
	// begin inline asm
	subc.cc.u32 %r10710, %r10686, %r7;
	// end inline asm
	// begin inline asm
	subc.cc.u32 %r10713, %r10689, %r8;
	// end inline asm
	// begin inline asm
	subc.cc.u32 %r10716, %r10692, %r9;
	// end inline asm
	// begin inline asm
	subc.cc.u32 %r10719, %r10695, %r10;
	// end inline asm
	// begin inline asm
	subc.u32 %r10722, %r10698, %r11;
	// end inline asm
	setp.eq.s32 	%p116, %r10722, 0;
	selp.b32 	%r10727, %r10701, %r10677, %p116;
	selp.b32 	%r10730, %r10704, %r10680, %p116;
	selp.b32 	%r10733, %r10707, %r10683, %p116;
	selp.b32 	%r10736, %r10710, %r10686, %p116;
	selp.b32 	%r10739, %r10713, %r10689, %p116;
	selp.b32 	%r10742, %r10716, %r10692, %p116;
	selp.b32 	%r10745, %r10719, %r10695, %p116;
	// begin inline asm
	sub.cc.u32 %r15218, %r15146, %r10727;
	// end inline asm
	// begin inline asm
	subc.cc.u32 %r15217, %r15147, %r10730;
	// end inline asm
	// begin inline asm
	subc.cc.u32 %r15216, %r15148, %r10733;
	// end inline asm
	// begin inline asm
	subc.cc.u32 %r15215, %r15149, %r10736;
	// end inline asm
	// begin inline asm
	subc.cc.u32 %r15214, %r15150, %r10739;
	// end inline asm
	// begin inline asm
	subc.cc.u32 %r15213, %r15151, %r10742;
	// end inline asm
	// begin inline asm
	subc.cc.u32 %r15212, %r15152, %r10745;
	// end inline asm
	// begin inline asm
	subc.u32 %r10746, %r15153, %r10698;
	// end inline asm
	setp.eq.s32 	%p117, %r10746, 0;
	@%p117 bra 	$L__BB0_114;
	// begin inline asm
	add.cc.u32 %r15218, %r15218, %r4;
	// end inline asm
	// begin inline asm
	addc.cc.u32 %r15217, %r15217, %r5;
	// end inline asm
	// begin inline asm
	addc.cc.u32 %r15216, %r15216, %r6;
	// end inline asm
	// begin inline asm
	addc.cc.u32 %r15215, %r15215, %r7;
	// end inline asm
	// begin inline asm
	addc.cc.u32 %r15214, %r15214, %r8;
	// end inline asm
	// begin inline asm
	addc.cc.u32 %r15213, %r15213, %r9;
	// end inline asm
	// begin inline asm
	addc.cc.u32 %r15212, %r15212, %r10;
	// end inline asm
	// begin inline asm
	addc.u32 %r15200, %r15200, %r11;
	// end inline asm
$L__BB0_114:
	// begin inline asm
	add.cc.u32 %r10773, %r15017, %r15066;
	// end inline asm
	// begin inline asm
	addc.cc.u32 %r10776, %r15016, %r15067;
	// end inline asm
	// begin inline asm
	addc.cc.u32 %r10779, %r15015, %r15068;
	// end inline asm
	// begin inline asm
	addc.cc.u32 %r10782, %r15014, %r15069;
	// end inline asm
	// begin inline asm
	addc.cc.u32 %r10785, %r15013, %r15070;
	// end inline asm
	// begin inline asm
	addc.cc.u32 %r10788, %r15012, %r15071;
	// end inline asm
	// begin inline asm
	addc.cc.u32 %r10791, %r15011, %r15072;
	// end inline asm
	// begin inline asm
	addc.u32 %r10794, %r15010, %r15194;
	// end inline asm
	// begin inline asm
	sub.cc.u32 %r10797, %r10773, %r4;
	// end inline asm
	// begin inline asm
	subc.cc.u32 %r10800, %r10776, %r5;
	// end inline asm
	// begin inline asm
	subc.cc.u32 %r10803, %r10779, %r6;
	// end inline asm
	// begin inline asm
	subc.cc.u32 %r10806, %r10782, %r7;
	// end inline asm
	// begin inline asm
	subc.cc.u32 %r10809, %r10785, %r8;
	// end inline asm
	// begin inline asm
	subc.cc.u32 %r10812, %r10788, %r9;
	// end inline asm
	// begin inline asm
	subc.cc.u32 %r10815, %r10791, %r10;
	// end inline asm
	// begin inline asm
	subc.u32 %r10818, %r10794, %r11;
	// end inline asm
	setp.eq.s32 	%p118, %r10818, 0;
	selp.b32 	%r11254, %r10797, %r10773, %p118;
	selp.b32 	%r11255, %r10800, %r10776, %p118;
	selp.b32 	%r11256, %r10803, %r10779, %p118;
	selp.b32 	%r11257, %r10806, %r10782, %p118;
	selp.b32 	%r11258, %r10809, %r10785, %p118;
	selp.b32 	%r11259, %r10812, %r10788, %p118;
	selp.b32 	%r11260, %r10815, %r10791, %p118;
	mul.lo.s32 	%r10823, %r11254, %r11254;
	mul.hi.u32 	%r10826, %r11254, %r11254;
	mov.b32 	%r11206, 0;
	// begin inline asm
	add.cc.u32 %r10821, %r11206, %r10823;
	// end inline asm
	// begin inline asm
	addc.u32 %r10824, %r11206, %r10826;
	// end inline asm
	mul.lo.s32 	%r10871, %r11255, %r11254;
	mul.hi.u32 	%r10832, %r11254, %r11255;
	// begin inline asm
	add.cc.u32 %r10827, %r11206, %r10871;
	// end inline asm
	// begin inline asm
	addc.u32 %r10830, %r10824, %r10832;
	// end inline asm
	mul.lo.s32 	%r10919, %r11256, %r11254;
	mul.hi.u32 	%r10838, %r11254, %r11256;
	// begin inline asm
	add.cc.u32 %r10833, %r11206, %r10919;
	// end inline asm
	// begin inline asm
	addc.u32 %r10836, %r10830, %r10838;
	// end inline asm
	mul.lo.s32 	%r10967, %r11257, %r11254;
	mul.hi.u32 	%r10844, %r11254, %r11257;
	// begin inline asm
	add.cc.u32 %r10839, %r11206, %r10967;
	// end inline asm
	// begin inline asm
	addc.u32 %r10842, %r10836, %r10844;
	// end inline asm
	mul.lo.s32 	%r11015, %r11258, %r11254;
	mul.hi.u32 	%r10850, %r11254, %r11258;
	// begin inline asm
	add.cc.u32 %r10845, %r11206, %r11015;
	// end inline asm
	// begin inline asm
	addc.u32 %r10848, %r10842, %r10850;
	// end inline asm
	mul.lo.s32 	%r11063, %r11259, %r11254;
	mul.hi.u32 	%r10856, %r11254, %r11259;
	// begin inline asm
	add.cc.u32 %r10851, %r11206, %r11063;
	// end inline asm
	// begin inline asm
	addc.u32 %r10854, %r10848, %r10856;
	// end inline asm
	mul.lo.s32 	%r11111, %r11260, %r11254;
	mul.hi.u32 	%r10862, %r11254, %r11260;
	// begin inline asm
	add.cc.u32 %r10857, %r11206, %r11111;
	// end inline asm
	// begin inline asm
	addc.u32 %r10860, %r10854, %r10862;
	// end inline asm
	mul.lo.s32 	%r11159, %r10794, %r11254;
	mul.hi.u32 	%r10868, %r11254, %r10794;
	// begin inline asm
	add.cc.u32 %r10863, %r11206, %r11159;
	// end inline asm
	// begin inline asm
	addc.u32 %r10866, %r10860, %r10868;
	// end inline asm
	mul.hi.u32 	%r10874, %r11255, %r11254;
	// begin inline asm
	add.cc.u32 %r10869, %r10827, %r10871;
	// end inline asm
	// begin inline asm
	addc.u32 %r10872, %r11206, %r10874;
	// end inline asm
	mul.lo.s32 	%r10877, %r11255, %r11255;
	mul.hi.u32 	%r10880, %r11255, %r11255;
	// begin inline asm
	add.cc.u32 %r10875, %r10833, %r10877;
	// end inline asm
	// begin inline asm
	addc.u32 %r10878, %r10872, %r10880;
	// end inline asm
	mul.lo.s32 	%r10925, %r11256, %r11255;
	mul.hi.u32 	%r10886, %r11255, %r11256;
	// begin inline asm
	add.cc.u32 %r10881, %r10839, %r10925;
	// end inline asm
	// begin inline asm
	addc.u32 %r10884, %r10878, %r10886;
	// end inline asm
	mul.lo.s32 	%r10973, %r11257, %r11255;
	mul.hi.u32 	%r10892, %r11255, %r11257;
	// begin inline asm
	add.cc.u32 %r10887, %r10845, %r10973;
	// end inline asm
	// begin inline asm
	addc.u32 %r10890, %r10884, %r10892;
	// end inline asm
	mul.lo.s32 	%r11021, %r11258, %r11255;
	mul.hi.u32 	%r10898, %r11255, %r11258;
	// begin inline asm
	add.cc.u32 %r10893, %r10851, %r11021;
	// end inline asm
	// begin inline asm
	addc.u32 %r10896, %r10890, %r10898;
	// end inline asm
	mul.lo.s32 	%r11069, %r11259, %r11255;
	mul.hi.u32 	%r10904, %r11255, %r11259;
	// begin inline asm
	add.cc.u32 %r10899, %r10857, %r11069;
	// end inline asm
	// begin inline asm
	addc.u32 %r10902, %r10896, %r10904;
	// end inline asm
	mul.lo.s32 	%r11117, %r11260, %r11255;
	mul.hi.u32 	%r10910, %r11255, %r11260;
	// begin inline asm
	add.cc.u32 %r10905, %r10863, %r11117;
	// end inline asm
	// begin inline asm
	addc.u32 %r10908, %r10902, %r10910;
	// end inline asm
	mul.lo.s32 	%r11165, %r10794, %r11255;
	mul.hi.u32 	%r10916, %r11255, %r10794;
	// begin inline asm
	add.cc.u32 %r10911, %r10866, %r11165;
	// end inline asm
	// begin inline asm
	addc.u32 %r10914, %r10908, %r10916;
	// end inline asm
	mul.hi.u32 	%r10922, %r11256, %r11254;
	// begin inline asm
	add.cc.u32 %r10917, %r10875, %r10919;
	// end inline asm
	// begin inline asm
	addc.u32 %r10920, %r11206, %r10922;
	// end inline asm
	mul.hi.u32 	%r10928, %r11256, %r11255;
	// begin inline asm
	add.cc.u32 %r10923, %r10881, %r10925;
	// end inline asm
	// begin inline asm
	addc.u32 %r10926, %r10920, %r10928;
	// end inline asm
	mul.lo.s32 	%r10931, %r11256, %r11256;
	mul.hi.u32 	%r10934, %r11256, %r11256;
	// begin inline asm
	add.cc.u32 %r10929, %r10887, %r10931;
	// end inline asm
	// begin inline asm
	addc.u32 %r10932, %r10926, %r10934;
	// end inline asm
	mul.lo.s32 	%r10979, %r11257, %r11256;
	mul.hi.u32 	%r10940, %r11256, %r11257;
	// begin inline asm
	add.cc.u32 %r10935, %r10893, %r10979;
	// end inline asm
	// begin inline asm
	addc.u32 %r10938, %r10932, %r10940;
	// end inline asm
	mul.lo.s32 	%r11027, %r11258, %r11256;
	mul.hi.u32 	%r10946, %r11256, %r11258;
	// begin inline asm
	add.cc.u32 %r10941, %r10899, %r11027;
	// end inline asm
	// begin inline asm
	addc.u32 %r10944, %r10938, %r10946;
	// end inline asm
	mul.lo.s32 	%r11075, %r11259, %r11256;
	mul.hi.u32 	%r10952, %r11256, %r11259;
	// begin inline asm
	add.cc.u32 %r10947, %r10905, %r11075;
	// end inline asm
	// begin inline asm
	addc.u32 %r10950, %r10944, %r10952;
	// end inline asm
	mul.lo.s32 	%r11123, %r11260, %r11256;
	mul.hi.u32 	%r10958, %r11256, %r11260;
	// begin inline asm
	add.cc.u32 %r10953, %r10911, %r11123;
	// end inline asm
	// begin inline asm
	addc.u32 %r10956, %r10950, %r10958;
	// end inline asm
	mul.lo.s32 	%r11171, %r10794, %r11256;
	mul.hi.u32 	%r10964, %r11256, %r10794;
	// begin inline asm
	add.cc.u32 %r10959, %r10914, %r11171;
	// end inline asm
	// begin inline asm
	addc.u32 %r10962, %r10956, %r10964;
	// end inline asm
	mul.hi.u32 	%r10970, %r11257, %r11254;
	// begin inline asm
	add.cc.u32 %r10965, %r10923, %r10967;
	// end inline asm
	// begin inline asm
	addc.u32 %r10968, %r11206, %r10970;
	// end inline asm
	mul.hi.u32 	%r10976, %r11257, %r11255;
	// begin inline asm
	add.cc.u32 %r10971, %r10929, %r10973;
	// end inline asm
	// begin inline asm
	addc.u32 %r10974, %r10968, %r10976;
	// end inline asm
	mul.hi.u32 	%r10982, %r11257, %r11256;
	// begin inline asm
	add.cc.u32 %r10977, %r10935, %r10979;
	// end inline asm
	// begin inline asm
	addc.u32 %r10980, %r10974, %r10982;
	// end inline asm
	mul.lo.s32 	%r10985, %r11257, %r11257;
	mul.hi.u32 	%r10988, %r11257, %r11257;
	// begin inline asm
	add.cc.u32 %r10983, %r10941, %r10985;
	// end inline asm
	// begin inline asm
	addc.u32 %r10986, %r10980, %r10988;
	// end inline asm
	mul.lo.s32 	%r11033, %r11258, %r11257;
	mul.hi.u32 	%r10994, %r11257, %r11258;
	// begin inline asm
	add.cc.u32 %r10989, %r10947, %r11033;
	// end inline asm
	// begin inline asm
	addc.u32 %r10992, %r10986, %r10994;
	// end inline asm
	mul.lo.s32 	%r11081, %r11259, %r11257;
	mul.hi.u32 	%r11000, %r11257, %r11259;
	// begin inline asm
	add.cc.u32 %r10995, %r10953, %r11081;
	// end inline asm
	// begin inline asm
	addc.u32 %r10998, %r10992, %r11000;
	// end inline asm
	mul.lo.s32 	%r11129, %r11260, %r11257;
	mul.hi.u32 	%r11006, %r11257, %r11260;
	// begin inline asm
	add.cc.u32 %r11001, %r10959, %r11129;
	// end inline asm
	// begin inline asm
	addc.u32 %r11004, %r10998, %r11006;
	// end inline asm
	mul.lo.s32 	%r11177, %r10794, %r11257;
	mul.hi.u32 	%r11012, %r11257, %r10794;
	// begin inline asm
	add.cc.u32 %r11007, %r10962, %r11177;
	// end inline asm
	// begin inline asm
	addc.u32 %r11010, %r11004, %r11012;
	// end inline asm
	mul.hi.u32 	%r11018, %r11258, %r11254;
	// begin inline asm
	add.cc.u32 %r11013, %r10971, %r11015;
	// end inline asm
	// begin inline asm
	addc.u32 %r11016, %r11206, %r11018;
	// end inline asm
	mul.hi.u32 	%r11024, %r11258, %r11255;
	// begin inline asm
	add.cc.u32 %r11019, %r10977, %r11021;
	// end inline asm
	// begin inline asm
	addc.u32 %r11022, %r11016, %r11024;
	// end inline asm
	mul.hi.u32 	%r11030, %r11258, %r11256;
	// begin inline asm
	add.cc.u32 %r11025, %r10983, %r11027;
	// end inline asm
	// begin inline asm
	addc.u32 %r11028, %r11022, %r11030;
	// end inline asm
	mul.hi.u32 	%r11036, %r11258, %r11257;
	// begin inline asm
	add.cc.u32 %r11031, %r10989, %r11033;
	// end inline asm
	// begin inline asm
	addc.u32 %r11034, %r11028, %r11036;
	// end inline asm
	mul.lo.s32 	%r11039, %r11258, %r11258;
	mul.hi.u32 	%r11042, %r11258, %r11258;
	// begin inline asm
	add.cc.u32 %r11037, %r10995, %r11039;
	// end inline asm
	// begin inline asm
	addc.u32 %r11040, %r11034, %r11042;
	// end inline asm
	mul.lo.s32 	%r11087, %r11259, %r11258;
	mul.hi.u32 	%r11048, %r11258, %r11259;
	// begin inline asm
	add.cc.u32 %r11043, %r11001, %r11087;
	// end inline asm
	// begin inline asm
	addc.u32 %r11046, %r11040, %r11048;
	// end inline asm
	mul.lo.s32 	%r11135, %r11260, %r11258;
	mul.hi.u32 	%r11054, %r11258, %r11260;
	// begin inline asm
	add.cc.u32 %r11049, %r11007, %r11135;
	// end inline asm
	// begin inline asm
	addc.u32 %r11052, %r11046, %r11054;
	// end inline asm
	mul.lo.s32 	%r11183, %r10794, %r11258;
	mul.hi.u32 	%r11060, %r11258, %r10794;
	// begin inline asm
	add.cc.u32 %r11055, %r11010, %r11183;
	// end inline asm
	// begin inline asm
	addc.u32 %r11058, %r11052, %r11060;
	// end inline asm
	mul.hi.u32 	%r11066, %r11259, %r11254;
	// begin inline asm
	add.cc.u32 %r11061, %r11019, %r11063;
	// end inline asm
	// begin inline asm
	addc.u32 %r11064, %r11206, %r11066;
	// end inline asm
	mul.hi.u32 	%r11072, %r11259, %r11255;
	// begin inline asm
	add.cc.u32 %r11067, %r11025, %r11069;
	// end inline asm
	// begin inline asm
	addc.u32 %r11070, %r11064, %r11072;
	// end inline asm
	mul.hi.u32 	%r11078, %r11259, %r11256;
	// begin inline asm
	add.cc.u32 %r11073, %r11031, %r11075;
	// end inline asm
	// begin inline asm
	addc.u32 %r11076, %r11070, %r11078;
	// end inline asm
	mul.hi.u32 	%r11084, %r11259, %r11257;
	// begin inline asm
	add.cc.u32 %r11079, %r11037, %r11081;
	// end inline asm
	// begin inline asm
	addc.u32 %r11082, %r11076, %r11084;
	// end inline asm
	mul.hi.u32 	%r11090, %r11259, %r11258;
	// begin inline asm
	add.cc.u32 %r11085, %r11043, %r11087;
	// end inline asm
	// begin inline asm
	addc.u32 %r11088, %r11082, %r11090;
	// end inline asm
	mul.lo.s32 	%r11093, %r11259, %r11259;
	mul.hi.u32 	%r11096, %r11259, %r11259;
	// begin inline asm
	add.cc.u32 %r11091, %r11049, %r11093;
	// end inline asm
	// begin inline asm
	addc.u32 %r11094, %r11088, %r11096;
	// end inline asm
	mul.lo.s32 	%r11141, %r11260, %r11259;
	mul.hi.u32 	%r11102, %r11259, %r11260;
	// begin inline asm
	add.cc.u32 %r11097, %r11055, %r11141;
	// end inline asm
	// begin inline asm
	addc.u32 %r11100, %r11094, %r11102;
	// end inline asm
	mul.lo.s32 	%r11189, %r10794, %r11259;
	mul.hi.u32 	%r11108, %r11259, %r10794;
	// begin inline asm
	add.cc.u32 %r11103, %r11058, %r11189;
	// end inline asm
	// begin inline asm
	addc.u32 %r11106, %r11100, %r11108;
	// end inline asm
	mul.hi.u32 	%r11114, %r11260, %r11254;
	// begin inline asm
	add.cc.u32 %r11109, %r11067, %r11111;
	// end inline asm
	// begin inline asm
	addc.u32 %r11112, %r11206, %r11114;
	// end inline asm
	mul.hi.u32 	%r11120, %r11260, %r11255;
	// begin inline asm
	add.cc.u32 %r11115, %r11073, %r11117;
	// end inline asm
	// begin inline asm
	addc.u32 %r11118, %r11112, %r11120;
	// end inline asm
	mul.hi.u32 	%r11126, %r11260, %r11256;
	// begin inline asm
	add.cc.u32 %r11121, %r11079, %r11123;
	// end inline asm
	// begin inline asm
	addc.u32 %r11124, %r11118, %r11126;
	// end inline asm
	mul.hi.u32 	%r11132, %r11260, %r11257;
	// begin inline asm
	add.cc.u32 %r11127, %r11085, %r11129;
	// end inline asm
	// begin inline asm
	addc.u32 %r11130, %r11124, %r11132;
	// end inline asm
	mul.hi.u32 	%r11138, %r11260, %r11258;
	// begin inline asm
	add.cc.u32 %r11133, %r11091, %r11135;
	// end inline asm
	// begin inline asm
	addc.u32 %r11136, %r11130, %r11138;
	// end inline asm
	mul.hi.u32 	%r11144, %r11260, %r11259;
	// begin inline asm
	add.cc.u32 %r11139, %r11097, %r11141;
	// end inline asm
	// begin inline asm
	addc.u32 %r11142, %r11136, %r11144;
	// end inline asm
	mul.lo.s32 	%r11147, %r11260, %r11260;
	mul.hi.u32 	%r11150, %r11260, %r11260;
	// begin inline asm
	add.cc.u32 %r11145, %r11103, %r11147;
	// end inline asm
	// begin inline asm
	addc.u32 %r11148, %r11142, %r11150;
	// end inline asm
	mul.lo.s32 	%r11195, %r10794, %r11260;
	mul.hi.u32 	%r11156, %r11260, %r10794;
	// begin inline asm
	add.cc.u32 %r11151, %r11106, %r11195;
	// end inline asm
	// begin inline asm
	addc.u32 %r11154, %r11148, %r11156;
	// end inline asm
	mul.hi.u32 	%r11162, %r10794, %r11254;
	// begin inline asm
	add.cc.u32 %r11157, %r11115, %r11159;
	// end inline asm
	// begin inline asm
	addc.u32 %r11160, %r11206, %r11162;
	// end inline asm
	mul.hi.u32 	%r11168, %r10794, %r11255;
	// begin inline asm
	add.cc.u32 %r11163, %r11121, %r11165;
	// end inline asm
	// begin inline asm
	addc.u32 %r11166, %r11160, %r11168;
	// end inline asm
	mul.hi.u32 	%r11174, %r10794, %r11256;
	// begin inline asm
	add.cc.u32 %r11169, %r11127, %r11171;
	// end inline asm
	// begin inline asm
	addc.u32 %r11172, %r11166, %r11174;
	// end inline asm
	mul.hi.u32 	%r11180, %r10794, %r11257;
	// begin inline asm
	add.cc.u32 %r11175, %r11133, %r11177;
	// end inline asm
	// begin inline asm
	addc.u32 %r11178, %r11172, %r11180;
	// end inline asm
	mul.hi.u32 	%r11186, %r10794, %r11258;
	// begin inline asm
	add.cc.u32 %r11181, %r11139, %r11183;
	// end inline asm
	// begin inline asm
	addc.u32 %r11184, %r11178, %r11186;
	// end inline asm
	mul.hi.u32 	%r11192, %r10794, %r11259;
	// begin inline asm
	add.cc.u32 %r11187, %r11145, %r11189;
	// end inline asm
	// begin inline asm
	addc.u32 %r11190, %r11184, %r11192;
	// end inline asm
	mul.hi.u32 	%r11198, %r10794, %r11260;
	// begin inline asm
	add.cc.u32 %r11193, %r11151, %r11195;
	// end inline asm
	// begin inline asm
	addc.u32 %r11196, %r11190, %r11198;
	// end inline asm
	mul.lo.s32 	%r11201, %r10794, %r10794;
	mul.hi.u32 	%r11204, %r10794, %r10794;
	// begin inline asm
	add.cc.u32 %r11199, %r11154, %r11201;
	// end inline asm
	// begin inline asm
	addc.u32 %r11202, %r11196, %r11204;
	// end inline asm
	mul.wide.u32 	%rd416, %r11163, 977;
	cvt.u32.u64 	%r11207, %rd416;
	shr.u64 	%rd417, %rd416, 32;
	mul.wide.u32 	%rd418, %r11169, 977;
	add.s64 	%rd419, %rd418, %rd417;
	cvt.u32.u64 	%r11210, %rd419;
	shr.u64 	%rd420, %rd419, 32;
	mul.wide.u32 	%rd421, %r11175, 977;
	add.s64 	%rd422, %rd421, %rd420;
	cvt.u32.u64 	%r11213, %rd422;
	shr.u64 	%rd423, %rd422, 32;
	mul.wide.u32 	%rd424, %r11181, 977;
	add.s64 	%rd425, %rd424, %rd423;
	cvt.u32.u64 	%r11216, %rd425;
	shr.u64 	%rd426, %rd425, 32;
	mul.wide.u32 	%rd427, %r11187, 977;
	add.s64 	%rd428, %rd427, %rd426;
	cvt.u32.u64 	%r11219, %rd428;
	shr.u64 	%rd429, %rd428, 32;
	mul.wide.u32 	%rd430, %r11193, 977;
	add.s64 	%rd431, %rd430, %rd429;
	cvt.u32.u64 	%r11222, %rd431;
	shr.u64 	%rd432, %rd431, 32;
	mul.wide.u32 	%rd433, %r11199, 977;
	add.s64 	%rd434, %rd433, %rd432;
	cvt.u32.u64 	%r11225, %rd434;
	shr.u64 	%rd435, %rd434, 32;
	cvt.u64.u32 	%rd436, %r11202;
	cvt.u32.u64 	%r11261, %rd435;
	cvt.u32.u64 	%r11262, %rd436;
	mov.b64 	%rd437, 977;
	cvt.u32.u64 	%r11263, %rd437;
	mad.lo.s32 	%r11228, %r11262, %r11263, %r11261;
	// begin inline asm
	add.cc.u32 %r11205, %r11206, %r11207;
	// end inline asm
	// begin inline asm
	addc.cc.u32 %r11208, %r11163, %r11210;
	// end inline asm
	// begin inline asm
	addc.cc.u32 %r11211, %r11169, %r11213;
	// end inline asm
	// begin inline asm
	addc.cc.u32 %r11214, %r11175, %r11216;
	// end inline asm
	// begin inline asm
	addc.cc.u32 %r11217, %r11181, %r11219;
	// end inline asm
	// begin inline asm
	addc.cc.u32 %r11220, %r11187, %r11222;
	// end inline asm
	// begin inline asm
	addc.cc.u32 %r11223, %r11193, %r11225;
	// end inline asm
	// begin inline asm
	addc.u32 %r15177, %r11199, %r11228;
	// end inline asm
	// begin inline asm
	sub.cc.u32 %r15170, %r11205, %r4;
	// end inline asm
	// begin inline asm
	subc.cc.u32 %r15171, %r11208, %r5;
	// end inline asm
	// begin inline asm
	subc.cc.u32 %r15172, %r11211, %r6;
	// end inline asm
	// begin inline asm
	subc.cc.u32 %r15173, %r11214, %r7;
	// end inline asm
	// begin inline asm
	subc.cc.u32 %r15174, %r11217, %r8;
	// end inline asm
	// begin inline asm
	subc.cc.u32 %r15175, %r11220, %r9;
	// end inline asm
	// begin inline asm
	subc.cc.u32 %r15176, %r11223, %r10;
	// end inline asm
	// begin inline asm
	subc.u32 %r11250, %r15177, %r11;
	// end inline asm
	setp.eq.s32 	%p119, %r11250, 0;
	@%p119 bra 	$L__BB0_116;
	mov.u32 	%r15170, %r11205;
	mov.u32 	%r15171, %r11208;
	mov.u32 	%r15172, %r11211;
	mov.u32 	%r15173, %r11214;
	mov.u32 	%r15174, %r11217;
	mov.u32 	%r15175, %r11220;
	mov.u32 	%r15176, %r11223;
$L__BB0_116:
	// begin inline asm
	add.cc.u32 %r11264, %r15170, %r10821;
	// end inline asm
	// begin inline asm
	addc.cc.u32 %r11267, %r15171, %r10869;
	// end inline asm
	// begin inline asm
	addc.cc.u32 %r11270, %r15172, %r10917;
	// end inline asm
	// begin inline asm
	addc.cc.u32 %r11273, %r15173, %r10965;
	// end inline asm
	// begin inline asm
	addc.cc.u32 %r11276, %r15174, %r11013;
	// end inline asm
	// begin inline asm
	addc.cc.u32 %r11279, %r15175, %r11061;
	// end inline asm
	// begin inline asm
	addc.cc.u32 %r11282, %r15176, %r11109;
	// end inline asm
	// begin inline asm
	addc.u32 %r11285, %r15177, %r11157;
	// end inline asm
	// begin inline asm
	sub.cc.u32 %r11288, %r11264, %r4;
	// end inline asm
	// begin inline asm
	subc.cc.u32 %r11291, %r11267, %r5;
	// end inline asm
	// begin inline asm
	subc.cc.u32 %r11294, %r11270, %r6;
	// end inline asm
	// begin inline asm
	subc.cc.u32 %r11297, %r11273, %r7;
	// end inline asm
	// begin inline asm
	subc.cc.u32 %r11300, %r11276, %r8;
	// end inline asm
	// begin inline asm
	subc.cc.u32 %r11303, %r11279, %r9;
	// end inline asm
	// begin inline asm
	subc.cc.u32 %r11306, %r11282, %r10;
	// end inline asm
	// begin inline asm
	subc.u32 %r11309, %r11285, %r11;
	// end inline asm
	setp.eq.s32 	%p120, %r11309, 0;
	selp.b32 	%r11313, %r11288, %r11264, %p120;
	selp.b32 	%r11316, %r11291, %r11267, %p120;
	selp.b32 	%r11319, %r11294, %r11270, %p120;
	selp.b32 	%r11322, %r11297, %r11273, %p120;
	selp.b32 	%r11325, %r11300, %r11276, %p120;
	selp.b32 	%r11328, %r11303, %r11279, %p120;
	selp.b32 	%r11331, %r11306, %r11282, %p120;
	// begin inline asm
	sub.cc.u32 %r15178, %r11313, %r15034;
	// end inline asm
	// begin inline asm
	subc.cc.u32 %r15179, %r11316, %r15035;
	// end inline asm
	// begin inline asm
	subc.cc.u32 %r15180, %r11319, %r15036;
	// end inline asm
	// begin inline asm
	subc.cc.u32 %r15181, %r11322, %r15037;
	// end inline asm
	// begin inline asm
	subc.cc.u32 %r15182, %r11325, %r15038;
	// end inline asm
	// begin inline asm
	subc.cc.u32 %r15183, %r11328, %r15039;
	// end inline asm
	// begin inline asm
	subc.cc.u32 %r15184, %r11331, %r15040;
	// end inline asm
	// begin inline asm
	subc.u32 %r11333, %r11285, %r15041;
	// end inline asm
	setp.eq.s32 	%p121, %r11333, 0;
	@%p121 bra 	$L__BB0_118;
	// begin inline asm
	add.cc.u32 %r15178, %r15178, %r4;
	// end inline asm
	// begin inline asm
	addc.cc.u32 %r15179, %r15179, %r5;
	// end inline asm
	// begin inline asm
	addc.cc.u32 %r15180, %r15180, %r6;
	// end inline asm
	// begin inline asm
	addc.cc.u32 %r15181, %r15181, %r7;
	// end inline asm
	// begin inline asm
	addc.cc.u32 %r15182, %r15182, %r8;
	// end inline asm
	// begin inline asm
	addc.cc.u32 %r15183, %r15183, %r9;
	// end inline asm
	// begin inline asm
	addc.cc.u32 %r15184, %r15184, %r10;
	// end inline asm
	// begin inline asm
	addc.u32 %r15201, %r15201, %r11;
	// end inline asm
$L__BB0_118:
	mul.lo.s32 	%r11362, %r15066, %r15066;
	mul.hi.u32 	%r11365, %r15066, %r15066;
	mov.b32 	%r11745, 0;
	// begin inline asm
	add.cc.u32 %r11360, %r11745, %r11362;
	// end inline asm
	// begin inline asm
	addc.u32 %r11363, %r11745, %r11365;
	// end inline asm
	mul.lo.s32 	%r11410, %r15067, %r15066;
	mul.hi.u32 	%r11371, %r15066, %r15067;
	// begin inline asm
	add.cc.u32 %r11366, %r11745, %r11410;
	// end inline asm
	// begin inline asm
	addc.u32 %r11369, %r11363, %r11371;
	// end inline asm
	mul.lo.s32 	%r11458, %r15068, %r15066;
	mul.hi.u32 	%r11377, %r15066, %r15068;
	// begin inline asm
	add.cc.u32 %r11372, %r11745, %r11458;
	// end inline asm
	// begin inline asm
	addc.u32 %r11375, %r11369, %r11377;
	// end inline asm
	mul.lo.s32 	%r11506, %r15069, %r15066;
	mul.hi.u32 	%r11383, %r15066, %r15069;
	// begin inline asm
	add.cc.u32 %r11378, %r11745, %r11506;
	// end inline asm
	// begin inline asm
	addc.u32 %r11381, %r11375, %r11383;
	// end inline asm
	mul.lo.s32 	%r11554, %r15070, %r15066;
	mul.hi.u32 	%r11389, %r15066, %r15070;
	// begin inline asm
	add.cc.u32 %r11384, %r11745, %r11554;
	// end inline asm
	// begin inline asm
	addc.u32 %r11387, %r11381, %r11389;
	// end inline asm
	mul.lo.s32 	%r11602, %r15071, %r15066;
	mul.hi.u32 	%r11395, %r15066, %r15071;
	// begin inline asm
	add.cc.u32 %r11390, %r11745, %r11602;
	// end inline asm
	// begin inline asm
	addc.u32 %r11393, %r11387, %r11395;
	// end inline asm
	mul.lo.s32 	%r11650, %r15072, %r15066;
	mul.hi.u32 	%r11401, %r15066, %r15072;
	// begin inline asm
	add.cc.u32 %r11396, %r11745, %r11650;
	// end inline asm
	// begin inline asm
	addc.u32 %r11399, %r11393, %r11401;
	// end inline asm
	mul.lo.s32 	%r11698, %r15194, %r15066;
	mul.hi.u32 	%r11407, %r15066, %r15194;
	// begin inline asm
	add.cc.u32 %r11402, %r11745, %r11698;
	// end inline asm
	// begin inline asm
	addc.u32 %r11405, %r11399, %r11407;
	// end inline asm
	mul.hi.u32 	%r11413, %r15067, %r15066;
	// begin inline asm
	add.cc.u32 %r11408, %r11366, %r11410;
	// end inline asm
	// begin inline asm
	addc.u32 %r11411, %r11745, %r11413;
	// end inline asm
	mul.lo.s32 	%r11416, %r15067, %r15067;
	mul.hi.u32 	%r11419, %r15067, %r15067;
	// begin inline asm
	add.cc.u32 %r11414, %r11372, %r11416;
	// end inline asm
	// begin inline asm
	addc.u32 %r11417, %r11411, %r11419;
	// end inline asm
	mul.lo.s32 	%r11464, %r15068, %r15067;
	mul.hi.u32 	%r11425, %r15067, %r15068;
	// begin inline asm
	add.cc.u32 %r11420, %r11378, %r11464;
	// end inline asm
	// begin inline asm
	addc.u32 %r11423, %r11417, %r11425;
	// end inline asm
	mul.lo.s32 	%r11512, %r15069, %r15067;
	mul.hi.u32 	%r11431, %r15067, %r15069;
	// begin inline asm
	add.cc.u32 %r11426, %r11384, %r11512;
	// end inline asm
	// begin inline asm
	addc.u32 %r11429, %r11423, %r11431;
	// end inline asm
	mul.lo.s32 	%r11560, %r15070, %r15067;
	mul.hi.u32 	%r11437, %r15067, %r15070;
	// begin inline asm
	add.cc.u32 %r11432, %r11390, %r11560;
	// end inline asm
	// begin inline asm
	addc.u32 %r11435, %r11429, %r11437;
	// end inline asm
	mul.lo.s32 	%r11608, %r15071, %r15067;
	mul.hi.u32 	%r11443, %r15067, %r15071;
	// begin inline asm
	add.cc.u32 %r11438, %r11396, %r11608;
	// end inline asm
	// begin inline asm
	addc.u32 %r11441, %r11435, %r11443;
	// end inline asm
	mul.lo.s32 	%r11656, %r15072, %r15067;
	mul.hi.u32 	%r11449, %r15067, %r15072;
	// begin inline asm
	add.cc.u32 %r11444, %r11402, %r11656;
	// end inline asm
	// begin inline asm
	addc.u32 %r11447, %r11441, %r11449;
	// end inline asm
	mul.lo.s32 	%r11704, %r15194, %r15067;
	mul.hi.u32 	%r11455, %r15067, %r15194;
	// begin inline asm
	add.cc.u32 %r11450, %r11405, %r11704;
	// end inline asm
	// begin inline asm
	addc.u32 %r11453, %r11447, %r11455;
	// end inline asm
	mul.hi.u32 	%r11461, %r15068, %r15066;
	// begin inline asm
	add.cc.u32 %r11456, %r11414, %r11458;
	// end inline asm
	// begin inline asm
	addc.u32 %r11459, %r11745, %r11461;
	// end inline asm
	mul.hi.u32 	%r11467, %r15068, %r15067;
	// begin inline asm
	add.cc.u32 %r11462, %r11420, %r11464;
	// end inline asm
	// begin inline asm
	addc.u32 %r11465, %r11459, %r11467;
	// end inline asm
	mul.lo.s32 	%r11470, %r15068, %r15068;
	mul.hi.u32 	%r11473, %r15068, %r15068;
	// begin inline asm
	add.cc.u32 %r11468, %r11426, %r11470;
	// end inline asm
	// begin inline asm
	addc.u32 %r11471, %r11465, %r11473;
	// end inline asm
	mul.lo.s32 	%r11518, %r15069, %r15068;
	mul.hi.u32 	%r11479, %r15068, %r15069;
	// begin inline asm
	add.cc.u32 %r11474, %r11432, %r11518;
	// end inline asm
	// begin inline asm
	addc.u32 %r11477, %r11471, %r11479;
	// end inline asm
	mul.lo.s32 	%r11566, %r15070, %r15068;
	mul.hi.u32 	%r11485, %r15068, %r15070;
	// begin inline asm
	add.cc.u32 %r11480, %r11438, %r11566;
	// end inline asm
	// begin inline asm
	addc.u32 %r11483, %r11477, %r11485;
	// end inline asm
	mul.lo.s32 	%r11614, %r15071, %r15068;
	mul.hi.u32 	%r11491, %r15068, %r15071;
	// begin inline asm
	add.cc.u32 %r11486, %r11444, %r11614;
	// end inline asm
	// begin inline asm
	addc.u32 %r11489, %r11483, %r11491;
	// end inline asm
	mul.lo.s32 	%r11662, %r15072, %r15068;
	mul.hi.u32 	%r11497, %r15068, %r15072;
	// begin inline asm
	add.cc.u32 %r11492, %r11450, %r11662;
	// end inline asm
	// begin inline asm
	addc.u32 %r11495, %r11489, %r11497;
	// end inline asm
	mul.lo.s32 	%r11710, %r15194, %r15068;
	mul.hi.u32 	%r11503, %r15068, %r15194;
	// begin inline asm
	add.cc.u32 %r11498, %r11453, %r11710;
	// end inline asm
	// begin inline asm
	addc.u32 %r11501, %r11495, %r11503;
	// end inline asm
	mul.hi.u32 	%r11509, %r15069, %r15066;
	// begin inline asm
	add.cc.u32 %r11504, %r11462, %r11506;
	// end inline asm
	// begin inline asm
	addc.u32 %r11507, %r11745, %r11509;
	// end inline asm
	mul.hi.u32 	%r11515, %r15069, %r15067;
	// begin inline asm
	add.cc.u32 %r11510, %r11468, %r11512;
	// end inline asm
	// begin inline asm
	addc.u32 %r11513, %r11507, %r11515;
	// end inline asm
	mul.hi.u32 	%r11521, %r15069, %r15068;
	// begin inline asm
	add.cc.u32 %r11516, %r11474, %r11518;
	// end inline asm
	// begin inline asm
	addc.u32 %r11519, %r11513, %r11521;
	// end inline asm
	mul.lo.s32 	%r11524, %r15069, %r15069;
	mul.hi.u32 	%r11527, %r15069, %r15069;
	// begin inline asm
	add.cc.u32 %r11522, %r11480, %r11524;
	// end inline asm
	// begin inline asm
	addc.u32 %r11525, %r11519, %r11527;
	// end inline asm
	mul.lo.s32 	%r11572, %r15070, %r15069;
	mul.hi.u32 	%r11533, %r15069, %r15070;
	// begin inline asm
	add.cc.u32 %r11528, %r11486, %r11572;
	// end inline asm
	// begin inline asm
	addc.u32 %r11531, %r11525, %r11533;
	// end inline asm
	mul.lo.s32 	%r11620, %r15071, %r15069;
	mul.hi.u32 	%r11539, %r15069, %r15071;
	// begin inline asm
	add.cc.u32 %r11534, %r11492, %r11620;
	// end inline asm
	// begin inline asm
	addc.u32 %r11537, %r11531, %r11539;
	// end inline asm
	mul.lo.s32 	%r11668, %r15072, %r15069;
	mul.hi.u32 	%r11545, %r15069, %r15072;
	// begin inline asm
	add.cc.u32 %r11540, %r11498, %r11668;
	// end inline asm
	// begin inline asm
	addc.u32 %r11543, %r11537, %r11545;
	// end inline asm
	mul.lo.s32 	%r11716, %r15194, %r15069;
	mul.hi.u32 	%r11551, %r15069, %r15194;
	// begin inline asm
	add.cc.u32 %r11546, %r11501, %r11716;
	// end inline asm
	// begin inline asm
	addc.u32 %r11549, %r11543, %r11551;
	// end inline asm
	mul.hi.u32 	%r11557, %r15070, %r15066;
	// begin inline asm
	add.cc.u32 %r11552, %r11510, %r11554;
	// end inline asm
	// begin inline asm
	addc.u32 %r11555, %r11745, %r11557;
	// end inline asm
	mul.hi.u32 	%r11563, %r15070, %r15067;
	// begin inline asm
	add.cc.u32 %r11558, %r11516, %r11560;
	// end inline asm
	// begin inline asm
	addc.u32 %r11561, %r11555, %r11563;
	// end inline asm
	mul.hi.u32 	%r11569, %r15070, %r15068;
	// begin inline asm
	add.cc.u32 %r11564, %r11522, %r11566;
	// end inline asm
	// begin inline asm
	addc.u32 %r11567, %r11561, %r11569;
	// end inline asm
	mul.hi.u32 	%r11575, %r15070, %r15069;
	// begin inline asm
	add.cc.u32 %r11570, %r11528, %r11572;
	// end inline asm
	// begin inline asm
	addc.u32 %r11573, %r11567, %r11575;
	// end inline asm
	mul.lo.s32 	%r11578, %r15070, %r15070;
	mul.hi.u32 	%r11581, %r15070, %r15070;
	// begin inline asm
	add.cc.u32 %r11576, %r11534, %r11578;
	// end inline asm
	// begin inline asm
	addc.u32 %r11579, %r11573, %r11581;
	// end inline asm
	mul.lo.s32 	%r11626, %r15071, %r15070;
	mul.hi.u32 	%r11587, %r15070, %r15071;
	// begin inline asm
	add.cc.u32 %r11582, %r11540, %r11626;
	// end inline asm
	// begin inline asm
	addc.u32 %r11585, %r11579, %r11587;
	// end inline asm
	mul.lo.s32 	%r11674, %r15072, %r15070;
	mul.hi.u32 	%r11593, %r15070, %r15072;
	// begin inline asm
	add.cc.u32 %r11588, %r11546, %r11674;
	// end inline asm
	// begin inline asm
	addc.u32 %r11591, %r11585, %r11593;
	// end inline asm
	mul.lo.s32 	%r11722, %r15194, %r15070;
	mul.hi.u32 	%r11599, %r15070, %r15194;
	// begin inline asm
	add.cc.u32 %r11594, %r11549, %r11722;
	// end inline asm
	// begin inline asm
	addc.u32 %r11597, %r11591, %r11599;
	// end inline asm
	mul.hi.u32 	%r11605, %r15071, %r15066;
	// begin inline asm
	add.cc.u32 %r11600, %r11558, %r11602;
	// end inline asm
	// begin inline asm
	addc.u32 %r11603, %r11745, %r11605;
	// end inline asm
	mul.hi.u32 	%r11611, %r15071, %r15067;
	// begin inline asm
	add.cc.u32 %r11606, %r11564, %r11608;
	// end inline asm
	// begin inline asm
	addc.u32 %r11609, %r11603, %r11611;
	// end inline asm
	mul.hi.u32 	%r11617, %r15071, %r15068;
	// begin inline asm
	add.cc.u32 %r11612, %r11570, %r11614;
	// end inline asm
	// begin inline asm
	addc.u32 %r11615, %r11609, %r11617;
	// end inline asm
	mul.hi.u32 	%r11623, %r15071, %r15069;
	// begin inline asm
	add.cc.u32 %r11618, %r11576, %r11620;
	// end inline asm
	// begin inline asm
	addc.u32 %r11621, %r11615, %r11623;
	// end inline asm
	mul.hi.u32 	%r11629, %r15071, %r15070;
	// begin inline asm
	add.cc.u32 %r11624, %r11582, %r11626;
	// end inline asm
	// begin inline asm
	addc.u32 %r11627, %r11621, %r11629;
	// end inline asm
	mul.lo.s32 	%r11632, %r15071, %r15071;
	mul.hi.u32 	%r11635, %r15071, %r15071;
	// begin inline asm
	add.cc.u32 %r11630, %r11588, %r11632;
	// end inline asm
	// begin inline asm
	addc.u32 %r11633, %r11627, %r11635;
	// end inline asm
	mul.lo.s32 	%r11680, %r15072, %r15071;
	mul.hi.u32 	%r11641, %r15071, %r15072;
	// begin inline asm
	add.cc.u32 %r11636, %r11594, %r11680;
	// end inline asm
	// begin inline asm
	addc.u32 %r11639, %r11633, %r11641;
	// end inline asm
	mul.lo.s32 	%r11728, %r15194, %r15071;
	mul.hi.u32 	%r11647, %r15071, %r15194;
	// begin inline asm
	add.cc.u32 %r11642, %r11597, %r11728;
	// end inline asm
	// begin inline asm
	addc.u32 %r11645, %r11639, %r11647;
	// end inline asm
	mul.hi.u32 	%r11653, %r15072, %r15066;
	// begin inline asm
	add.cc.u32 %r11648, %r11606, %r11650;
	// end inline asm
	// begin inline asm
	addc.u32 %r11651, %r11745, %r11653;
	// end inline asm
	mul.hi.u32 	%r11659, %r15072, %r15067;
	// begin inline asm
	add.cc.u32 %r11654, %r11612, %r11656;
	// end inline asm
	// begin inline asm
	addc.u32 %r11657, %r11651, %r11659;
	// end inline asm
	mul.hi.u32 	%r11665, %r15072, %r15068;
	// begin inline asm
	add.cc.u32 %r11660, %r11618, %r11662;
	// end inline asm
	// begin inline asm
	addc.u32 %r11663, %r11657, %r11665;
	// end inline asm
	mul.hi.u32 	%r11671, %r15072, %r15069;
	// begin inline asm
	add.cc.u32 %r11666, %r11624, %r11668;
	// end inline asm
	// begin inline asm
	addc.u32 %r11669, %r11663, %r11671;
	// end inline asm
	mul.hi.u32 	%r11677, %r15072, %r15070;
	// begin inline asm
	add.cc.u32 %r11672, %r11630, %r11674;
	// end inline asm
	// begin inline asm
	addc.u32 %r11675, %r11669, %r11677;
	// end inline asm
	mul.hi.u32 	%r11683, %r15072, %r15071;
	// begin inline asm
	add.cc.u32 %r11678, %r11636, %r11680;
	// end inline asm
	// begin inline asm
	addc.u32 %r11681, %r11675, %r11683;
	// end inline asm
	mul.lo.s32 	%r11686, %r15072, %r15072;
	mul.hi.u32 	%r11689, %r15072, %r15072;
	// begin inline asm
	add.cc.u32 %r11684, %r11642, %r11686;
	// end inline asm
	// begin inline asm
	addc.u32 %r11687, %r11681, %r11689;
	// end inline asm
	mul.lo.s32 	%r11734, %r15194, %r15072;
	mul.hi.u32 	%r11695, %r15072, %r15194;
	// begin inline asm
	add.cc.u32 %r11690, %r11645, %r11734;
	// end inline asm
	// begin inline asm
	addc.u32 %r11693, %r11687, %r11695;
	// end inline asm
	mul.hi.u32 	%r11701, %r15194, %r15066;
	// begin inline asm
	add.cc.u32 %r11696, %r11654, %r11698;
	// end inline asm
	// begin inline asm
	addc.u32 %r11699, %r11745, %r11701;
	// end inline asm
	mul.hi.u32 	%r11707, %r15194, %r15067;
	// begin inline asm
	add.cc.u32 %r11702, %r11660, %r11704;
	// end inline asm
	// begin inline asm
	addc.u32 %r11705, %r11699, %r11707;
	// end inline asm
	mul.hi.u32 	%r11713, %r15194, %r15068;
	// begin inline asm
	add.cc.u32 %r11708, %r11666, %r11710;
	// end inline asm
	// begin inline asm
	addc.u32 %r11711, %r11705, %r11713;
	// end inline asm
	mul.hi.u32 	%r11719, %r15194, %r15069;
	// begin inline asm
	add.cc.u32 %r11714, %r11672, %r11716;
	// end inline asm
	// begin inline asm
	addc.u32 %r11717, %r11711, %r11719;
	// end inline asm
	mul.hi.u32 	%r11725, %r15194, %r15070;
	// begin inline asm
	add.cc.u32 %r11720, %r11678, %r11722;
	// end inline asm
	// begin inline asm
	addc.u32 %r11723, %r11717, %r11725;
	// end inline asm
	mul.hi.u32 	%r11731, %r15194, %r15071;
	// begin inline asm
	add.cc.u32 %r11726, %r11684, %r11728;
	// end inline asm
	// begin inline asm
	addc.u32 %r11729, %r11723, %r11731;
	// end inline asm
	mul.hi.u32 	%r11737, %r15194, %r15072;
	// begin inline asm
	add.cc.u32 %r11732, %r11690, %r11734;
	// end inline asm
	// begin inline asm
	addc.u32 %r11735, %r11729, %r11737;
	// end inline asm
	mul.lo.s32 	%r11740, %r15194, %r15194;
	mul.hi.u32 	%r11743, %r15194, %r15194;
	// begin inline asm
	add.cc.u32 %r11738, %r11693, %r11740;
	// end inline asm
	// begin inline asm
	addc.u32 %r11741, %r11735, %r11743;
	// end inline asm
	mul.wide.u32 	%rd438, %r11702, 977;
	cvt.u32.u64 	%r11746, %rd438;
	shr.u64 	%rd439, %rd438, 32;
	mul.wide.u32 	%rd440, %r11708, 977;
	add.s64 	%rd441, %rd440, %rd439;
	cvt.u32.u64 	%r11749, %rd441;
	shr.u64 	%rd442, %rd441, 32;
	mul.wide.u32 	%rd443, %r11714, 977;
	add.s64 	%rd444, %rd443, %rd442;
	cvt.u32.u64 	%r11752, %rd444;
	shr.u64 	%rd445, %rd444, 32;
	mul.wide.u32 	%rd446, %r11720, 977;
	add.s64 	%rd447, %rd446, %rd445;
	cvt.u32.u64 	%r11755, %rd447;
	shr.u64 	%rd448, %rd447, 32;
	mul.wide.u32 	%rd449, %r11726, 977;
	add.s64 	%rd450, %rd449, %rd448;
	cvt.u32.u64 	%r11758, %rd450;
	shr.u64 	%rd451, %rd450, 32;
	mul.wide.u32 	%rd452, %r11732, 977;
	add.s64 	%rd453, %rd452, %rd451;
	cvt.u32.u64 	%r11761, %rd453;
	shr.u64 	%rd454, %rd453, 32;
	mul.wide.u32 	%rd455, %r11738, 977;
	add.s64 	%rd456, %rd455, %rd454;
	cvt.u32.u64 	%r11764, %rd456;
	shr.u64 	%rd457, %rd456, 32;
	cvt.u64.u32 	%rd458, %r11741;
	cvt.u32.u64 	%r11841, %rd457;
	cvt.u32.u64 	%r11842, %rd458;
	mov.b64 	%rd459, 977;
	cvt.u32.u64 	%r11843, %rd459;
	mad.lo.s32 	%r11767, %r11842, %r11843, %r11841;
	// begin inline asm
	add.cc.u32 %r11744, %r11745, %r11746;
	// end inline asm
	// begin inline asm
	addc.cc.u32 %r11747, %r11702, %r11749;
	// end inline asm
	// begin inline asm
	addc.cc.u32 %r11750, %r11708, %r11752;
	// end inline asm
	// begin inline asm
	addc.cc.u32 %r11753, %r11714, %r11755;
	// end inline asm
	// begin inline asm
	addc.cc.u32 %r11756, %r11720, %r11758;
	// end inline asm
	// begin inline asm
	addc.cc.u32 %r11759, %r11726, %r11761;
	// end inline asm
	// begin inline asm
	addc.cc.u32 %r11762, %r11732, %r11764;
	// end inline asm
	// begin inline asm
	addc.u32 %r11765, %r11738, %r11767;
	// end inline asm
	// begin inline asm
	sub.cc.u32 %r11768, %r11744, %r4;
	// end inline asm
	// begin inline asm
	subc.cc.u32 %r11771, %r11747, %r5;
	// end inline asm
	// begin inline asm
	subc.cc.u32 %r11774, %r11750, %r6;
	// end inline asm
	// begin inline asm
	subc.cc.u32 %r11777, %r11753, %r7;
	// end inline asm
	// begin inline asm
	subc.cc.u32 %r11780, %r11756, %r8;
	// end inline asm
	// begin inline asm
	subc.cc.u32 %r11783, %r11759, %r9;
	// end inline asm
	// begin inline asm
	subc.cc.u32 %r11786, %r11762, %r10;
	// end inline asm
	// begin inline asm
	subc.u32 %r11789, %r11765, %r11;
	// end inline asm
	setp.eq.s32 	%p122, %r11789, 0;
	selp.b32 	%r11793, %r11768, %r11744, %p122;
	selp.b32 	%r11796, %r11771, %r11747, %p122;
	selp.b32 	%r11799, %r11774, %r11750, %p122;
	selp.b32 	%r11802, %r11777, %r11753, %p122;
	selp.b32 	%r11805, %r11780, %r11756, %p122;
	selp.b32 	%r11808, %r11783, %r11759, %p122;
	selp.b32 	%r11811, %r11786, %r11762, %p122;
	// begin inline asm
	add.cc.u32 %r11792, %r11793, %r11360;
	// end inline asm
	// begin inline asm
	addc.cc.u32 %r11795, %r11796, %r11408;
	// end inline asm
	// begin inline asm
	addc.cc.u32 %r11798, %r11799, %r11456;
	// end inline asm
	// begin inline asm
	addc.cc.u32 %r11801, %r11802, %r11504;
	// end inline asm
	// begin inline asm
	addc.cc.u32 %r11804, %r11805, %r11552;
	// end inline asm
	// begin inline asm
	addc.cc.u32 %r11807, %r11808, %r11600;
	// end inline asm
	// begin inline asm
	addc.cc.u32 %r11810, %r11811, %r11648;
	// end inline asm
	// begin inline asm
	addc.u32 %r15193, %r11765, %r11696;
	// end inline asm
	// begin inline asm
	sub.cc.u32 %r15186, %r11792, %r4;
	// end inline asm
	// begin inline asm
	subc.cc.u32 %r15187, %r11795, %r5;
	// end inline asm
	// begin inline asm
	subc.cc.u32 %r15188, %r11798, %r6;
	// end inline asm
	// begin inline asm
	subc.cc.u32 %r15189, %r11801, %r7;
	// end inline asm
	// begin inline asm
	subc.cc.u32 %r15190, %r11804, %r8;
	// end inline asm
	// begin inline asm
	subc.cc.u32 %r15191, %r11807, %r9;
	// end inline asm
	// begin inline asm
	subc.cc.u32 %r15192, %r11810, %r10;
	// end inline asm
	// begin inline asm
	subc.u32 %r11837, %r15193, %r11;
	// end inline asm
	setp.eq.s32 	%p123, %r11837, 0;
	@%p123 bra 	$L__BB0_120;
	mov.u32 	%r15186, %r11792;
	mov.u32 	%r15187, %r11795;
	mov.u32 	%r15188, %r11798;
	mov.u32 	%r15189, %r11801;
	mov.u32 	%r15190, %r11804;
	mov.u32 	%r15191, %r11807;
	mov.u32 	%r15192, %r11810;
$L__BB0_120:
	// begin inline asm
	sub.cc.u32 %r15210, %r15178, %r15186;
	// end inline asm
	// begin inline asm
	subc.cc.u32 %r15209, %r15179, %r15187;
	// end inline asm
	// begin inline asm
	subc.cc.u32 %r15208, %r15180, %r15188;
	// end inline asm
	// begin inline asm
	subc.cc.u32 %r15207, %r15181, %r15189;
	// end inline asm
	// begin inline asm
	subc.cc.u32 %r15206, %r15182, %r15190;
	// end inline asm
	// begin inline asm
	subc.cc.u32 %r15205, %r15183, %r15191;
	// end inline asm
	// begin inline asm
	subc.cc.u32 %r15204, %r15184, %r15192;
	// end inline asm
	// begin inline asm
	subc.u32 %r11865, %r15201, %r15193;
	// end inline asm
	setp.eq.s32 	%p124, %r11865, 0;
	mov.u32 	%r15203, %r15202;
	mov.u32 	%r15211, %r15200;
	mov.u32 	%r15219, %r15198;
	@%p124 bra 	$L__BB0_122;
	// begin inline asm
	add.cc.u32 %r15210, %r15210, %r4;
	// end inline asm
	// begin inline asm
	addc.cc.u32 %r15209, %r15209, %r5;
	// end inline asm
	// begin inline asm
	addc.cc.u32 %r15208, %r15208, %r6;
	// end inline asm
	// begin inline asm
	addc.cc.u32 %r15207, %r15207, %r7;
	// end inline asm
	// begin inline asm
	addc.cc.u32 %r15206, %r15206, %r8;
	// end inline asm
	// begin inline asm
	addc.cc.u32 %r15205, %r15205, %r9;
	// end inline asm
	// begin inline asm
	addc.cc.u32 %r15204, %r15204, %r10;
	// end inline asm
	// begin inline asm
	addc.u32 %r15202, %r15202, %r11;
	// end inline asm
	mov.u32 	%r15203, %r15202;
	mov.u32 	%r15211, %r15200;
	mov.u32 	%r15219, %r15198;
$L__BB0_122:
	add.s32 	%r14883, %r110, -1;
	setp.ne.s32 	%p125, %r110, 0;
	@%p125 bra 	$L__BB0_45;
	add.s32 	%r11894, %r4, -2;
	st.local.u32 	[%rd3], %r11894;
	st.local.u32 	[%rd3+4], %r5;
	st.local.u32 	[%rd3+8], %r6;
	st.local.u32 	[%rd3+12], %r7;
	st.local.u32 	[%rd3+16], %r8;
	st.local.u32 	[%rd3+20], %r9;
	st.local.u32 	[%rd3+24], %r10;
	st.local.u32 	[%rd3+28], %r11;
	mov.b32 	%r15245, 0;
	mov.b32 	%r15244, 1;
	mov.u32 	%r15246, %r15245;
	mov.u32 	%r15247, %r15245;
	mov.u32 	%r15248, %r15245;
	mov.u32 	%r15249, %r15245;
	mov.u32 	%r15250, %r15245;
	mov.u32 	%r15251, %r15245;
	mov.u32 	%r15243, %r15245;
$L__BB0_124:
	shr.u32 	%r11895, %r15243, 5;
	and.b32  	%r11896, %r15243, 31;
	mul.wide.u32 	%rd460, %r11895, 4;
	add.s64 	%rd461, %rd3, %rd460;
	ld.local.u32 	%r11897, [%rd461];
	shr.u32 	%r11898, %r11897, %r11896;
	and.b32  	%r11899, %r11898, 1;
	setp.eq.b32 	%p126, %r11899, 1;
	not.pred 	%p127, %p126;
	@%p127 bra 	$L__BB0_127;
	mul.lo.s32 	%r11902, %r15210, %r15244;
	mul.hi.u32 	%r11905, %r15244, %r15210;
	mov.b32 	%r12285, 0;
	// begin inline asm
	add.cc.u32 %r11900, %r12285, %r11902;
	// end inline asm
	// begin inline asm
	addc.u32 %r11903, %r12285, %r11905;
	// end inline asm
	mul.lo.s32 	%r11908, %r15209, %r15244;
	mul.hi.u32 	%r11911, %r15244, %r15209;
	// begin inline asm
	add.cc.u32 %r11906, %r12285, %r11908;
	// end inline asm
	// begin inline asm
	addc.u32 %r11909, %r11903, %r11911;
	// end inline asm
	mul.lo.s32 	%r11914, %r15208, %r15244;
	mul.hi.u32 	%r11917, %r15244, %r15208;
	// begin inline asm
	add.cc.u32 %r11912, %r12285, %r11914;
	// end inline asm
	// begin inline asm
	addc.u32 %r11915, %r11909, %r11917;
	// end inline asm
	mul.lo.s32 	%r11920, %r15207, %r15244;
	mul.hi.u32 	%r11923, %r15244, %r15207;
	// begin inline asm
	add.cc.u32 %r11918, %r12285, %r11920;
	// end inline asm
	// begin inline asm
	addc.u32 %r11921, %r11915, %r11923;
	// end inline asm
	mul.lo.s32 	%r11926, %r15206, %r15244;
	mul.hi.u32 	%r11929, %r15244, %r15206;
	// begin inline asm
	add.cc.u32 %r11924, %r12285, %r11926;
	// end inline asm
	// begin inline asm
	addc.u32 %r11927, %r11921, %r11929;
	// end inline asm
	mul.lo.s32 	%r11932, %r15205, %r15244;
	mul.hi.u32 	%r11935, %r15244, %r15205;
	// begin inline asm
	add.cc.u32 %r11930, %r12285, %r11932;
	// end inline asm
	// begin inline asm
	addc.u32 %r11933, %r11927, %r11935;
	// end inline asm
	mul.lo.s32 	%r11938, %r15204, %r15244;
	mul.hi.u32 	%r11941, %r15244, %r15204;
	// begin inline asm
	add.cc.u32 %r11936, %r12285, %r11938;
	// end inline asm
	// begin inline asm
	addc.u32 %r11939, %r11933, %r11941;
	// end inline asm
	mul.lo.s32 	%r11944, %r15203, %r15244;
	mul.hi.u32 	%r11947, %r15244, %r15203;
	// begin inline asm
	add.cc.u32 %r11942, %r12285, %r11944;
	// end inline asm
	// begin inline asm
	addc.u32 %r11945, %r11939, %r11947;
	// end inline asm
	mul.lo.s32 	%r11950, %r15210, %r15245;
	mul.hi.u32 	%r11953, %r15245, %r15210;
	// begin inline asm
	add.cc.u32 %r11948, %r11906, %r11950;
	// end inline asm
	// begin inline asm
	addc.u32 %r11951, %r12285, %r11953;
	// end inline asm
	mul.lo.s32 	%r11956, %r15209, %r15245;
	mul.hi.u32 	%r11959, %r15245, %r15209;
	// begin inline asm
	add.cc.u32 %r11954, %r11912, %r11956;
	// end inline asm
	// begin inline asm
	addc.u32 %r11957, %r11951, %r11959;
	// end inline asm
	mul.lo.s32 	%r11962, %r15208, %r15245;
	mul.hi.u32 	%r11965, %r15245, %r15208;
	// begin inline asm
	add.cc.u32 %r11960, %r11918, %r11962;
	// end inline asm
	// begin inline asm
	addc.u32 %r11963, %r11957, %r11965;
	// end inline asm
	mul.lo.s32 	%r11968, %r15207, %r15245;
	mul.hi.u32 	%r11971, %r15245, %r15207;
	// begin inline asm
	add.cc.u32 %r11966, %r11924, %r11968;
	// end inline asm
	// begin inline asm
	addc.u32 %r11969, %r11963, %r11971;
	// end inline asm
	mul.lo.s32 	%r11974, %r15206, %r15245;
	mul.hi.u32 	%r11977, %r15245, %r15206;
	// begin inline asm
	add.cc.u32 %r11972, %r11930, %r11974;
	// end inline asm
	// begin inline asm
	addc.u32 %r11975, %r11969, %r11977;
	// end inline asm
	mul.lo.s32 	%r11980, %r15205, %r15245;
	mul.hi.u32 	%r11983, %r15245, %r15205;
	// begin inline asm
	add.cc.u32 %r11978, %r11936, %r11980;
	// end inline asm
	// begin inline asm
	addc.u32 %r11981, %r11975, %r11983;
	// end inline asm
	mul.lo.s32 	%r11986, %r15204, %r15245;
	mul.hi.u32 	%r11989, %r15245, %r15204;
	// begin inline asm
	add.cc.u32 %r11984, %r11942, %r11986;
	// end inline asm
	// begin inline asm
	addc.u32 %r11987, %r11981, %r11989;
	// end inline asm
	mul.lo.s32 	%r11992, %r15203, %r15245;
	mul.hi.u32 	%r11995, %r15245, %r15203;
	// begin inline asm
	add.cc.u32 %r11990, %r11945, %r11992;
	// end inline asm
	// begin inline asm
	addc.u32 %r11993, %r11987, %r11995;
	// end inline asm
	mul.lo.s32 	%r11998, %r15210, %r15246;
	mul.hi.u32 	%r12001, %r15246, %r15210;
	// begin inline asm
	add.cc.u32 %r11996, %r11954, %r11998;
	// end inline asm
	// begin inline asm
	addc.u32 %r11999, %r12285, %r12001;
	// end inline asm
	mul.lo.s32 	%r12004, %r15209, %r15246;
	mul.hi.u32 	%r12007, %r15246, %r15209;
	// begin inline asm
	add.cc.u32 %r12002, %r11960, %r12004;
	// end inline asm
	// begin inline asm
	addc.u32 %r12005, %r11999, %r12007;
	// end inline asm
	mul.lo.s32 	%r12010, %r15208, %r15246;
	mul.hi.u32 	%r12013, %r15246, %r15208;
	// begin inline asm
	add.cc.u32 %r12008, %r11966, %r12010;
	// end inline asm
	// begin inline asm
	addc.u32 %r12011, %r12005, %r12013;
	// end inline asm
	mul.lo.s32 	%r12016, %r15207, %r15246;
	mul.hi.u32 	%r12019, %r15246, %r15207;
	// begin inline asm
	add.cc.u32 %r12014, %r11972, %r12016;
	// end inline asm
	// begin inline asm
	addc.u32 %r12017, %r12011, %r12019;
	// end inline asm
	mul.lo.s32 	%r12022, %r15206, %r15246;
	mul.hi.u32 	%r12025, %r15246, %r15206;
	// begin inline asm
	add.cc.u32 %r12020, %r11978, %r12022;
	// end inline asm
	// begin inline asm
	addc.u32 %r12023, %r12017, %r12025;
	// end inline asm
	mul.lo.s32 	%r12028, %r15205, %r15246;
	mul.hi.u32 	%r12031, %r15246, %r15205;
	// begin inline asm
	add.cc.u32 %r12026, %r11984, %r12028;
	// end inline asm
	// begin inline asm
	addc.u32 %r12029, %r12023, %r12031;
	// end inline asm
	mul.lo.s32 	%r12034, %r15204, %r15246;
	mul.hi.u32 	%r12037, %r15246, %r15204;
	// begin inline asm
	add.cc.u32 %r12032, %r11990, %r12034;
	// end inline asm
	// begin inline asm
	addc.u32 %r12035, %r12029, %r12037;
	// end inline asm
	mul.lo.s32 	%r12040, %r15203, %r15246;
	mul.hi.u32 	%r12043, %r15246, %r15203;
	// begin inline asm
	add.cc.u32 %r12038, %r11993, %r12040;
	// end inline asm
	// begin inline asm
	addc.u32 %r12041, %r12035, %r12043;
	// end inline asm
	mul.lo.s32 	%r12046, %r15210, %r15247;
	mul.hi.u32 	%r12049, %r15247, %r15210;
	// begin inline asm
	add.cc.u32 %r12044, %r12002, %r12046;
	// end inline asm
	// begin inline asm
	addc.u32 %r12047, %r12285, %r12049;
	// end inline asm
	mul.lo.s32 	%r12052, %r15209, %r15247;
	mul.hi.u32 	%r12055, %r15247, %r15209;
	// begin inline asm
	add.cc.u32 %r12050, %r12008, %r12052;
	// end inline asm
	// begin inline asm
	addc.u32 %r12053, %r12047, %r12055;
	// end inline asm
	mul.lo.s32 	%r12058, %r15208, %r15247;
	mul.hi.u32 	%r12061, %r15247, %r15208;
	// begin inline asm
	add.cc.u32 %r12056, %r12014, %r12058;
	// end inline asm
	// begin inline asm
	addc.u32 %r12059, %r12053, %r12061;
	// end inline asm
	mul.lo.s32 	%r12064, %r15207, %r15247;
	mul.hi.u32 	%r12067, %r15247, %r15207;
	// begin inline asm
	add.cc.u32 %r12062, %r12020, %r12064;
	// end inline asm
	// begin inline asm
	addc.u32 %r12065, %r12059, %r12067;
	// end inline asm
	mul.lo.s32 	%r12070, %r15206, %r15247;
	mul.hi.u32 	%r12073, %r15247, %r15206;
	// begin inline asm
	add.cc.u32 %r12068, %r12026, %r12070;
	// end inline asm
	// begin inline asm
	addc.u32 %r12071, %r12065, %r12073;
	// end inline asm
	mul.lo.s32 	%r12076, %r15205, %r15247;
	mul.hi.u32 	%r12079, %r15247, %r15205;
	// begin inline asm
	add.cc.u32 %r12074, %r12032, %r12076;
	// end inline asm
	// begin inline asm
	addc.u32 %r12077, %r12071, %r12079;
	// end inline asm
	mul.lo.s32 	%r12082, %r15204, %r15247;
	mul.hi.u32 	%r12085, %r15247, %r15204;
	// begin inline asm
	add.cc.u32 %r12080, %r12038, %r12082;
	// end inline asm
	// begin inline asm
	addc.u32 %r12083, %r12077, %r12085;
	// end inline asm
	mul.lo.s32 	%r12088, %r15203, %r15247;
	mul.hi.u32 	%r12091, %r15247, %r15203;
	// begin inline asm
	add.cc.u32 %r12086, %r12041, %r12088;
	// end inline asm
	// begin inline asm
	addc.u32 %r12089, %r12083, %r12091;
	// end inline asm
	mul.lo.s32 	%r12094, %r15210, %r15248;
	mul.hi.u32 	%r12097, %r15248, %r15210;
	// begin inline asm
	add.cc.u32 %r12092, %r12050, %r12094;
	// end inline asm
	// begin inline asm
	addc.u32 %r12095, %r12285, %r12097;
	// end inline asm
	mul.lo.s32 	%r12100, %r15209, %r15248;
	mul.hi.u32 	%r12103, %r15248, %r15209;
	// begin inline asm
	add.cc.u32 %r12098, %r12056, %r12100;
	// end inline asm
	// begin inline asm
	addc.u32 %r12101, %r12095, %r12103;
	// end inline asm
	mul.lo.s32 	%r12106, %r15208, %r15248;
	mul.hi.u32 	%r12109, %r15248, %r15208;
	// begin inline asm
	add.cc.u32 %r12104, %r12062, %r12106;
	// end inline asm
	// begin inline asm
	addc.u32 %r12107, %r12101, %r12109;
	// end inline asm
	mul.lo.s32 	%r12112, %r15207, %r15248;
	mul.hi.u32 	%r12115, %r15248, %r15207;
	// begin inline asm
	add.cc.u32 %r12110, %r12068, %r12112;
	// end inline asm
	// begin inline asm
	addc.u32 %r12113, %r12107, %r12115;
	// end inline asm
	mul.lo.s32 	%r12118, %r15206, %r15248;
	mul.hi.u32 	%r12121, %r15248, %r15206;
	// begin inline asm
	add.cc.u32 %r12116, %r12074, %r12118;
	// end inline asm
	// begin inline asm
	addc.u32 %r12119, %r12113, %r12121;
	// end inline asm
	mul.lo.s32 	%r12124, %r15205, %r15248;
	mul.hi.u32 	%r12127, %r15248, %r15205;
	// begin inline asm
	add.cc.u32 %r12122, %r12080, %r12124;
	// end inline asm
	// begin inline asm
	addc.u32 %r12125, %r12119, %r12127;
	// end inline asm
	mul.lo.s32 	%r12130, %r15204, %r15248;
	mul.hi.u32 	%r12133, %r15248, %r15204;
	// begin inline asm
	add.cc.u32 %r12128, %r12086, %r12130;
	// end inline asm
	// begin inline asm
	addc.u32 %r12131, %r12125, %r12133;
	// end inline asm
	mul.lo.s32 	%r12136, %r15203, %r15248;
	mul.hi.u32 	%r12139, %r15248, %r15203;
	// begin inline asm
	add.cc.u32 %r12134, %r12089, %r12136;
	// end inline asm
	// begin inline asm
	addc.u32 %r12137, %r12131, %r12139;
	// end inline asm
	mul.lo.s32 	%r12142, %r15210, %r15249;
	mul.hi.u32 	%r12145, %r15249, %r15210;
	// begin inline asm
	add.cc.u32 %r12140, %r12098, %r12142;
	// end inline asm
	// begin inline asm
	addc.u32 %r12143, %r12285, %r12145;
	// end inline asm
	mul.lo.s32 	%r12148, %r15209, %r15249;
	mul.hi.u32 	%r12151, %r15249, %r15209;
	// begin inline asm
	add.cc.u32 %r12146, %r12104, %r12148;
	// end inline asm
	// begin inline asm
	addc.u32 %r12149, %r12143, %r12151;
	// end inline asm
	mul.lo.s32 	%r12154, %r15208, %r15249;
	mul.hi.u32 	%r12157, %r15249, %r15208;
	// begin inline asm
	add.cc.u32 %r12152, %r12110, %r12154;
	// end inline asm
	// begin inline asm
	addc.u32 %r12155, %r12149, %r12157;
	// end inline asm
	mul.lo.s32 	%r12160, %r15207, %r15249;
	mul.hi.u32 	%r12163, %r15249, %r15207;
	// begin inline asm
	add.cc.u32 %r12158, %r12116, %r12160;
	// end inline asm
	// begin inline asm
	addc.u32 %r12161, %r12155, %r12163;
	// end inline asm
	mul.lo.s32 	%r12166, %r15206, %r15249;
	mul.hi.u32 	%r12169, %r15249, %r15206;
	// begin inline asm
	add.cc.u32 %r12164, %r12122, %r12166;
	// end inline asm
	// begin inline asm
	addc.u32 %r12167, %r12161, %r12169;
	// end inline asm
	mul.lo.s32 	%r12172, %r15205, %r15249;
	mul.hi.u32 	%r12175, %r15249, %r15205;
	// begin inline asm
	add.cc.u32 %r12170, %r12128, %r12172;
	// end inline asm
	// begin inline asm
	addc.u32 %r12173, %r12167, %r12175;
	// end inline asm
	mul.lo.s32 	%r12178, %r15204, %r15249;
	mul.hi.u32 	%r12181, %r15249, %r15204;
	// begin inline asm
	add.cc.u32 %r12176, %r12134, %r12178;
	// end inline asm
	// begin inline asm
	addc.u32 %r12179, %r12173, %r12181;
	// end inline asm
	mul.lo.s32 	%r12184, %r15203, %r15249;
	mul.hi.u32 	%r12187, %r15249, %r15203;
	// begin inline asm
	add.cc.u32 %r12182, %r12137, %r12184;
	// end inline asm
	// begin inline asm
	addc.u32 %r12185, %r12179, %r12187;
	// end inline asm
	mul.lo.s32 	%r12190, %r15210, %r15250;
	mul.hi.u32 	%r12193, %r15250, %r15210;
	// begin inline asm
	add.cc.u32 %r12188, %r12146, %r12190;
	// end inline asm
	// begin inline asm
	addc.u32 %r12191, %r12285, %r12193;
	// end inline asm
	mul.lo.s32 	%r12196, %r15209, %r15250;
	mul.hi.u32 	%r12199, %r15250, %r15209;
	// begin inline asm
	add.cc.u32 %r12194, %r12152, %r12196;
	// end inline asm
	// begin inline asm
	addc.u32 %r12197, %r12191, %r12199;
	// end inline asm
	mul.lo.s32 	%r12202, %r15208, %r15250;
	mul.hi.u32 	%r12205, %r15250, %r15208;
	// begin inline asm
	add.cc.u32 %r12200, %r12158, %r12202;
	// end inline asm
	// begin inline asm
	addc.u32 %r12203, %r12197, %r12205;
	// end inline asm
	mul.lo.s32 	%r12208, %r15207, %r15250;
	mul.hi.u32 	%r12211, %r15250, %r15207;
	// begin inline asm
	add.cc.u32 %r12206, %r12164, %r12208;
	// end inline asm
	// begin inline asm
	addc.u32 %r12209, %r12203, %r12211;
	// end inline asm
	mul.lo.s32 	%r12214, %r15206, %r15250;
	mul.hi.u32 	%r12217, %r15250, %r15206;
	// begin inline asm
	add.cc.u32 %r12212, %r12170, %r12214;
	// end inline asm
	// begin inline asm
	addc.u32 %r12215, %r12209, %r12217;
	// end inline asm
	mul.lo.s32 	%r12220, %r15205, %r15250;
	mul.hi.u32 	%r12223, %r15250, %r15205;
	// begin inline asm
	add.cc.u32 %r12218, %r12176, %r12220;
	// end inline asm
	// begin inline asm
	addc.u32 %r12221, %r12215, %r12223;
	// end inline asm
	mul.lo.s32 	%r12226, %r15204, %r15250;
	mul.hi.u32 	%r12229, %r15250, %r15204;
	// begin inline asm
	add.cc.u32 %r12224, %r12182, %r12226;
	// end inline asm
	// begin inline asm
	addc.u32 %r12227, %r12221, %r12229;
	// end inline asm
	mul.lo.s32 	%r12232, %r15203, %r15250;
	mul.hi.u32 	%r12235, %r15250, %r15203;
	// begin inline asm
	add.cc.u32 %r12230, %r12185, %r12232;
	// end inline asm
	// begin inline asm
	addc.u32 %r12233, %r12227, %r12235;
	// end inline asm
	mul.lo.s32 	%r12238, %r15210, %r15251;
	mul.hi.u32 	%r12241, %r15251, %r15210;
	// begin inline asm
	add.cc.u32 %r12236, %r12194, %r12238;
	// end inline asm
	// begin inline asm
	addc.u32 %r12239, %r12285, %r12241;
	// end inline asm
	mul.lo.s32 	%r12244, %r15209, %r15251;
	mul.hi.u32 	%r12247, %r15251, %r15209;
	// begin inline asm
	add.cc.u32 %r12242, %r12200, %r12244;
	// end inline asm
	// begin inline asm
	addc.u32 %r12245, %r12239, %r12247;
	// end inline asm
	mul.lo.s32 	%r12250, %r15208, %r15251;
	mul.hi.u32 	%r12253, %r15251, %r15208;
	// begin inline asm
	add.cc.u32 %r12248, %r12206, %r12250;
	// end inline asm
	// begin inline asm
	addc.u32 %r12251, %r12245, %r12253;
	// end inline asm
	mul.lo.s32 	%r12256, %r15207, %r15251;
	mul.hi.u32 	%r12259, %r15251, %r15207;
	// begin inline asm
	add.cc.u32 %r12254, %r12212, %r12256;
	// end inline asm
	// begin inline asm
	addc.u32 %r12257, %r12251, %r12259;
	// end inline asm
	mul.lo.s32 	%r12262, %r15206, %r15251;
	mul.hi.u32 	%r12265, %r15251, %r15206;
	// begin inline asm
	add.cc.u32 %r12260, %r12218, %r12262;
	// end inline asm
	// begin inline asm
	addc.u32 %r12263, %r12257, %r12265;
	// end inline asm
	mul.lo.s32 	%r12268, %r15205, %r15251;
	mul.hi.u32 	%r12271, %r15251, %r15205;
	// begin inline asm
	add.cc.u32 %r12266, %r12224, %r12268;
	// end inline asm
	// begin inline asm
	addc.u32 %r12269, %r12263, %r12271;
	// end inline asm
	mul.lo.s32 	%r12274, %r15204, %r15251;
	mul.hi.u32 	%r12277, %r15251, %r15204;
	// begin inline asm
	add.cc.u32 %r12272, %r12230, %r12274;
	// end inline asm
	// begin inline asm
	addc.u32 %r12275, %r12269, %r12277;
	// end inline asm
	mul.lo.s32 	%r12280, %r15203, %r15251;
	mul.hi.u32 	%r12283, %r15251, %r15203;
	// begin inline asm
	add.cc.u32 %r12278, %r12233, %r12280;
	// end inline asm
	// begin inline asm
	addc.u32 %r12281, %r12275, %r12283;
	// end inline asm
	mul.wide.u32 	%rd462, %r12242, 977;
	cvt.u32.u64 	%r12286, %rd462;
	shr.u64 	%rd463, %rd462, 32;
	mul.wide.u32 	%rd464, %r12248, 977;
	add.s64 	%rd465, %rd464, %rd463;
	cvt.u32.u64 	%r12289, %rd465;
	shr.u64 	%rd466, %rd465, 32;
	mul.wide.u32 	%rd467, %r12254, 977;
	add.s64 	%rd468, %rd467, %rd466;
	cvt.u32.u64 	%r12292, %rd468;
	shr.u64 	%rd469, %rd468, 32;
	mul.wide.u32 	%rd470, %r12260, 977;
	add.s64 	%rd471, %rd470, %rd469;
	cvt.u32.u64 	%r12295, %rd471;
	shr.u64 	%rd472, %rd471, 32;
	mul.wide.u32 	%rd473, %r12266, 977;
	add.s64 	%rd474, %rd473, %rd472;
	cvt.u32.u64 	%r12298, %rd474;
	shr.u64 	%rd475, %rd474, 32;
	mul.wide.u32 	%rd476, %r12272, 977;
	add.s64 	%rd477, %rd476, %rd475;
	cvt.u32.u64 	%r12301, %rd477;
	shr.u64 	%rd478, %rd477, 32;
	mul.wide.u32 	%rd479, %r12278, 977;
	add.s64 	%rd480, %rd479, %rd478;
	cvt.u32.u64 	%r12304, %rd480;
	shr.u64 	%rd481, %rd480, 32;
	cvt.u64.u32 	%rd482, %r12281;
	cvt.u32.u64 	%r12381, %rd481;
	cvt.u32.u64 	%r12382, %rd482;
	mov.b64 	%rd483, 977;
	cvt.u32.u64 	%r12383, %rd483;
	mad.lo.s32 	%r12307, %r12382, %r12383, %r12381;
	// begin inline asm
	add.cc.u32 %r12284, %r12285, %r12286;
	// end inline asm
	// begin inline asm
	addc.cc.u32 %r12287, %r12242, %r12289;
	// end inline asm
	// begin inline asm
	addc.cc.u32 %r12290, %r12248, %r12292;
	// end inline asm
	// begin inline asm
	addc.cc.u32 %r12293, %r12254, %r12295;
	// end inline asm
	// begin inline asm
	addc.cc.u32 %r12296, %r12260, %r12298;
	// end inline asm
	// begin inline asm
	addc.cc.u32 %r12299, %r12266, %r12301;
	// end inline asm
	// begin inline asm
	addc.cc.u32 %r12302, %r12272, %r12304;
	// end inline asm
	// begin inline asm
	addc.u32 %r12305, %r12278, %r12307;
	// end inline asm
	// begin inline asm
	sub.cc.u32 %r12308, %r12284, %r4;
	// end inline asm
	// begin inline asm
	subc.cc.u32 %r12311, %r12287, %r5;
	// end inline asm
	// begin inline asm
	subc.cc.u32 %r12314, %r12290, %r6;
	// end inline asm
	// begin inline asm
	subc.cc.u32 %r12317, %r12293, %r7;
	// end inline asm
	// begin inline asm
	subc.cc.u32 %r12320, %r12296, %r8;
	// end inline asm
	// begin inline asm
	subc.cc.u32 %r12323, %r12299, %r9;
	// end inline asm
	// begin inline asm
	subc.cc.u32 %r12326, %r12302, %r10;
	// end inline asm
	// begin inline asm
	subc.u32 %r12329, %r12305, %r11;
	// end inline asm
	setp.eq.s32 	%p128, %r12329, 0;
	selp.b32 	%r12333, %r12308, %r12284, %p128;
	selp.b32 	%r12336, %r12311, %r12287, %p128;
	selp.b32 	%r12339, %r12314, %r12290, %p128;
	selp.b32 	%r12342, %r12317, %r12293, %p128;
	selp.b32 	%r12345, %r12320, %r12296, %p128;
	selp.b32 	%r12348, %r12323, %r12299, %p128;
	selp.b32 	%r12351, %r12326, %r12302, %p128;
	// begin inline asm
	add.cc.u32 %r12332, %r12333, %r11900;
	// end inline asm
	// begin inline asm
	addc.cc.u32 %r12335, %r12336, %r11948;
	// end inline asm
	// begin inline asm
	addc.cc.u32 %r12338, %r12339, %r11996;
	// end inline asm
	// begin inline asm
	addc.cc.u32 %r12341, %r12342, %r12044;
	// end inline asm
	// begin inline asm
	addc.cc.u32 %r12344, %r12345, %r12092;
	// end inline asm
	// begin inline asm
	addc.cc.u32 %r12347, %r12348, %r12140;
	// end inline asm
	// begin inline asm
	addc.cc.u32 %r12350, %r12351, %r12188;
	// end inline asm
	// begin inline asm
	addc.u32 %r15251, %r12305, %r12236;
	// end inline asm
	// begin inline asm
	sub.cc.u32 %r15244, %r12332, %r4;
	// end inline asm
	// begin inline asm
	subc.cc.u32 %r15245, %r12335, %r5;
	// end inline asm
	// begin inline asm
	subc.cc.u32 %r15246, %r12338, %r6;
	// end inline asm
	// begin inline asm
	subc.cc.u32 %r15247, %r12341, %r7;
	// end inline asm
	// begin inline asm
	subc.cc.u32 %r15248, %r12344, %r8;
	// end inline asm
	// begin inline asm
	subc.cc.u32 %r15249, %r12347, %r9;
	// end inline asm
	// begin inline asm
	subc.cc.u32 %r15250, %r12350, %r10;
	// end inline asm
	// begin inline asm
	subc.u32 %r12377, %r15251, %r11;
	// end inline asm
	setp.eq.s32 	%p129, %r12377, 0;
	@%p129 bra 	$L__BB0_127;
	mov.u32 	%r15244, %r12332;
	mov.u32 	%r15245, %r12335;
	mov.u32 	%r15246, %r12338;
	mov.u32 	%r15247, %r12341;
	mov.u32 	%r15248, %r12344;
	mov.u32 	%r15249, %r12347;
	mov.u32 	%r15250, %r12350;
$L__BB0_127:
	mul.lo.s32 	%r12386, %r15210, %r15210;
	mul.hi.u32 	%r12389, %r15210, %r15210;
	mov.b32 	%r12769, 0;
	// begin inline asm
	add.cc.u32 %r12384, %r12769, %r12386;
	// end inline asm
	// begin inline asm
	addc.u32 %r12387, %r12769, %r12389;
	// end inline asm
	mul.lo.s32 	%r12434, %r15209, %r15210;
	mul.hi.u32 	%r12395, %r15210, %r15209;
	// begin inline asm
	add.cc.u32 %r12390, %r12769, %r12434;
	// end inline asm
	// begin inline asm
	addc.u32 %r12393, %r12387, %r12395;
	// end inline asm
	mul.lo.s32 	%r12482, %r15208, %r15210;
	mul.hi.u32 	%r12401, %r15210, %r15208;
	// begin inline asm
	add.cc.u32 %r12396, %r12769, %r12482;
	// end inline asm
	// begin inline asm
	addc.u32 %r12399, %r12393, %r12401;
	// end inline asm
	mul.lo.s32 	%r12530, %r15207, %r15210;
	mul.hi.u32 	%r12407, %r15210, %r15207;
	// begin inline asm
	add.cc.u32 %r12402, %r12769, %r12530;
	// end inline asm
	// begin inline asm
	addc.u32 %r12405, %r12399, %r12407;
	// end inline asm
	mul.lo.s32 	%r12578, %r15206, %r15210;
	mul.hi.u32 	%r12413, %r15210, %r15206;
	// begin inline asm
	add.cc.u32 %r12408, %r12769, %r12578;
	// end inline asm
	// begin inline asm
	addc.u32 %r12411, %r12405, %r12413;
	// end inline asm
	mul.lo.s32 	%r12626, %r15205, %r15210;
	mul.hi.u32 	%r12419, %r15210, %r15205;
	// begin inline asm
	add.cc.u32 %r12414, %r12769, %r12626;
	// end inline asm
	// begin inline asm
	addc.u32 %r12417, %r12411, %r12419;
	// end inline asm
	mul.lo.s32 	%r12674, %r15204, %r15210;
	mul.hi.u32 	%r12425, %r15210, %r15204;
	// begin inline asm
	add.cc.u32 %r12420, %r12769, %r12674;
	// end inline asm
	// begin inline asm
	addc.u32 %r12423, %r12417, %r12425;
	// end inline asm
	mul.lo.s32 	%r12722, %r15203, %r15210;
	mul.hi.u32 	%r12431, %r15210, %r15203;
	// begin inline asm
	add.cc.u32 %r12426, %r12769, %r12722;
	// end inline asm
	// begin inline asm
	addc.u32 %r12429, %r12423, %r12431;
	// end inline asm
	mul.hi.u32 	%r12437, %r15209, %r15210;
	// begin inline asm
	add.cc.u32 %r12432, %r12390, %r12434;
	// end inline asm
	// begin inline asm
	addc.u32 %r12435, %r12769, %r12437;
	// end inline asm
	mul.lo.s32 	%r12440, %r15209, %r15209;
	mul.hi.u32 	%r12443, %r15209, %r15209;
	// begin inline asm
	add.cc.u32 %r12438, %r12396, %r12440;
	// end inline asm
	// begin inline asm
	addc.u32 %r12441, %r12435, %r12443;
	// end inline asm
	mul.lo.s32 	%r12488, %r15208, %r15209;
	mul.hi.u32 	%r12449, %r15209, %r15208;
	// begin inline asm
	add.cc.u32 %r12444, %r12402, %r12488;
	// end inline asm
	// begin inline asm
	addc.u32 %r12447, %r12441, %r12449;
	// end inline asm
	mul.lo.s32 	%r12536, %r15207, %r15209;
	mul.hi.u32 	%r12455, %r15209, %r15207;
	// begin inline asm
	add.cc.u32 %r12450, %r12408, %r12536;
	// end inline asm
	// begin inline asm
	addc.u32 %r12453, %r12447, %r12455;
	// end inline asm
	mul.lo.s32 	%r12584, %r15206, %r15209;
	mul.hi.u32 	%r12461, %r15209, %r15206;
	// begin inline asm
	add.cc.u32 %r12456, %r12414, %r12584;
	// end inline asm
	// begin inline asm
	addc.u32 %r12459, %r12453, %r12461;
	// end inline asm
	mul.lo.s32 	%r12632, %r15205, %r15209;
	mul.hi.u32 	%r12467, %r15209, %r15205;
	// begin inline asm
	add.cc.u32 %r12462, %r12420, %r12632;
	// end inline asm
	// begin inline asm
	addc.u32 %r12465, %r12459, %r12467;
	// end inline asm
	mul.lo.s32 	%r12680, %r15204, %r15209;
	mul.hi.u32 	%r12473, %r15209, %r15204;
	// begin inline asm
	add.cc.u32 %r12468, %r12426, %r12680;
	// end inline asm
	// begin inline asm
	addc.u32 %r12471, %r12465, %r12473;
	// end inline asm
	mul.lo.s32 	%r12728, %r15203, %r15209;
	mul.hi.u32 	%r12479, %r15209, %r15203;
	// begin inline asm
	add.cc.u32 %r12474, %r12429, %r12728;
	// end inline asm
	// begin inline asm
	addc.u32 %r12477, %r12471, %r12479;
	// end inline asm
	mul.hi.u32 	%r12485, %r15208, %r15210;
	// begin inline asm
	add.cc.u32 %r12480, %r12438, %r12482;
	// end inline asm
	// begin inline asm
	addc.u32 %r12483, %r12769, %r12485;
	// end inline asm
	mul.hi.u32 	%r12491, %r15208, %r15209;
	// begin inline asm
	add.cc.u32 %r12486, %r12444, %r12488;
	// end inline asm
	// begin inline asm
	addc.u32 %r12489, %r12483, %r12491;
	// end inline asm
	mul.lo.s32 	%r12494, %r15208, %r15208;
	mul.hi.u32 	%r12497, %r15208, %r15208;
	// begin inline asm
	add.cc.u32 %r12492, %r12450, %r12494;
	// end inline asm
	// begin inline asm
	addc.u32 %r12495, %r12489, %r12497;
	// end inline asm
	mul.lo.s32 	%r12542, %r15207, %r15208;
	mul.hi.u32 	%r12503, %r15208, %r15207;
	// begin inline asm
	add.cc.u32 %r12498, %r12456, %r12542;
	// end inline asm
	// begin inline asm
	addc.u32 %r12501, %r12495, %r12503;
	// end inline asm
	mul.lo.s32 	%r12590, %r15206, %r15208;
	mul.hi.u32 	%r12509, %r15208, %r15206;
	// begin inline asm
	add.cc.u32 %r12504, %r12462, %r12590;
	// end inline asm
	// begin inline asm
	addc.u32 %r12507, %r12501, %r12509;
	// end inline asm
	mul.lo.s32 	%r12638, %r15205, %r15208;
	mul.hi.u32 	%r12515, %r15208, %r15205;
	// begin inline asm
	add.cc.u32 %r12510, %r12468, %r12638;
	// end inline asm
	// begin inline asm
	addc.u32 %r12513, %r12507, %r12515;
	// end inline asm
	mul.lo.s32 	%r12686, %r15204, %r15208;
	mul.hi.u32 	%r12521, %r15208, %r15204;
	// begin inline asm
	add.cc.u32 %r12516, %r12474, %r12686;
	// end inline asm
	// begin inline asm
	addc.u32 %r12519, %r12513, %r12521;
	// end inline asm
	mul.lo.s32 	%r12734, %r15203, %r15208;
	mul.hi.u32 	%r12527, %r15208, %r15203;
	// begin inline asm
	add.cc.u32 %r12522, %r12477, %r12734;
	// end inline asm
	// begin inline asm
	addc.u32 %r12525, %r12519, %r12527;
	// end inline asm
	mul.hi.u32 	%r12533, %r15207, %r15210;
	// begin inline asm
	add.cc.u32 %r12528, %r12486, %r12530;
	// end inline asm
	// begin inline asm
	addc.u32 %r12531, %r12769, %r12533;
	// end inline asm
	mul.hi.u32 	%r12539, %r15207, %r15209;
	// begin inline asm
	add.cc.u32 %r12534, %r12492, %r12536;
	// end inline asm
	// begin inline asm
	addc.u32 %r12537, %r12531, %r12539;
	// end inline asm
	mul.hi.u32 	%r12545, %r15207, %r15208;
	// begin inline asm
	add.cc.u32 %r12540, %r12498, %r12542;
	// end inline asm
	// begin inline asm
	addc.u32 %r12543, %r12537, %r12545;
	// end inline asm
	mul.lo.s32 	%r12548, %r15207, %r15207;
	mul.hi.u32 	%r12551, %r15207, %r15207;
	// begin inline asm
	add.cc.u32 %r12546, %r12504, %r12548;
	// end inline asm
	// begin inline asm
	addc.u32 %r12549, %r12543, %r12551;
	// end inline asm
	mul.lo.s32 	%r12596, %r15206, %r15207;
	mul.hi.u32 	%r12557, %r15207, %r15206;
	// begin inline asm
	add.cc.u32 %r12552, %r12510, %r12596;
	// end inline asm
	// begin inline asm
	addc.u32 %r12555, %r12549, %r12557;
	// end inline asm
	mul.lo.s32 	%r12644, %r15205, %r15207;
	mul.hi.u32 	%r12563, %r15207, %r15205;
	// begin inline asm
	add.cc.u32 %r12558, %r12516, %r12644;
	// end inline asm
	// begin inline asm
	addc.u32 %r12561, %r12555, %r12563;
	// end inline asm
	mul.lo.s32 	%r12692, %r15204, %r15207;
	mul.hi.u32 	%r12569, %r15207, %r15204;
	// begin inline asm
	add.cc.u32 %r12564, %r12522, %r12692;
	// end inline asm
	// begin inline asm
	addc.u32 %r12567, %r12561, %r12569;
	// end inline asm
	mul.lo.s32 	%r12740, %r15203, %r15207;
	mul.hi.u32 	%r12575, %r15207, %r15203;
	// begin inline asm
	add.cc.u32 %r12570, %r12525, %r12740;
	// end inline asm
	// begin inline asm
	addc.u32 %r12573, %r12567, %r12575;
	// end inline asm
	mul.hi.u32 	%r12581, %r15206, %r15210;
	// begin inline asm
	add.cc.u32 %r12576, %r12534, %r12578;
	// end inline asm
	// begin inline asm
	addc.u32 %r12579, %r12769, %r12581;
	// end inline asm
	mul.hi.u32 	%r12587, %r15206, %r15209;
	// begin inline asm
	add.cc.u32 %r12582, %r12540, %r12584;
	// end inline asm
	// begin inline asm
	addc.u32 %r12585, %r12579, %r12587;
	// end inline asm
	mul.hi.u32 	%r12593, %r15206, %r15208;
	// begin inline asm
	add.cc.u32 %r12588, %r12546, %r12590;
	// end inline asm
	// begin inline asm
	addc.u32 %r12591, %r12585, %r12593;
	// end inline asm
	mul.hi.u32 	%r12599, %r15206, %r15207;
	// begin inline asm
	add.cc.u32 %r12594, %r12552, %r12596;
	// end inline asm
	// begin inline asm
	addc.u32 %r12597, %r12591, %r12599;
	// end inline asm
	mul.lo.s32 	%r12602, %r15206, %r15206;
	mul.hi.u32 	%r12605, %r15206, %r15206;
	// begin inline asm
	add.cc.u32 %r12600, %r12558, %r12602;
	// end inline asm
	// begin inline asm
	addc.u32 %r12603, %r12597, %r12605;
	// end inline asm
	mul.lo.s32 	%r12650, %r15205, %r15206;
	mul.hi.u32 	%r12611, %r15206, %r15205;
	// begin inline asm
	add.cc.u32 %r12606, %r12564, %r12650;
	// end inline asm
	// begin inline asm
	addc.u32 %r12609, %r12603, %r12611;
	// end inline asm
	mul.lo.s32 	%r12698, %r15204, %r15206;
	mul.hi.u32 	%r12617, %r15206, %r15204;
	// begin inline asm
	add.cc.u32 %r12612, %r12570, %r12698;
	// end inline asm
	// begin inline asm
	addc.u32 %r12615, %r12609, %r12617;
	// end inline asm
	mul.lo.s32 	%r12746, %r15203, %r15206;
	mul.hi.u32 	%r12623, %r15206, %r15203;
	// begin inline asm
	add.cc.u32 %r12618, %r12573, %r12746;
	// end inline asm
	// begin inline asm
	addc.u32 %r12621, %r12615, %r12623;
	// end inline asm
	mul.hi.u32 	%r12629, %r15205, %r15210;
	// begin inline asm
	add.cc.u32 %r12624, %r12582, %r12626;
	// end inline asm
	// begin inline asm
	addc.u32 %r12627, %r12769, %r12629;
	// end inline asm
	mul.hi.u32 	%r12635, %r15205, %r15209;
	// begin inline asm
	add.cc.u32 %r12630, %r12588, %r12632;
	// end inline asm
	// begin inline asm
	addc.u32 %r12633, %r12627, %r12635;
	// end inline asm
	mul.hi.u32 	%r12641, %r15205, %r15208;
	// begin inline asm
	add.cc.u32 %r12636, %r12594, %r12638;
	// end inline asm
	// begin inline asm
	addc.u32 %r12639, %r12633, %r12641;
	// end inline asm
	mul.hi.u32 	%r12647, %r15205, %r15207;
	// begin inline asm
	add.cc.u32 %r12642, %r12600, %r12644;
	// end inline asm
	// begin inline asm
	addc.u32 %r12645, %r12639, %r12647;
	// end inline asm
	mul.hi.u32 	%r12653, %r15205, %r15206;
	// begin inline asm
	add.cc.u32 %r12648, %r12606, %r12650;
	// end inline asm
	// begin inline asm
	addc.u32 %r12651, %r12645, %r12653;
	// end inline asm
	mul.lo.s32 	%r12656, %r15205, %r15205;
	mul.hi.u32 	%r12659, %r15205, %r15205;
	// begin inline asm
	add.cc.u32 %r12654, %r12612, %r12656;
	// end inline asm
	// begin inline asm
	addc.u32 %r12657, %r12651, %r12659;
	// end inline asm
	mul.lo.s32 	%r12704, %r15204, %r15205;
	mul.hi.u32 	%r12665, %r15205, %r15204;
	// begin inline asm
	add.cc.u32 %r12660, %r12618, %r12704;
	// end inline asm
	// begin inline asm
	addc.u32 %r12663, %r12657, %r12665;
	// end inline asm
	mul.lo.s32 	%r12752, %r15203, %r15205;
	mul.hi.u32 	%r12671, %r15205, %r15203;
	// begin inline asm
	add.cc.u32 %r12666, %r12621, %r12752;
	// end inline asm
	// begin inline asm
	addc.u32 %r12669, %r12663, %r12671;
	// end inline asm
	mul.hi.u32 	%r12677, %r15204, %r15210;
	// begin inline asm
	add.cc.u32 %r12672, %r12630, %r12674;
	// end inline asm
	// begin inline asm
	addc.u32 %r12675, %r12769, %r12677;
	// end inline asm
	mul.hi.u32 	%r12683, %r15204, %r15209;
	// begin inline asm
	add.cc.u32 %r12678, %r12636, %r12680;
	// end inline asm
	// begin inline asm
	addc.u32 %r12681, %r12675, %r12683;
	// end inline asm
	mul.hi.u32 	%r12689, %r15204, %r15208;
	// begin inline asm
	add.cc.u32 %r12684, %r12642, %r12686;
	// end inline asm
	// begin inline asm
	addc.u32 %r12687, %r12681, %r12689;
	// end inline asm
	mul.hi.u32 	%r12695, %r15204, %r15207;
	// begin inline asm
	add.cc.u32 %r12690, %r12648, %r12692;
	// end inline asm
	// begin inline asm
	addc.u32 %r12693, %r12687, %r12695;
	// end inline asm
	mul.hi.u32 	%r12701, %r15204, %r15206;
	// begin inline asm
	add.cc.u32 %r12696, %r12654, %r12698;
	// end inline asm
	// begin inline asm
	addc.u32 %r12699, %r12693, %r12701;
	// end inline asm
	mul.hi.u32 	%r12707, %r15204, %r15205;
	// begin inline asm
	add.cc.u32 %r12702, %r12660, %r12704;
	// end inline asm
	// begin inline asm
	addc.u32 %r12705, %r12699, %r12707;
	// end inline asm
	mul.lo.s32 	%r12710, %r15204, %r15204;
	mul.hi.u32 	%r12713, %r15204, %r15204;
	// begin inline asm
	add.cc.u32 %r12708, %r12666, %r12710;
	// end inline asm
	// begin inline asm
	addc.u32 %r12711, %r12705, %r12713;
	// end inline asm
	mul.lo.s32 	%r12758, %r15203, %r15204;
	mul.hi.u32 	%r12719, %r15204, %r15203;
	// begin inline asm
	add.cc.u32 %r12714, %r12669, %r12758;
	// end inline asm
	// begin inline asm
	addc.u32 %r12717, %r12711, %r12719;
	// end inline asm
	mul.hi.u32 	%r12725, %r15203, %r15210;
	// begin inline asm
	add.cc.u32 %r12720, %r12678, %r12722;
	// end inline asm
	// begin inline asm
	addc.u32 %r12723, %r12769, %r12725;
	// end inline asm
	mul.hi.u32 	%r12731, %r15203, %r15209;
	// begin inline asm
	add.cc.u32 %r12726, %r12684, %r12728;
	// end inline asm
	// begin inline asm
	addc.u32 %r12729, %r12723, %r12731;
	// end inline asm
	mul.hi.u32 	%r12737, %r15203, %r15208;
	// begin inline asm
	add.cc.u32 %r12732, %r12690, %r12734;
	// end inline asm
	// begin inline asm
	addc.u32 %r12735, %r12729, %r12737;
	// end inline asm
	mul.hi.u32 	%r12743, %r15203, %r15207;
	// begin inline asm
	add.cc.u32 %r12738, %r12696, %r12740;
	// end inline asm
	// begin inline asm
	addc.u32 %r12741, %r12735, %r12743;
	// end inline asm
	mul.hi.u32 	%r12749, %r15203, %r15206;
	// begin inline asm
	add.cc.u32 %r12744, %r12702, %r12746;
	// end inline asm
	// begin inline asm
	addc.u32 %r12747, %r12741, %r12749;
	// end inline asm
	mul.hi.u32 	%r12755, %r15203, %r15205;
	// begin inline asm
	add.cc.u32 %r12750, %r12708, %r12752;
	// end inline asm
	// begin inline asm
	addc.u32 %r12753, %r12747, %r12755;
	// end inline asm
	mul.hi.u32 	%r12761, %r15203, %r15204;
	// begin inline asm
	add.cc.u32 %r12756, %r12714, %r12758;
	// end inline asm
	// begin inline asm
	addc.u32 %r12759, %r12753, %r12761;
	// end inline asm
	mul.lo.s32 	%r12764, %r15203, %r15203;
	mul.hi.u32 	%r12767, %r15203, %r15203;
	// begin inline asm
	add.cc.u32 %r12762, %r12717, %r12764;
	// end inline asm
	// begin inline asm
	addc.u32 %r12765, %r12759, %r12767;
	// end inline asm
	mul.wide.u32 	%rd484, %r12726, 977;
	cvt.u32.u64 	%r12770, %rd484;
	shr.u64 	%rd485, %rd484, 32;
	mul.wide.u32 	%rd486, %r12732, 977;
	add.s64 	%rd487, %rd486, %rd485;
	cvt.u32.u64 	%r12773, %rd487;
	shr.u64 	%rd488, %rd487, 32;
	mul.wide.u32 	%rd489, %r12738, 977;
	add.s64 	%rd490, %rd489, %rd488;
	cvt.u32.u64 	%r12776, %rd490;
	shr.u64 	%rd491, %rd490, 32;
	mul.wide.u32 	%rd492, %r12744, 977;
	add.s64 	%rd493, %rd492, %rd491;
	cvt.u32.u64 	%r12779, %rd493;
	shr.u64 	%rd494, %rd493, 32;
	mul.wide.u32 	%rd495, %r12750, 977;
	add.s64 	%rd496, %rd495, %rd494;
	cvt.u32.u64 	%r12782, %rd496;
	shr.u64 	%rd497, %rd496, 32;
	mul.wide.u32 	%rd498, %r12756, 977;
	add.s64 	%rd499, %rd498, %rd497;
	cvt.u32.u64 	%r12785, %rd499;
	shr.u64 	%rd500, %rd499, 32;
	mul.wide.u32 	%rd501, %r12762, 977;
	add.s64 	%rd502, %rd501, %rd500;
	cvt.u32.u64 	%r12788, %rd502;
	shr.u64 	%rd503, %rd502, 32;
	cvt.u64.u32 	%rd504, %r12765;
	cvt.u32.u64 	%r12865, %rd503;
	cvt.u32.u64 	%r12866, %rd504;
	mov.b64 	%rd505, 977;
	cvt.u32.u64 	%r12867, %rd505;
	mad.lo.s32 	%r12791, %r12866, %r12867, %r12865;
	// begin inline asm
	add.cc.u32 %r12768, %r12769, %r12770;
	// end inline asm
	// begin inline asm
	addc.cc.u32 %r12771, %r12726, %r12773;
	// end inline asm
	// begin inline asm
	addc.cc.u32 %r12774, %r12732, %r12776;
	// end inline asm
	// begin inline asm
	addc.cc.u32 %r12777, %r12738, %r12779;
	// end inline asm
	// begin inline asm
	addc.cc.u32 %r12780, %r12744, %r12782;
	// end inline asm
	// begin inline asm
	addc.cc.u32 %r12783, %r12750, %r12785;
	// end inline asm
	// begin inline asm
	addc.cc.u32 %r12786, %r12756, %r12788;
	// end inline asm
	// begin inline asm
	addc.u32 %r12789, %r12762, %r12791;
	// end inline asm
	// begin inline asm
	sub.cc.u32 %r12792, %r12768, %r4;
	// end inline asm
	// begin inline asm
	subc.cc.u32 %r12795, %r12771, %r5;
	// end inline asm
	// begin inline asm
	subc.cc.u32 %r12798, %r12774, %r6;
	// end inline asm
	// begin inline asm
	subc.cc.u32 %r12801, %r12777, %r7;
	// end inline asm
	// begin inline asm
	subc.cc.u32 %r12804, %r12780, %r8;
	// end inline asm
	// begin inline asm
	subc.cc.u32 %r12807, %r12783, %r9;
	// end inline asm
	// begin inline asm
	subc.cc.u32 %r12810, %r12786, %r10;
	// end inline asm
	// begin inline asm
	subc.u32 %r12813, %r12789, %r11;
	// end inline asm
	setp.eq.s32 	%p130, %r12813, 0;
	selp.b32 	%r12817, %r12792, %r12768, %p130;
	selp.b32 	%r12820, %r12795, %r12771, %p130;
	selp.b32 	%r12823, %r12798, %r12774, %p130;
	selp.b32 	%r12826, %r12801, %r12777, %p130;
	selp.b32 	%r12829, %r12804, %r12780, %p130;
	selp.b32 	%r12832, %r12807, %r12783, %p130;
	selp.b32 	%r12835, %r12810, %r12786, %p130;
	// begin inline asm
	add.cc.u32 %r12816, %r12817, %r12384;
	// end inline asm
	// begin inline asm
	addc.cc.u32 %r12819, %r12820, %r12432;
	// end inline asm
	// begin inline asm
	addc.cc.u32 %r12822, %r12823, %r12480;
	// end inline asm
	// begin inline asm
	addc.cc.u32 %r12825, %r12826, %r12528;
	// end inline asm
	// begin inline asm
	addc.cc.u32 %r12828, %r12829, %r12576;
	// end inline asm
	// begin inline asm
	addc.cc.u32 %r12831, %r12832, %r12624;
	// end inline asm
	// begin inline asm
	addc.cc.u32 %r12834, %r12835, %r12672;
	// end inline asm
	// begin inline asm
	addc.u32 %r15203, %r12789, %r12720;
	// end inline asm
	// begin inline asm
	sub.cc.u32 %r15210, %r12816, %r4;
	// end inline asm
	// begin inline asm
	subc.cc.u32 %r15209, %r12819, %r5;
	// end inline asm
	// begin inline asm
	subc.cc.u32 %r15208, %r12822, %r6;
	// end inline asm
	// begin inline asm
	subc.cc.u32 %r15207, %r12825, %r7;
	// end inline asm
	// begin inline asm
	subc.cc.u32 %r15206, %r12828, %r8;
	// end inline asm
	// begin inline asm
	subc.cc.u32 %r15205, %r12831, %r9;
	// end inline asm
	// begin inline asm
	subc.cc.u32 %r15204, %r12834, %r10;
	// end inline asm
	// begin inline asm
	subc.u32 %r12861, %r15203, %r11;
	// end inline asm
	setp.eq.s32 	%p131, %r12861, 0;
	@%p131 bra 	$L__BB0_129;
	mov.u32 	%r15210, %r12816;
	mov.u32 	%r15209, %r12819;
	mov.u32 	%r15208, %r12822;
	mov.u32 	%r15207, %r12825;
	mov.u32 	%r15206, %r12828;
	mov.u32 	%r15205, %r12831;
	mov.u32 	%r15204, %r12834;
$L__BB0_129:
	add.s32 	%r15243, %r15243, 1;
	setp.ne.s32 	%p132, %r15243, 256;
	@%p132 bra 	$L__BB0_124;
	mul.lo.s32 	%r12870, %r15244, %r15244;
	mul.hi.u32 	%r12873, %r15244, %r15244;
	mov.b32 	%r13253, 0;
	// begin inline asm
	add.cc.u32 %r12868, %r13253, %r12870;
	// end inline asm
	// begin inline asm
	addc.u32 %r12871, %r13253, %r12873;
	// end inline asm
	mul.lo.s32 	%r12918, %r15245, %r15244;
	mul.hi.u32 	%r12879, %r15244, %r15245;
	// begin inline asm
	add.cc.u32 %r12874, %r13253, %r12918;
	// end inline asm
	// begin inline asm
	addc.u32 %r12877, %r12871, %r12879;
	// end inline asm
	mul.lo.s32 	%r12966, %r15246, %r15244;
	mul.hi.u32 	%r12885, %r15244, %r15246;
	// begin inline asm
	add.cc.u32 %r12880, %r13253, %r12966;
	// end inline asm
	// begin inline asm
	addc.u32 %r12883, %r12877, %r12885;
	// end inline asm
	mul.lo.s32 	%r13014, %r15247, %r15244;
	mul.hi.u32 	%r12891, %r15244, %r15247;
	// begin inline asm
	add.cc.u32 %r12886, %r13253, %r13014;
	// end inline asm
	// begin inline asm
	addc.u32 %r12889, %r12883, %r12891;
	// end inline asm
	mul.lo.s32 	%r13062, %r15248, %r15244;
	mul.hi.u32 	%r12897, %r15244, %r15248;
	// begin inline asm
	add.cc.u32 %r12892, %r13253, %r13062;
	// end inline asm
	// begin inline asm
	addc.u32 %r12895, %r12889, %r12897;
	// end inline asm
	mul.lo.s32 	%r13110, %r15249, %r15244;
	mul.hi.u32 	%r12903, %r15244, %r15249;
	// begin inline asm
	add.cc.u32 %r12898, %r13253, %r13110;
	// end inline asm
	// begin inline asm
	addc.u32 %r12901, %r12895, %r12903;
	// end inline asm
	mul.lo.s32 	%r13158, %r15250, %r15244;
	mul.hi.u32 	%r12909, %r15244, %r15250;
	// begin inline asm
	add.cc.u32 %r12904, %r13253, %r13158;
	// end inline asm
	// begin inline asm
	addc.u32 %r12907, %r12901, %r12909;
	// end inline asm
	mul.lo.s32 	%r13206, %r15251, %r15244;
	mul.hi.u32 	%r12915, %r15244, %r15251;
	// begin inline asm
	add.cc.u32 %r12910, %r13253, %r13206;
	// end inline asm
	// begin inline asm
	addc.u32 %r12913, %r12907, %r12915;
	// end inline asm
	mul.hi.u32 	%r12921, %r15245, %r15244;
	// begin inline asm
	add.cc.u32 %r12916, %r12874, %r12918;
	// end inline asm
	// begin inline asm
	addc.u32 %r12919, %r13253, %r12921;
	// end inline asm
	mul.lo.s32 	%r12924, %r15245, %r15245;
	mul.hi.u32 	%r12927, %r15245, %r15245;
	// begin inline asm
	add.cc.u32 %r12922, %r12880, %r12924;
	// end inline asm
	// begin inline asm
	addc.u32 %r12925, %r12919, %r12927;
	// end inline asm
	mul.lo.s32 	%r12972, %r15246, %r15245;
	mul.hi.u32 	%r12933, %r15245, %r15246;
	// begin inline asm
	add.cc.u32 %r12928, %r12886, %r12972;
	// end inline asm
	// begin inline asm
	addc.u32 %r12931, %r12925, %r12933;
	// end inline asm
	mul.lo.s32 	%r13020, %r15247, %r15245;
	mul.hi.u32 	%r12939, %r15245, %r15247;
	// begin inline asm
	add.cc.u32 %r12934, %r12892, %r13020;
	// end inline asm
	// begin inline asm
	addc.u32 %r12937, %r12931, %r12939;
	// end inline asm
	mul.lo.s32 	%r13068, %r15248, %r15245;
	mul.hi.u32 	%r12945, %r15245, %r15248;
	// begin inline asm
	add.cc.u32 %r12940, %r12898, %r13068;
	// end inline asm
	// begin inline asm
	addc.u32 %r12943, %r12937, %r12945;
	// end inline asm
	mul.lo.s32 	%r13116, %r15249, %r15245;
	mul.hi.u32 	%r12951, %r15245, %r15249;
	// begin inline asm
	add.cc.u32 %r12946, %r12904, %r13116;
	// end inline asm
	// begin inline asm
	addc.u32 %r12949, %r12943, %r12951;
	// end inline asm
	mul.lo.s32 	%r13164, %r15250, %r15245;
	mul.hi.u32 	%r12957, %r15245, %r15250;
	// begin inline asm
	add.cc.u32 %r12952, %r12910, %r13164;
	// end inline asm
	// begin inline asm
	addc.u32 %r12955, %r12949, %r12957;
	// end inline asm
	mul.lo.s32 	%r13212, %r15251, %r15245;
	mul.hi.u32 	%r12963, %r15245, %r15251;
	// begin inline asm
	add.cc.u32 %r12958, %r12913, %r13212;
	// end inline asm
	// begin inline asm
	addc.u32 %r12961, %r12955, %r12963;
	// end inline asm
	mul.hi.u32 	%r12969, %r15246, %r15244;
	// begin inline asm
	add.cc.u32 %r12964, %r12922, %r12966;
	// end inline asm
	// begin inline asm
	addc.u32 %r12967, %r13253, %r12969;
	// end inline asm
	mul.hi.u32 	%r12975, %r15246, %r15245;
	// begin inline asm
	add.cc.u32 %r12970, %r12928, %r12972;
	// end inline asm
	// begin inline asm
	addc.u32 %r12973, %r12967, %r12975;
	// end inline asm
	mul.lo.s32 	%r12978, %r15246, %r15246;
	mul.hi.u32 	%r12981, %r15246, %r15246;
	// begin inline asm
	add.cc.u32 %r12976, %r12934, %r12978;
	// end inline asm
	// begin inline asm
	addc.u32 %r12979, %r12973, %r12981;
	// end inline asm
	mul.lo.s32 	%r13026, %r15247, %r15246;
	mul.hi.u32 	%r12987, %r15246, %r15247;
	// begin inline asm
	add.cc.u32 %r12982, %r12940, %r13026;
	// end inline asm
	// begin inline asm
	addc.u32 %r12985, %r12979, %r12987;
	// end inline asm
	mul.lo.s32 	%r13074, %r15248, %r15246;
	mul.hi.u32 	%r12993, %r15246, %r15248;
	// begin inline asm
	add.cc.u32 %r12988, %r12946, %r13074;
	// end inline asm
	// begin inline asm
	addc.u32 %r12991, %r12985, %r12993;
	// end inline asm
	mul.lo.s32 	%r13122, %r15249, %r15246;
	mul.hi.u32 	%r12999, %r15246, %r15249;
	// begin inline asm
	add.cc.u32 %r12994, %r12952, %r13122;
	// end inline asm
	// begin inline asm
	addc.u32 %r12997, %r12991, %r12999;
	// end inline asm
	mul.lo.s32 	%r13170, %r15250, %r15246;
	mul.hi.u32 	%r13005, %r15246, %r15250;
	// begin inline asm
	add.cc.u32 %r13000, %r12958, %r13170;
	// end inline asm
	// begin inline asm
	addc.u32 %r13003, %r12997, %r13005;
	// end inline asm
	mul.lo.s32 	%r13218, %r15251, %r15246;
	mul.hi.u32 	%r13011, %r15246, %r15251;
	// begin inline asm
	add.cc.u32 %r13006, %r12961, %r13218;
	// end inline asm
	// begin inline asm
	addc.u32 %r13009, %r13003, %r13011;
	// end inline asm
	mul.hi.u32 	%r13017, %r15247, %r15244;
	// begin inline asm
	add.cc.u32 %r13012, %r12970, %r13014;
	// end inline asm
	// begin inline asm
	addc.u32 %r13015, %r13253, %r13017;
	// end inline asm
	mul.hi.u32 	%r13023, %r15247, %r15245;
	// begin inline asm
	add.cc.u32 %r13018, %r12976, %r13020;
	// end inline asm
	// begin inline asm
	addc.u32 %r13021, %r13015, %r13023;
	// end inline asm
	mul.hi.u32 	%r13029, %r15247, %r15246;
	// begin inline asm
	add.cc.u32 %r13024, %r12982, %r13026;
	// end inline asm
	// begin inline asm
	addc.u32 %r13027, %r13021, %r13029;
	// end inline asm
	mul.lo.s32 	%r13032, %r15247, %r15247;
	mul.hi.u32 	%r13035, %r15247, %r15247;
	// begin inline asm
	add.cc.u32 %r13030, %r12988, %r13032;
	// end inline asm
	// begin inline asm
	addc.u32 %r13033, %r13027, %r13035;
	// end inline asm
	mul.lo.s32 	%r13080, %r15248, %r15247;
	mul.hi.u32 	%r13041, %r15247, %r15248;
	// begin inline asm
	add.cc.u32 %r13036, %r12994, %r13080;
	// end inline asm
	// begin inline asm
	addc.u32 %r13039, %r13033, %r13041;
	// end inline asm
	mul.lo.s32 	%r13128, %r15249, %r15247;
	mul.hi.u32 	%r13047, %r15247, %r15249;
	// begin inline asm
	add.cc.u32 %r13042, %r13000, %r13128;
	// end inline asm
	// begin inline asm
	addc.u32 %r13045, %r13039, %r13047;
	// end inline asm
	mul.lo.s32 	%r13176, %r15250, %r15247;
	mul.hi.u32 	%r13053, %r15247, %r15250;
	// begin inline asm
	add.cc.u32 %r13048, %r13006, %r13176;
	// end inline asm
	// begin inline asm
	addc.u32 %r13051, %r13045, %r13053;
	// end inline asm
	mul.lo.s32 	%r13224, %r15251, %r15247;
	mul.hi.u32 	%r13059, %r15247, %r15251;
	// begin inline asm
	add.cc.u32 %r13054, %r13009, %r13224;
	// end inline asm
	// begin inline asm
	addc.u32 %r13057, %r13051, %r13059;
	// end inline asm
	mul.hi.u32 	%r13065, %r15248, %r15244;
	// begin inline asm
	add.cc.u32 %r13060, %r13018, %r13062;
	// end inline asm
	// begin inline asm
	addc.u32 %r13063, %r13253, %r13065;
	// end inline asm
	mul.hi.u32 	%r13071, %r15248, %r15245;
	// begin inline asm
	add.cc.u32 %r13066, %r13024, %r13068;
	// end inline asm
	// begin inline asm
	addc.u32 %r13069, %r13063, %r13071;
	// end inline asm
	mul.hi.u32 	%r13077, %r15248, %r15246;
	// begin inline asm
	add.cc.u32 %r13072, %r13030, %r13074;
	// end inline asm
	// begin inline asm
	addc.u32 %r13075, %r13069, %r13077;
	// end inline asm
	mul.hi.u32 	%r13083, %r15248, %r15247;
	// begin inline asm
	add.cc.u32 %r13078, %r13036, %r13080;
	// end inline asm
	// begin inline asm
	addc.u32 %r13081, %r13075, %r13083;
	// end inline asm
	mul.lo.s32 	%r13086, %r15248, %r15248;
	mul.hi.u32 	%r13089, %r15248, %r15248;
	// begin inline asm
	add.cc.u32 %r13084, %r13042, %r13086;
	// end inline asm
	// begin inline asm
	addc.u32 %r13087, %r13081, %r13089;
	// end inline asm
	mul.lo.s32 	%r13134, %r15249, %r15248;
	mul.hi.u32 	%r13095, %r15248, %r15249;
	// begin inline asm
	add.cc.u32 %r13090, %r13048, %r13134;
	// end inline asm
	// begin inline asm
	addc.u32 %r13093, %r13087, %r13095;
	// end inline asm
	mul.lo.s32 	%r13182, %r15250, %r15248;
	mul.hi.u32 	%r13101, %r15248, %r15250;
	// begin inline asm
	add.cc.u32 %r13096, %r13054, %r13182;
	// end inline asm
	// begin inline asm
	addc.u32 %r13099, %r13093, %r13101;
	// end inline asm
	mul.lo.s32 	%r13230, %r15251, %r15248;
	mul.hi.u32 	%r13107, %r15248, %r15251;
	// begin inline asm
	add.cc.u32 %r13102, %r13057, %r13230;
	// end inline asm
	// begin inline asm
	addc.u32 %r13105, %r13099, %r13107;
	// end inline asm
	mul.hi.u32 	%r13113, %r15249, %r15244;
	// begin inline asm
	add.cc.u32 %r13108, %r13066, %r13110;
	// end inline asm
	// begin inline asm
	addc.u32 %r13111, %r13253, %r13113;
	// end inline asm
	mul.hi.u32 	%r13119, %r15249, %r15245;
	// begin inline asm
	add.cc.u32 %r13114, %r13072, %r13116;
	// end inline asm
	// begin inline asm
	addc.u32 %r13117, %r13111, %r13119;
	// end inline asm
	mul.hi.u32 	%r13125, %r15249, %r15246;
	// begin inline asm
	add.cc.u32 %r13120, %r13078, %r13122;
	// end inline asm
	// begin inline asm
	addc.u32 %r13123, %r13117, %r13125;
	// end inline asm
	mul.hi.u32 	%r13131, %r15249, %r15247;
	// begin inline asm
	add.cc.u32 %r13126, %r13084, %r13128;
	// end inline asm
	// begin inline asm
	addc.u32 %r13129, %r13123, %r13131;
	// end inline asm
	mul.hi.u32 	%r13137, %r15249, %r15248;
	// begin inline asm
	add.cc.u32 %r13132, %r13090, %r13134;
	// end inline asm
	// begin inline asm
	addc.u32 %r13135, %r13129, %r13137;
	// end inline asm
	mul.lo.s32 	%r13140, %r15249, %r15249;
	mul.hi.u32 	%r13143, %r15249, %r15249;
	// begin inline asm
	add.cc.u32 %r13138, %r13096, %r13140;
	// end inline asm
	// begin inline asm
	addc.u32 %r13141, %r13135, %r13143;
	// end inline asm
	mul.lo.s32 	%r13188, %r15250, %r15249;
	mul.hi.u32 	%r13149, %r15249, %r15250;
	// begin inline asm
	add.cc.u32 %r13144, %r13102, %r13188;
	// end inline asm
	// begin inline asm
	addc.u32 %r13147, %r13141, %r13149;
	// end inline asm
	mul.lo.s32 	%r13236, %r15251, %r15249;
	mul.hi.u32 	%r13155, %r15249, %r15251;
	// begin inline asm
	add.cc.u32 %r13150, %r13105, %r13236;
	// end inline asm
	// begin inline asm
	addc.u32 %r13153, %r13147, %r13155;
	// end inline asm
	mul.hi.u32 	%r13161, %r15250, %r15244;
	// begin inline asm
	add.cc.u32 %r13156, %r13114, %r13158;
	// end inline asm
	// begin inline asm
	addc.u32 %r13159, %r13253, %r13161;
	// end inline asm
	mul.hi.u32 	%r13167, %r15250, %r15245;
	// begin inline asm
	add.cc.u32 %r13162, %r13120, %r13164;
	// end inline asm
	// begin inline asm
	addc.u32 %r13165, %r13159, %r13167;
	// end inline asm
	mul.hi.u32 	%r13173, %r15250, %r15246;
	// begin inline asm
	add.cc.u32 %r13168, %r13126, %r13170;
	// end inline asm
	// begin inline asm
	addc.u32 %r13171, %r13165, %r13173;
	// end inline asm
	mul.hi.u32 	%r13179, %r15250, %r15247;
	// begin inline asm
	add.cc.u32 %r13174, %r13132, %r13176;
	// end inline asm
	// begin inline asm
	addc.u32 %r13177, %r13171, %r13179;
	// end inline asm
	mul.hi.u32 	%r13185, %r15250, %r15248;
	// begin inline asm
	add.cc.u32 %r13180, %r13138, %r13182;
	// end inline asm
	// begin inline asm
	addc.u32 %r13183, %r13177, %r13185;
	// end inline asm
	mul.hi.u32 	%r13191, %r15250, %r15249;
	// begin inline asm
	add.cc.u32 %r13186, %r13144, %r13188;
	// end inline asm
	// begin inline asm
	addc.u32 %r13189, %r13183, %r13191;
	// end inline asm
	mul.lo.s32 	%r13194, %r15250, %r15250;
	mul.hi.u32 	%r13197, %r15250, %r15250;
	// begin inline asm
	add.cc.u32 %r13192, %r13150, %r13194;
	// end inline asm
	// begin inline asm
	addc.u32 %r13195, %r13189, %r13197;
	// end inline asm
	mul.lo.s32 	%r13242, %r15251, %r15250;
	mul.hi.u32 	%r13203, %r15250, %r15251;
	// begin inline asm
	add.cc.u32 %r13198, %r13153, %r13242;
	// end inline asm
	// begin inline asm
	addc.u32 %r13201, %r13195, %r13203;
	// end inline asm
	mul.hi.u32 	%r13209, %r15251, %r15244;
	// begin inline asm
	add.cc.u32 %r13204, %r13162, %r13206;
	// end inline asm
	// begin inline asm
	addc.u32 %r13207, %r13253, %r13209;
	// end inline asm
	mul.hi.u32 	%r13215, %r15251, %r15245;
	// begin inline asm
	add.cc.u32 %r13210, %r13168, %r13212;
	// end inline asm
	// begin inline asm
	addc.u32 %r13213, %r13207, %r13215;
	// end inline asm
	mul.hi.u32 	%r13221, %r15251, %r15246;
	// begin inline asm
	add.cc.u32 %r13216, %r13174, %r13218;
	// end inline asm
	// begin inline asm
	addc.u32 %r13219, %r13213, %r13221;
	// end inline asm
	mul.hi.u32 	%r13227, %r15251, %r15247;
	// begin inline asm
	add.cc.u32 %r13222, %r13180, %r13224;
	// end inline asm
	// begin inline asm
	addc.u32 %r13225, %r13219, %r13227;
	// end inline asm
	mul.hi.u32 	%r13233, %r15251, %r15248;
	// begin inline asm
	add.cc.u32 %r13228, %r13186, %r13230;
	// end inline asm
	// begin inline asm
	addc.u32 %r13231, %r13225, %r13233;
	// end inline asm
	mul.hi.u32 	%r13239, %r15251, %r15249;
	// begin inline asm
	add.cc.u32 %r13234, %r13192, %r13236;
	// end inline asm
	// begin inline asm
	addc.u32 %r13237, %r13231, %r13239;
	// end inline asm
	mul.hi.u32 	%r13245, %r15251, %r15250;
	// begin inline asm
	add.cc.u32 %r13240, %r13198, %r13242;
	// end inline asm
	// begin inline asm
	addc.u32 %r13243, %r13237, %r13245;
	// end inline asm
	mul.lo.s32 	%r13248, %r15251, %r15251;
	mul.hi.u32 	%r13251, %r15251, %r15251;
	// begin inline asm
	add.cc.u32 %r13246, %r13201, %r13248;
	// end inline asm
	// begin inline asm
	addc.u32 %r13249, %r13243, %r13251;
	// end inline asm
	mul.wide.u32 	%rd506, %r13210, 977;
	cvt.u32.u64 	%r13254, %rd506;
	shr.u64 	%rd507, %rd506, 32;
	mul.wide.u32 	%rd508, %r13216, 977;
	add.s64 	%rd509, %rd508, %rd507;
	cvt.u32.u64 	%r13257, %rd509;
	shr.u64 	%rd510, %rd509, 32;
	mul.wide.u32 	%rd511, %r13222, 977;
	add.s64 	%rd512, %rd511, %rd510;
	cvt.u32.u64 	%r13260, %rd512;
	shr.u64 	%rd513, %rd512, 32;
	mul.wide.u32 	%rd514, %r13228, 977;
	add.s64 	%rd515, %rd514, %rd513;
	cvt.u32.u64 	%r13263, %rd515;
	shr.u64 	%rd516, %rd515, 32;
	mul.wide.u32 	%rd517, %r13234, 977;
	add.s64 	%rd518, %rd517, %rd516;
	cvt.u32.u64 	%r13266, %rd518;
	shr.u64 	%rd519, %rd518, 32;
	mul.wide.u32 	%rd520, %r13240, 977;
	add.s64 	%rd521, %rd520, %rd519;
	cvt.u32.u64 	%r13269, %rd521;
	shr.u64 	%rd522, %rd521, 32;
	mul.wide.u32 	%rd523, %r13246, 977;
	add.s64 	%rd524, %rd523, %rd522;
	cvt.u32.u64 	%r13272, %rd524;
	shr.u64 	%rd525, %rd524, 32;
	cvt.u64.u32 	%rd526, %r13249;
	cvt.u32.u64 	%r13349, %rd525;
	cvt.u32.u64 	%r13350, %rd526;
	mov.b64 	%rd527, 977;
	cvt.u32.u64 	%r13351, %rd527;
	mad.lo.s32 	%r13275, %r13350, %r13351, %r13349;
	// begin inline asm
	add.cc.u32 %r13252, %r13253, %r13254;
	// end inline asm
	// begin inline asm
	addc.cc.u32 %r13255, %r13210, %r13257;
	// end inline asm
	// begin inline asm
	addc.cc.u32 %r13258, %r13216, %r13260;
	// end inline asm
	// begin inline asm
	addc.cc.u32 %r13261, %r13222, %r13263;
	// end inline asm
	// begin inline asm
	addc.cc.u32 %r13264, %r13228, %r13266;
	// end inline asm
	// begin inline asm
	addc.cc.u32 %r13267, %r13234, %r13269;
	// end inline asm
	// begin inline asm
	addc.cc.u32 %r13270, %r13240, %r13272;
	// end inline asm
	// begin inline asm
	addc.u32 %r13273, %r13246, %r13275;
	// end inline asm
	// begin inline asm
	sub.cc.u32 %r13276, %r13252, %r4;
	// end inline asm
	// begin inline asm
	subc.cc.u32 %r13279, %r13255, %r5;
	// end inline asm
	// begin inline asm
	subc.cc.u32 %r13282, %r13258, %r6;
	// end inline asm
	// begin inline asm
	subc.cc.u32 %r13285, %r13261, %r7;
	// end inline asm
	// begin inline asm
	subc.cc.u32 %r13288, %r13264, %r8;
	// end inline asm
	// begin inline asm
	subc.cc.u32 %r13291, %r13267, %r9;
	// end inline asm
	// begin inline asm
	subc.cc.u32 %r13294, %r13270, %r10;
	// end inline asm
	// begin inline asm
	subc.u32 %r13297, %r13273, %r11;
	// end inline asm
	setp.eq.s32 	%p133, %r13297, 0;
	selp.b32 	%r13301, %r13276, %r13252, %p133;
	selp.b32 	%r13304, %r13279, %r13255, %p133;
	selp.b32 	%r13307, %r13282, %r13258, %p133;
	selp.b32 	%r13310, %r13285, %r13261, %p133;
	selp.b32 	%r13313, %r13288, %r13264, %p133;
	selp.b32 	%r13316, %r13291, %r13267, %p133;
	selp.b32 	%r13319, %r13294, %r13270, %p133;
	// begin inline asm
	add.cc.u32 %r13300, %r13301, %r12868;
	// end inline asm
	// begin inline asm
	addc.cc.u32 %r13303, %r13304, %r12916;
	// end inline asm
	// begin inline asm
	addc.cc.u32 %r13306, %r13307, %r12964;
	// end inline asm
	// begin inline asm
	addc.cc.u32 %r13309, %r13310, %r13012;
	// end inline asm
	// begin inline asm
	addc.cc.u32 %r13312, %r13313, %r13060;
	// end inline asm
	// begin inline asm
	addc.cc.u32 %r13315, %r13316, %r13108;
	// end inline asm
	// begin inline asm
	addc.cc.u32 %r13318, %r13319, %r13156;
	// end inline asm
	// begin inline asm
	addc.u32 %r15267, %r13273, %r13204;
	// end inline asm
	// begin inline asm
	sub.cc.u32 %r15260, %r13300, %r4;
	// end inline asm
	// begin inline asm
	subc.cc.u32 %r15261, %r13303, %r5;
	// end inline asm
	// begin inline asm
	subc.cc.u32 %r15262, %r13306, %r6;
	// end inline asm
	// begin inline asm
	subc.cc.u32 %r15263, %r13309, %r7;
	// end inline asm
	// begin inline asm
	subc.cc.u32 %r15264, %r13312, %r8;
	// end inline asm
	// begin inline asm
	subc.cc.u32 %r15265, %r13315, %r9;
	// end inline asm
	// begin inline asm
	subc.cc.u32 %r15266, %r13318, %r10;
	// end inline asm
	// begin inline asm
	subc.u32 %r13345, %r15267, %r11;
	// end inline asm
	setp.eq.s32 	%p134, %r13345, 0;
	@%p134 bra 	$L__BB0_132;
	mov.u32 	%r15260, %r13300;
	mov.u32 	%r15261, %r13303;
	mov.u32 	%r15262, %r13306;
	mov.u32 	%r15263, %r13309;
	mov.u32 	%r15264, %r13312;
	mov.u32 	%r15265, %r13315;
	mov.u32 	%r15266, %r13318;
$L__BB0_132:
	mul.lo.s32 	%r13354, %r15244, %r15260;
	mul.hi.u32 	%r13357, %r15260, %r15244;
	mov.b32 	%r13737, 0;
	// begin inline asm
	add.cc.u32 %r13352, %r13737, %r13354;
	// end inline asm
	// begin inline asm
	addc.u32 %r13355, %r13737, %r13357;
	// end inline asm
	mul.lo.s32 	%r13360, %r15245, %r15260;
	mul.hi.u32 	%r13363, %r15260, %r15245;
	// begin inline asm
	add.cc.u32 %r13358, %r13737, %r13360;
	// end inline asm
	// begin inline asm
	addc.u32 %r13361, %r13355, %r13363;
	// end inline asm
	mul.lo.s32 	%r13366, %r15246, %r15260;
	mul.hi.u32 	%r13369, %r15260, %r15246;
	// begin inline asm
	add.cc.u32 %r13364, %r13737, %r13366;
	// end inline asm
	// begin inline asm
	addc.u32 %r13367, %r13361, %r13369;
	// end inline asm
	mul.lo.s32 	%r13372, %r15247, %r15260;
	mul.hi.u32 	%r13375, %r15260, %r15247;
	// begin inline asm
	add.cc.u32 %r13370, %r13737, %r13372;
	// end inline asm
	// begin inline asm
	addc.u32 %r13373, %r13367, %r13375;
	// end inline asm
	mul.lo.s32 	%r13378, %r15248, %r15260;
	mul.hi.u32 	%r13381, %r15260, %r15248;
	// begin inline asm
	add.cc.u32 %r13376, %r13737, %r13378;
	// end inline asm
	// begin inline asm
	addc.u32 %r13379, %r13373, %r13381;
	// end inline asm
	mul.lo.s32 	%r13384, %r15249, %r15260;
	mul.hi.u32 	%r13387, %r15260, %r15249;
	// begin inline asm
	add.cc.u32 %r13382, %r13737, %r13384;
	// end inline asm
	// begin inline asm
	addc.u32 %r13385, %r13379, %r13387;
	// end inline asm
	mul.lo.s32 	%r13390, %r15250, %r15260;
	mul.hi.u32 	%r13393, %r15260, %r15250;
	// begin inline asm
	add.cc.u32 %r13388, %r13737, %r13390;
	// end inline asm
	// begin inline asm
	addc.u32 %r13391, %r13385, %r13393;
	// end inline asm
	mul.lo.s32 	%r13396, %r15251, %r15260;
	mul.hi.u32 	%r13399, %r15260, %r15251;
	// begin inline asm
	add.cc.u32 %r13394, %r13737, %r13396;
	// end inline asm
	// begin inline asm
	addc.u32 %r13397, %r13391, %r13399;
	// end inline asm
	mul.lo.s32 	%r13402, %r15244, %r15261;
	mul.hi.u32 	%r13405, %r15261, %r15244;
	// begin inline asm
	add.cc.u32 %r13400, %r13358, %r13402;
	// end inline asm
	// begin inline asm
	addc.u32 %r13403, %r13737, %r13405;
	// end inline asm
	mul.lo.s32 	%r13408, %r15245, %r15261;
	mul.hi.u32 	%r13411, %r15261, %r15245;
	// begin inline asm
	add.cc.u32 %r13406, %r13364, %r13408;
	// end inline asm
	// begin inline asm
	addc.u32 %r13409, %r13403, %r13411;
	// end inline asm
	mul.lo.s32 	%r13414, %r15246, %r15261;
	mul.hi.u32 	%r13417, %r15261, %r15246;
	// begin inline asm
	add.cc.u32 %r13412, %r13370, %r13414;
	// end inline asm
	// begin inline asm
	addc.u32 %r13415, %r13409, %r13417;
	// end inline asm
	mul.lo.s32 	%r13420, %r15247, %r15261;
	mul.hi.u32 	%r13423, %r15261, %r15247;
	// begin inline asm
	add.cc.u32 %r13418, %r13376, %r13420;
	// end inline asm
	// begin inline asm
	addc.u32 %r13421, %r13415, %r13423;
	// end inline asm
	mul.lo.s32 	%r13426, %r15248, %r15261;
	mul.hi.u32 	%r13429, %r15261, %r15248;
	// begin inline asm
	add.cc.u32 %r13424, %r13382, %r13426;
	// end inline asm
	// begin inline asm
	addc.u32 %r13427, %r13421, %r13429;
	// end inline asm
	mul.lo.s32 	%r13432, %r15249, %r15261;
	mul.hi.u32 	%r13435, %r15261, %r15249;
	// begin inline asm
	add.cc.u32 %r13430, %r13388, %r13432;
	// end inline asm
	// begin inline asm
	addc.u32 %r13433, %r13427, %r13435;
	// end inline asm
	mul.lo.s32 	%r13438, %r15250, %r15261;
	mul.hi.u32 	%r13441, %r15261, %r15250;
	// begin inline asm
	add.cc.u32 %r13436, %r13394, %r13438;
	// end inline asm
	// begin inline asm
	addc.u32 %r13439, %r13433, %r13441;
	// end inline asm
	mul.lo.s32 	%r13444, %r15251, %r15261;
	mul.hi.u32 	%r13447, %r15261, %r15251;
	// begin inline asm
	add.cc.u32 %r13442, %r13397, %r13444;
	// end inline asm
	// begin inline asm
	addc.u32 %r13445, %r13439, %r13447;
	// end inline asm
	mul.lo.s32 	%r13450, %r15244, %r15262;
	mul.hi.u32 	%r13453, %r15262, %r15244;
	// begin inline asm
	add.cc.u32 %r13448, %r13406, %r13450;
	// end inline asm
	// begin inline asm
	addc.u32 %r13451, %r13737, %r13453;
	// end inline asm
	mul.lo.s32 	%r13456, %r15245, %r15262;
	mul.hi.u32 	%r13459, %r15262, %r15245;
	// begin inline asm
	add.cc.u32 %r13454, %r13412, %r13456;
	// end inline asm
	// begin inline asm
	addc.u32 %r13457, %r13451, %r13459;
	// end inline asm
	mul.lo.s32 	%r13462, %r15246, %r15262;
	mul.hi.u32 	%r13465, %r15262, %r15246;
	// begin inline asm
	add.cc.u32 %r13460, %r13418, %r13462;
	// end inline asm
	// begin inline asm
	addc.u32 %r13463, %r13457, %r13465;
	// end inline asm
	mul.lo.s32 	%r13468, %r15247, %r15262;
	mul.hi.u32 	%r13471, %r15262, %r15247;
	// begin inline asm
	add.cc.u32 %r13466, %r13424, %r13468;
	// end inline asm
	// begin inline asm
	addc.u32 %r13469, %r13463, %r13471;
	// end inline asm
	mul.lo.s32 	%r13474, %r15248, %r15262;
	mul.hi.u32 	%r13477, %r15262, %r15248;
	// begin inline asm
	add.cc.u32 %r13472, %r13430, %r13474;
	// end inline asm
	// begin inline asm
	addc.u32 %r13475, %r13469, %r13477;
	// end inline asm
	mul.lo.s32 	%r13480, %r15249, %r15262;
	mul.hi.u32 	%r13483, %r15262, %r15249;
	// begin inline asm
	add.cc.u32 %r13478, %r13436, %r13480;
	// end inline asm
	// begin inline asm
	addc.u32 %r13481, %r13475, %r13483;
	// end inline asm
	mul.lo.s32 	%r13486, %r15250, %r15262;
	mul.hi.u32 	%r13489, %r15262, %r15250;
	// begin inline asm
	add.cc.u32 %r13484, %r13442, %r13486;
	// end inline asm
	// begin inline asm
	addc.u32 %r13487, %r13481, %r13489;
	// end inline asm
	mul.lo.s32 	%r13492, %r15251, %r15262;
	mul.hi.u32 	%r13495, %r15262, %r15251;
	// begin inline asm
	add.cc.u32 %r13490, %r13445, %r13492;
	// end inline asm
	// begin inline asm
	addc.u32 %r13493, %r13487, %r13495;
	// end inline asm
	mul.lo.s32 	%r13498, %r15244, %r15263;
	mul.hi.u32 	%r13501, %r15263, %r15244;
	// begin inline asm
	add.cc.u32 %r13496, %r13454, %r13498;
	// end inline asm
	// begin inline asm
	addc.u32 %r13499, %r13737, %r13501;
	// end inline asm
	mul.lo.s32 	%r13504, %r15245, %r15263;
	mul.hi.u32 	%r13507, %r15263, %r15245;
	// begin inline asm
	add.cc.u32 %r13502, %r13460, %r13504;
	// end inline asm
	// begin inline asm
	addc.u32 %r13505, %r13499, %r13507;
	// end inline asm
	mul.lo.s32 	%r13510, %r15246, %r15263;
	mul.hi.u32 	%r13513, %r15263, %r15246;
	// begin inline asm
	add.cc.u32 %r13508, %r13466, %r13510;
	// end inline asm
	// begin inline asm
	addc.u32 %r13511, %r13505, %r13513;
	// end inline asm
	mul.lo.s32 	%r13516, %r15247, %r15263;
	mul.hi.u32 	%r13519, %r15263, %r15247;
	// begin inline asm
	add.cc.u32 %r13514, %r13472, %r13516;
	// end inline asm
	// begin inline asm
	addc.u32 %r13517, %r13511, %r13519;
	// end inline asm
	mul.lo.s32 	%r13522, %r15248, %r15263;
	mul.hi.u32 	%r13525, %r15263, %r15248;
	// begin inline asm
	add.cc.u32 %r13520, %r13478, %r13522;
	// end inline asm
	// begin inline asm
	addc.u32 %r13523, %r13517, %r13525;
	// end inline asm
	mul.lo.s32 	%r13528, %r15249, %r15263;
	mul.hi.u32 	%r13531, %r15263, %r15249;
	// begin inline asm
	add.cc.u32 %r13526, %r13484, %r13528;
	// end inline asm
	// begin inline asm
	addc.u32 %r13529, %r13523, %r13531;
	// end inline asm
	mul.lo.s32 	%r13534, %r15250, %r15263;
	mul.hi.u32 	%r13537, %r15263, %r15250;
	// begin inline asm
	add.cc.u32 %r13532, %r13490, %r13534;
	// end inline asm
	// begin inline asm
	addc.u32 %r13535, %r13529, %r13537;
	// end inline asm
	mul.lo.s32 	%r13540, %r15251, %r15263;
	mul.hi.u32 	%r13543, %r15263, %r15251;
	// begin inline asm
	add.cc.u32 %r13538, %r13493, %r13540;
	// end inline asm
	// begin inline asm
	addc.u32 %r13541, %r13535, %r13543;
	// end inline asm
	mul.lo.s32 	%r13546, %r15244, %r15264;
	mul.hi.u32 	%r13549, %r15264, %r15244;
	// begin inline asm
	add.cc.u32 %r13544, %r13502, %r13546;
	// end inline asm
	// begin inline asm
	addc.u32 %r13547, %r13737, %r13549;
	// end inline asm
	mul.lo.s32 	%r13552, %r15245, %r15264;
	mul.hi.u32 	%r13555, %r15264, %r15245;
	// begin inline asm
	add.cc.u32 %r13550, %r13508, %r13552;
	// end inline asm
	// begin inline asm
	addc.u32 %r13553, %r13547, %r13555;
	// end inline asm
	mul.lo.s32 	%r13558, %r15246, %r15264;
	mul.hi.u32 	%r13561, %r15264, %r15246;
	// begin inline asm
	add.cc.u32 %r13556, %r13514, %r13558;
	// end inline asm
	// begin inline asm
	addc.u32 %r13559, %r13553, %r13561;
	// end inline asm
	mul.lo.s32 	%r13564, %r15247, %r15264;
	mul.hi.u32 	%r13567, %r15264, %r15247;
	// begin inline asm
	add.cc.u32 %r13562, %r13520, %r13564;
	// end inline asm
	// begin inline asm
	addc.u32 %r13565, %r13559, %r13567;
	// end inline asm
	mul.lo.s32 	%r13570, %r15248, %r15264;
	mul.hi.u32 	%r13573, %r15264, %r15248;
	// begin inline asm
	add.cc.u32 %r13568, %r13526, %r13570;
	// end inline asm
	// begin inline asm
	addc.u32 %r13571, %r13565, %r13573;
	// end inline asm
	mul.lo.s32 	%r13576, %r15249, %r15264;
	mul.hi.u32 	%r13579, %r15264, %r15249;
	// begin inline asm
	add.cc.u32 %r13574, %r13532, %r13576;
	// end inline asm
	// begin inline asm
	addc.u32 %r13577, %r13571, %r13579;
	// end inline asm
	mul.lo.s32 	%r13582, %r15250, %r15264;
	mul.hi.u32 	%r13585, %r15264, %r15250;
	// begin inline asm
	add.cc.u32 %r13580, %r13538, %r13582;
	// end inline asm
	// begin inline asm
	addc.u32 %r13583, %r13577, %r13585;
	// end inline asm
	mul.lo.s32 	%r13588, %r15251, %r15264;
	mul.hi.u32 	%r13591, %r15264, %r15251;
	// begin inline asm
	add.cc.u32 %r13586, %r13541, %r13588;
	// end inline asm
	// begin inline asm
	addc.u32 %r13589, %r13583, %r13591;
	// end inline asm
	mul.lo.s32 	%r13594, %r15244, %r15265;
	mul.hi.u32 	%r13597, %r15265, %r15244;
	// begin inline asm
	add.cc.u32 %r13592, %r13550, %r13594;
	// end inline asm
	// begin inline asm
	addc.u32 %r13595, %r13737, %r13597;
	// end inline asm
	mul.lo.s32 	%r13600, %r15245, %r15265;
	mul.hi.u32 	%r13603, %r15265, %r15245;
	// begin inline asm
	add.cc.u32 %r13598, %r13556, %r13600;
	// end inline asm
	// begin inline asm
	addc.u32 %r13601, %r13595, %r13603;
	// end inline asm
	mul.lo.s32 	%r13606, %r15246, %r15265;
	mul.hi.u32 	%r13609, %r15265, %r15246;
	// begin inline asm
	add.cc.u32 %r13604, %r13562, %r13606;
	// end inline asm
	// begin inline asm
	addc.u32 %r13607, %r13601, %r13609;
	// end inline asm
	mul.lo.s32 	%r13612, %r15247, %r15265;
	mul.hi.u32 	%r13615, %r15265, %r15247;
	// begin inline asm
	add.cc.u32 %r13610, %r13568, %r13612;
	// end inline asm
	// begin inline asm
	addc.u32 %r13613, %r13607, %r13615;
	// end inline asm
	mul.lo.s32 	%r13618, %r15248, %r15265;
	mul.hi.u32 	%r13621, %r15265, %r15248;
	// begin inline asm
	add.cc.u32 %r13616, %r13574, %r13618;
	// end inline asm
	// begin inline asm
	addc.u32 %r13619, %r13613, %r13621;
	// end inline asm
	mul.lo.s32 	%r13624, %r15249, %r15265;
	mul.hi.u32 	%r13627, %r15265, %r15249;
	// begin inline asm
	add.cc.u32 %r13622, %r13580, %r13624;
	// end inline asm
	// begin inline asm
	addc.u32 %r13625, %r13619, %r13627;
	// end inline asm
	mul.lo.s32 	%r13630, %r15250, %r15265;
	mul.hi.u32 	%r13633, %r15265, %r15250;
	// begin inline asm
	add.cc.u32 %r13628, %r13586, %r13630;
	// end inline asm
	// begin inline asm
	addc.u32 %r13631, %r13625, %r13633;
	// end inline asm
	mul.lo.s32 	%r13636, %r15251, %r15265;
	mul.hi.u32 	%r13639, %r15265, %r15251;
	// begin inline asm
	add.cc.u32 %r13634, %r13589, %r13636;
	// end inline asm
	// begin inline asm
	addc.u32 %r13637, %r13631, %r13639;
	// end inline asm
	mul.lo.s32 	%r13642, %r15244, %r15266;
	mul.hi.u32 	%r13645, %r15266, %r15244;
	// begin inline asm
	add.cc.u32 %r13640, %r13598, %r13642;
	// end inline asm
	// begin inline asm
	addc.u32 %r13643, %r13737, %r13645;
	// end inline asm
	mul.lo.s32 	%r13648, %r15245, %r15266;
	mul.hi.u32 	%r13651, %r15266, %r15245;
	// begin inline asm
	add.cc.u32 %r13646, %r13604, %r13648;
	// end inline asm
	// begin inline asm
	addc.u32 %r13649, %r13643, %r13651;
	// end inline asm
	mul.lo.s32 	%r13654, %r15246, %r15266;
	mul.hi.u32 	%r13657, %r15266, %r15246;
	// begin inline asm
	add.cc.u32 %r13652, %r13610, %r13654;
	// end inline asm
	// begin inline asm
	addc.u32 %r13655, %r13649, %r13657;
	// end inline asm
	mul.lo.s32 	%r13660, %r15247, %r15266;
	mul.hi.u32 	%r13663, %r15266, %r15247;
	// begin inline asm
	add.cc.u32 %r13658, %r13616, %r13660;
	// end inline asm
	// begin inline asm
	addc.u32 %r13661, %r13655, %r13663;
	// end inline asm
	mul.lo.s32 	%r13666, %r15248, %r15266;
	mul.hi.u32 	%r13669, %r15266, %r15248;
	// begin inline asm
	add.cc.u32 %r13664, %r13622, %r13666;
	// end inline asm
	// begin inline asm
	addc.u32 %r13667, %r13661, %r13669;
	// end inline asm
	mul.lo.s32 	%r13672, %r15249, %r15266;
	mul.hi.u32 	%r13675, %r15266, %r15249;
	// begin inline asm
	add.cc.u32 %r13670, %r13628, %r13672;
	// end inline asm
	// begin inline asm
	addc.u32 %r13673, %r13667, %r13675;
	// end inline asm
	mul.lo.s32 	%r13678, %r15250, %r15266;
	mul.hi.u32 	%r13681, %r15266, %r15250;
	// begin inline asm
	add.cc.u32 %r13676, %r13634, %r13678;
	// end inline asm
	// begin inline asm
	addc.u32 %r13679, %r13673, %r13681;
	// end inline asm
	mul.lo.s32 	%r13684, %r15251, %r15266;
	mul.hi.u32 	%r13687, %r15266, %r15251;
	// begin inline asm
	add.cc.u32 %r13682, %r13637, %r13684;
	// end inline asm
	// begin inline asm
	addc.u32 %r13685, %r13679, %r13687;
	// end inline asm
	mul.lo.s32 	%r13690, %r15244, %r15267;
	mul.hi.u32 	%r13693, %r15267, %r15244;
	// begin inline asm
	add.cc.u32 %r13688, %r13646, %r13690;
	// end inline asm
	// begin inline asm
	addc.u32 %r13691, %r13737, %r13693;
	// end inline asm
	mul.lo.s32 	%r13696, %r15245, %r15267;
	mul.hi.u32 	%r13699, %r15267, %r15245;
	// begin inline asm
	add.cc.u32 %r13694, %r13652, %r13696;
	// end inline asm
	// begin inline asm
	addc.u32 %r13697, %r13691, %r13699;
	// end inline asm
	mul.lo.s32 	%r13702, %r15246, %r15267;
	mul.hi.u32 	%r13705, %r15267, %r15246;
	// begin inline asm
	add.cc.u32 %r13700, %r13658, %r13702;
	// end inline asm
	// begin inline asm
	addc.u32 %r13703, %r13697, %r13705;
	// end inline asm
	mul.lo.s32 	%r13708, %r15247, %r15267;
	mul.hi.u32 	%r13711, %r15267, %r15247;
	// begin inline asm
	add.cc.u32 %r13706, %r13664, %r13708;
	// end inline asm
	// begin inline asm
	addc.u32 %r13709, %r13703, %r13711;
	// end inline asm
	mul.lo.s32 	%r13714, %r15248, %r15267;
	mul.hi.u32 	%r13717, %r15267, %r15248;
	// begin inline asm
	add.cc.u32 %r13712, %r13670, %r13714;
	// end inline asm
	// begin inline asm
	addc.u32 %r13715, %r13709, %r13717;
	// end inline asm
	mul.lo.s32 	%r13720, %r15249, %r15267;
	mul.hi.u32 	%r13723, %r15267, %r15249;
	// begin inline asm
	add.cc.u32 %r13718, %r13676, %r13720;
	// end inline asm
	// begin inline asm
	addc.u32 %r13721, %r13715, %r13723;
	// end inline asm
	mul.lo.s32 	%r13726, %r15250, %r15267;
	mul.hi.u32 	%r13729, %r15267, %r15250;
	// begin inline asm
	add.cc.u32 %r13724, %r13682, %r13726;
	// end inline asm
	// begin inline asm
	addc.u32 %r13727, %r13721, %r13729;
	// end inline asm
	mul.lo.s32 	%r13732, %r15251, %r15267;
	mul.hi.u32 	%r13735, %r15267, %r15251;
	// begin inline asm
	add.cc.u32 %r13730, %r13685, %r13732;
	// end inline asm
	// begin inline asm
	addc.u32 %r13733, %r13727, %r13735;
	// end inline asm
	mul.wide.u32 	%rd528, %r13694, 977;
	cvt.u32.u64 	%r13738, %rd528;
	shr.u64 	%rd529, %rd528, 32;
	mul.wide.u32 	%rd530, %r13700, 977;
	add.s64 	%rd531, %rd530, %rd529;
	cvt.u32.u64 	%r13741, %rd531;
	shr.u64 	%rd532, %rd531, 32;
	mul.wide.u32 	%rd533, %r13706, 977;
	add.s64 	%rd534, %rd533, %rd532;
	cvt.u32.u64 	%r13744, %rd534;
	shr.u64 	%rd535, %rd534, 32;
	mul.wide.u32 	%rd536, %r13712, 977;
	add.s64 	%rd537, %rd536, %rd535;
	cvt.u32.u64 	%r13747, %rd537;
	shr.u64 	%rd538, %rd537, 32;
	mul.wide.u32 	%rd539, %r13718, 977;
	add.s64 	%rd540, %rd539, %rd538;
	cvt.u32.u64 	%r13750, %rd540;
	shr.u64 	%rd541, %rd540, 32;
	mul.wide.u32 	%rd542, %r13724, 977;
	add.s64 	%rd543, %rd542, %rd541;
	cvt.u32.u64 	%r13753, %rd543;
	shr.u64 	%rd544, %rd543, 32;
	mul.wide.u32 	%rd545, %r13730, 977;
	add.s64 	%rd546, %rd545, %rd544;
	cvt.u32.u64 	%r13756, %rd546;
	shr.u64 	%rd547, %rd546, 32;
	cvt.u64.u32 	%rd548, %r13733;
	cvt.u32.u64 	%r13833, %rd547;
	cvt.u32.u64 	%r13834, %rd548;
	mov.b64 	%rd549, 977;
	cvt.u32.u64 	%r13835, %rd549;
	mad.lo.s32 	%r13759, %r13834, %r13835, %r13833;
	// begin inline asm
	add.cc.u32 %r13736, %r13737, %r13738;
	// end inline asm
	// begin inline asm
	addc.cc.u32 %r13739, %r13694, %r13741;
	// end inline asm
	// begin inline asm
	addc.cc.u32 %r13742, %r13700, %r13744;
	// end inline asm
	// begin inline asm
	addc.cc.u32 %r13745, %r13706, %r13747;
	// end inline asm
	// begin inline asm
	addc.cc.u32 %r13748, %r13712, %r13750;
	// end inline asm
	// begin inline asm
	addc.cc.u32 %r13751, %r13718, %r13753;
	// end inline asm
	// begin inline asm
	addc.cc.u32 %r13754, %r13724, %r13756;
	// end inline asm
	// begin inline asm
	addc.u32 %r13757, %r13730, %r13759;
	// end inline asm
	// begin inline asm
	sub.cc.u32 %r13760, %r13736, %r4;
	// end inline asm
	// begin inline asm
	subc.cc.u32 %r13763, %r13739, %r5;
	// end inline asm
	// begin inline asm
	subc.cc.u32 %r13766, %r13742, %r6;
	// end inline asm
	// begin inline asm
	subc.cc.u32 %r13769, %r13745, %r7;
	// end inline asm
	// begin inline asm
	subc.cc.u32 %r13772, %r13748, %r8;
	// end inline asm
	// begin inline asm
	subc.cc.u32 %r13775, %r13751, %r9;
	// end inline asm
	// begin inline asm
	subc.cc.u32 %r13778, %r13754, %r10;
	// end inline asm
	// begin inline asm
	subc.u32 %r13781, %r13757, %r11;
	// end inline asm
	setp.eq.s32 	%p135, %r13781, 0;
	selp.b32 	%r13785, %r13760, %r13736, %p135;
	selp.b32 	%r13788, %r13763, %r13739, %p135;
	selp.b32 	%r13791, %r13766, %r13742, %p135;
	selp.b32 	%r13794, %r13769, %r13745, %p135;
	selp.b32 	%r13797, %r13772, %r13748, %p135;
	selp.b32 	%r13800, %r13775, %r13751, %p135;
	selp.b32 	%r13803, %r13778, %r13754, %p135;
	// begin inline asm
	add.cc.u32 %r13784, %r13785, %r13352;
	// end inline asm
	// begin inline asm
	addc.cc.u32 %r13787, %r13788, %r13400;
	// end inline asm
	// begin inline asm
	addc.cc.u32 %r13790, %r13791, %r13448;
	// end inline asm
	// begin inline asm
	addc.cc.u32 %r13793, %r13794, %r13496;
	// end inline asm
	// begin inline asm
	addc.cc.u32 %r13796, %r13797, %r13544;
	// end inline asm
	// begin inline asm
	addc.cc.u32 %r13799, %r13800, %r13592;
	// end inline asm
	// begin inline asm
	addc.cc.u32 %r13802, %r13803, %r13640;
	// end inline asm
	// begin inline asm
	addc.u32 %r15275, %r13757, %r13688;
	// end inline asm
	// begin inline asm
	sub.cc.u32 %r15268, %r13784, %r4;
	// end inline asm
	// begin inline asm
	subc.cc.u32 %r15269, %r13787, %r5;
	// end inline asm
	// begin inline asm
	subc.cc.u32 %r15270, %r13790, %r6;
	// end inline asm
	// begin inline asm
	subc.cc.u32 %r15271, %r13793, %r7;
	// end inline asm
	// begin inline asm
	subc.cc.u32 %r15272, %r13796, %r8;
	// end inline asm
	// begin inline asm
	subc.cc.u32 %r15273, %r13799, %r9;
	// end inline asm
	// begin inline asm
	subc.cc.u32 %r15274, %r13802, %r10;
	// end inline asm
	// begin inline asm
	subc.u32 %r13829, %r15275, %r11;
	// end inline asm
	setp.eq.s32 	%p136, %r13829, 0;
	@%p136 bra 	$L__BB0_134;
	mov.u32 	%r15268, %r13784;
	mov.u32 	%r15269, %r13787;
	mov.u32 	%r15270, %r13790;
	mov.u32 	%r15271, %r13793;
	mov.u32 	%r15272, %r13796;
	mov.u32 	%r15273, %r13799;
	mov.u32 	%r15274, %r13802;
$L__BB0_134:
	mul.lo.s32 	%r13838, %r15260, %r15226;
	mul.hi.u32 	%r13841, %r15226, %r15260;
	mov.b32 	%r14701, 0;
	// begin inline asm
	add.cc.u32 %r13836, %r14701, %r13838;
	// end inline asm
	// begin inline asm
	addc.u32 %r13839, %r14701, %r13841;
	// end inline asm
	mul.lo.s32 	%r13844, %r15261, %r15226;
	mul.hi.u32 	%r13847, %r15226, %r15261;
	// begin inline asm
	add.cc.u32 %r13842, %r14701, %r13844;
	// end inline asm
	// begin inline asm
	addc.u32 %r13845, %r13839, %r13847;
	// end inline asm
	mul.lo.s32 	%r13850, %r15262, %r15226;
	mul.hi.u32 	%r13853, %r15226, %r15262;
	// begin inline asm
	add.cc.u32 %r13848, %r14701, %r13850;
	// end inline asm
	// begin inline asm
	addc.u32 %r13851, %r13845, %r13853;
	// end inline asm
	mul.lo.s32 	%r13856, %r15263, %r15226;
	mul.hi.u32 	%r13859, %r15226, %r15263;
	// begin inline asm
	add.cc.u32 %r13854, %r14701, %r13856;
	// end inline asm
	// begin inline asm
	addc.u32 %r13857, %r13851, %r13859;
	// end inline asm
	mul.lo.s32 	%r13862, %r15264, %r15226;
	mul.hi.u32 	%r13865, %r15226, %r15264;
	// begin inline asm
	add.cc.u32 %r13860, %r14701, %r13862;
	// end inline asm
	// begin inline asm
	addc.u32 %r13863, %r13857, %r13865;
	// end inline asm
	mul.lo.s32 	%r13868, %r15265, %r15226;
	mul.hi.u32 	%r13871, %r15226, %r15265;
	// begin inline asm
	add.cc.u32 %r13866, %r14701, %r13868;
	// end inline asm
	// begin inline asm
	addc.u32 %r13869, %r13863, %r13871;
	// end inline asm
	mul.lo.s32 	%r13874, %r15266, %r15226;
	mul.hi.u32 	%r13877, %r15226, %r15266;
	// begin inline asm
	add.cc.u32 %r13872, %r14701, %r13874;
	// end inline asm
	// begin inline asm
	addc.u32 %r13875, %r13869, %r13877;
	// end inline asm
	mul.lo.s32 	%r13880, %r15267, %r15226;
	mul.hi.u32 	%r13883, %r15226, %r15267;
	// begin inline asm
	add.cc.u32 %r13878, %r14701, %r13880;
	// end inline asm
	// begin inline asm
	addc.u32 %r13881, %r13875, %r13883;
	// end inline asm
	mul.lo.s32 	%r13886, %r15260, %r15225;
	mul.hi.u32 	%r13889, %r15225, %r15260;
	// begin inline asm
	add.cc.u32 %r13884, %r13842, %r13886;
	// end inline asm
	// begin inline asm
	addc.u32 %r13887, %r14701, %r13889;
	// end inline asm
	mul.lo.s32 	%r13892, %r15261, %r15225;
	mul.hi.u32 	%r13895, %r15225, %r15261;
	// begin inline asm
	add.cc.u32 %r13890, %r13848, %r13892;
	// end inline asm
	// begin inline asm
	addc.u32 %r13893, %r13887, %r13895;
	// end inline asm
	mul.lo.s32 	%r13898, %r15262, %r15225;
	mul.hi.u32 	%r13901, %r15225, %r15262;
	// begin inline asm
	add.cc.u32 %r13896, %r13854, %r13898;
	// end inline asm
	// begin inline asm
	addc.u32 %r13899, %r13893, %r13901;
	// end inline asm
	mul.lo.s32 	%r13904, %r15263, %r15225;
	mul.hi.u32 	%r13907, %r15225, %r15263;
	// begin inline asm
	add.cc.u32 %r13902, %r13860, %r13904;
	// end inline asm
	// begin inline asm
	addc.u32 %r13905, %r13899, %r13907;
	// end inline asm
	mul.lo.s32 	%r13910, %r15264, %r15225;
	mul.hi.u32 	%r13913, %r15225, %r15264;
	// begin inline asm
	add.cc.u32 %r13908, %r13866, %r13910;
	// end inline asm
	// begin inline asm
	addc.u32 %r13911, %r13905, %r13913;
	// end inline asm
	mul.lo.s32 	%r13916, %r15265, %r15225;
	mul.hi.u32 	%r13919, %r15225, %r15265;
	// begin inline asm
	add.cc.u32 %r13914, %r13872, %r13916;
	// end inline asm
	// begin inline asm
	addc.u32 %r13917, %r13911, %r13919;
	// end inline asm
	mul.lo.s32 	%r13922, %r15266, %r15225;
	mul.hi.u32 	%r13925, %r15225, %r15266;
	// begin inline asm
	add.cc.u32 %r13920, %r13878, %r13922;
	// end inline asm
	// begin inline asm
	addc.u32 %r13923, %r13917, %r13925;
	// end inline asm
	mul.lo.s32 	%r13928, %r15267, %r15225;
	mul.hi.u32 	%r13931, %r15225, %r15267;
	// begin inline asm
	add.cc.u32 %r13926, %r13881, %r13928;
	// end inline asm
	// begin inline asm
	addc.u32 %r13929, %r13923, %r13931;
	// end inline asm
	mul.lo.s32 	%r13934, %r15260, %r15224;
	mul.hi.u32 	%r13937, %r15224, %r15260;
	// begin inline asm
	add.cc.u32 %r13932, %r13890, %r13934;
	// end inline asm
	// begin inline asm
	addc.u32 %r13935, %r14701, %r13937;
	// end inline asm
	mul.lo.s32 	%r13940, %r15261, %r15224;
	mul.hi.u32 	%r13943, %r15224, %r15261;
	// begin inline asm
	add.cc.u32 %r13938, %r13896, %r13940;
	// end inline asm
	// begin inline asm
	addc.u32 %r13941, %r13935, %r13943;
	// end inline asm
	mul.lo.s32 	%r13946, %r15262, %r15224;
	mul.hi.u32 	%r13949, %r15224, %r15262;
	// begin inline asm
	add.cc.u32 %r13944, %r13902, %r13946;
	// end inline asm
	// begin inline asm
	addc.u32 %r13947, %r13941, %r13949;
	// end inline asm
	mul.lo.s32 	%r13952, %r15263, %r15224;
	mul.hi.u32 	%r13955, %r15224, %r15263;
	// begin inline asm
	add.cc.u32 %r13950, %r13908, %r13952;
	// end inline asm
	// begin inline asm
	addc.u32 %r13953, %r13947, %r13955;
	// end inline asm
	mul.lo.s32 	%r13958, %r15264, %r15224;
	mul.hi.u32 	%r13961, %r15224, %r15264;
	// begin inline asm
	add.cc.u32 %r13956, %r13914, %r13958;
	// end inline asm
	// begin inline asm
	addc.u32 %r13959, %r13953, %r13961;
	// end inline asm
	mul.lo.s32 	%r13964, %r15265, %r15224;
	mul.hi.u32 	%r13967, %r15224, %r15265;
	// begin inline asm
	add.cc.u32 %r13962, %r13920, %r13964;
	// end inline asm
	// begin inline asm
	addc.u32 %r13965, %r13959, %r13967;
	// end inline asm
	mul.lo.s32 	%r13970, %r15266, %r15224;
	mul.hi.u32 	%r13973, %r15224, %r15266;
	// begin inline asm
	add.cc.u32 %r13968, %r13926, %r13970;
	// end inline asm
	// begin inline asm
	addc.u32 %r13971, %r13965, %r13973;
	// end inline asm
	mul.lo.s32 	%r13976, %r15267, %r15224;
	mul.hi.u32 	%r13979, %r15224, %r15267;
	// begin inline asm
	add.cc.u32 %r13974, %r13929, %r13976;
	// end inline asm
	// begin inline asm
	addc.u32 %r13977, %r13971, %r13979;
	// end inline asm
	mul.lo.s32 	%r13982, %r15260, %r15223;
	mul.hi.u32 	%r13985, %r15223, %r15260;
	// begin inline asm
	add.cc.u32 %r13980, %r13938, %r13982;
	// end inline asm
	// begin inline asm
	addc.u32 %r13983, %r14701, %r13985;
	// end inline asm
	mul.lo.s32 	%r13988, %r15261, %r15223;
	mul.hi.u32 	%r13991, %r15223, %r15261;
	// begin inline asm
	add.cc.u32 %r13986, %r13944, %r13988;
	// end inline asm
	// begin inline asm
	addc.u32 %r13989, %r13983, %r13991;
	// end inline asm
	mul.lo.s32 	%r13994, %r15262, %r15223;
	mul.hi.u32 	%r13997, %r15223, %r15262;
	// begin inline asm
	add.cc.u32 %r13992, %r13950, %r13994;
	// end inline asm
	// begin inline asm
	addc.u32 %r13995, %r13989, %r13997;
	// end inline asm
	mul.lo.s32 	%r14000, %r15263, %r15223;
	mul.hi.u32 	%r14003, %r15223, %r15263;
	// begin inline asm
	add.cc.u32 %r13998, %r13956, %r14000;
	// end inline asm
	// begin inline asm
	addc.u32 %r14001, %r13995, %r14003;
	// end inline asm
	mul.lo.s32 	%r14006, %r15264, %r15223;
	mul.hi.u32 	%r14009, %r15223, %r15264;
	// begin inline asm
	add.cc.u32 %r14004, %r13962, %r14006;
	// end inline asm
	// begin inline asm
	addc.u32 %r14007, %r14001, %r14009;
	// end inline asm
	mul.lo.s32 	%r14012, %r15265, %r15223;
	mul.hi.u32 	%r14015, %r15223, %r15265;
	// begin inline asm
	add.cc.u32 %r14010, %r13968, %r14012;
	// end inline asm
	// begin inline asm
	addc.u32 %r14013, %r14007, %r14015;
	// end inline asm
	mul.lo.s32 	%r14018, %r15266, %r15223;
	mul.hi.u32 	%r14021, %r15223, %r15266;
	// begin inline asm
	add.cc.u32 %r14016, %r13974, %r14018;
	// end inline asm
	// begin inline asm
	addc.u32 %r14019, %r14013, %r14021;
	// end inline asm
	mul.lo.s32 	%r14024, %r15267, %r15223;
	mul.hi.u32 	%r14027, %r15223, %r15267;
	// begin inline asm
	add.cc.u32 %r14022, %r13977, %r14024;
	// end inline asm
	// begin inline asm
	addc.u32 %r14025, %r14019, %r14027;
	// end inline asm
	mul.lo.s32 	%r14030, %r15260, %r15222;
	mul.hi.u32 	%r14033, %r15222, %r15260;
	// begin inline asm
	add.cc.u32 %r14028, %r13986, %r14030;
	// end inline asm
	// begin inline asm
	addc.u32 %r14031, %r14701, %r14033;
	// end inline asm
	mul.lo.s32 	%r14036, %r15261, %r15222;
	mul.hi.u32 	%r14039, %r15222, %r15261;
	// begin inline asm
	add.cc.u32 %r14034, %r13992, %r14036;
	// end inline asm
	// begin inline asm
	addc.u32 %r14037, %r14031, %r14039;
	// end inline asm
	mul.lo.s32 	%r14042, %r15262, %r15222;
	mul.hi.u32 	%r14045, %r15222, %r15262;
	// begin inline asm
	add.cc.u32 %r14040, %r13998, %r14042;
	// end inline asm
	// begin inline asm
	addc.u32 %r14043, %r14037, %r14045;
	// end inline asm
	mul.lo.s32 	%r14048, %r15263, %r15222;
	mul.hi.u32 	%r14051, %r15222, %r15263;
	// begin inline asm
	add.cc.u32 %r14046, %r14004, %r14048;
	// end inline asm
	// begin inline asm
	addc.u32 %r14049, %r14043, %r14051;
	// end inline asm
	mul.lo.s32 	%r14054, %r15264, %r15222;
	mul.hi.u32 	%r14057, %r15222, %r15264;
	// begin inline asm
	add.cc.u32 %r14052, %r14010, %r14054;
	// end inline asm
	// begin inline asm
	addc.u32 %r14055, %r14049, %r14057;
	// end inline asm
	mul.lo.s32 	%r14060, %r15265, %r15222;
	mul.hi.u32 	%r14063, %r15222, %r15265;
	// begin inline asm
	add.cc.u32 %r14058, %r14016, %r14060;
	// end inline asm
	// begin inline asm
	addc.u32 %r14061, %r14055, %r14063;
	// end inline asm
	mul.lo.s32 	%r14066, %r15266, %r15222;
	mul.hi.u32 	%r14069, %r15222, %r15266;
	// begin inline asm
	add.cc.u32 %r14064, %r14022, %r14066;
	// end inline asm
	// begin inline asm
	addc.u32 %r14067, %r14061, %r14069;
	// end inline asm
	mul.lo.s32 	%r14072, %r15267, %r15222;
	mul.hi.u32 	%r14075, %r15222, %r15267;
	// begin inline asm
	add.cc.u32 %r14070, %r14025, %r14072;
	// end inline asm
	// begin inline asm
	addc.u32 %r14073, %r14067, %r14075;
	// end inline asm
	mul.lo.s32 	%r14078, %r15260, %r15221;
	mul.hi.u32 	%r14081, %r15221, %r15260;
	// begin inline asm
	add.cc.u32 %r14076, %r14034, %r14078;
	// end inline asm
	// begin inline asm
	addc.u32 %r14079, %r14701, %r14081;
	// end inline asm
	mul.lo.s32 	%r14084, %r15261, %r15221;
	mul.hi.u32 	%r14087, %r15221, %r15261;
	// begin inline asm
	add.cc.u32 %r14082, %r14040, %r14084;
	// end inline asm
	// begin inline asm
	addc.u32 %r14085, %r14079, %r14087;
	// end inline asm
	mul.lo.s32 	%r14090, %r15262, %r15221;
	mul.hi.u32 	%r14093, %r15221, %r15262;
	// begin inline asm
	add.cc.u32 %r14088, %r14046, %r14090;
	// end inline asm
	// begin inline asm
	addc.u32 %r14091, %r14085, %r14093;
	// end inline asm
	mul.lo.s32 	%r14096, %r15263, %r15221;
	mul.hi.u32 	%r14099, %r15221, %r15263;
	// begin inline asm
	add.cc.u32 %r14094, %r14052, %r14096;
	// end inline asm
	// begin inline asm
	addc.u32 %r14097, %r14091, %r14099;
	// end inline asm
	mul.lo.s32 	%r14102, %r15264, %r15221;
	mul.hi.u32 	%r14105, %r15221, %r15264;
	// begin inline asm
	add.cc.u32 %r14100, %r14058, %r14102;
	// end inline asm
	// begin inline asm
	addc.u32 %r14103, %r14097, %r14105;
	// end inline asm
	mul.lo.s32 	%r14108, %r15265, %r15221;
	mul.hi.u32 	%r14111, %r15221, %r15265;
	// begin inline asm
	add.cc.u32 %r14106, %r14064, %r14108;
	// end inline asm
	// begin inline asm
	addc.u32 %r14109, %r14103, %r14111;
	// end inline asm
	mul.lo.s32 	%r14114, %r15266, %r15221;
	mul.hi.u32 	%r14117, %r15221, %r15266;
	// begin inline asm
	add.cc.u32 %r14112, %r14070, %r14114;
	// end inline asm
	// begin inline asm
	addc.u32 %r14115, %r14109, %r14117;
	// end inline asm
	mul.lo.s32 	%r14120, %r15267, %r15221;
	mul.hi.u32 	%r14123, %r15221, %r15267;
	// begin inline asm
	add.cc.u32 %r14118, %r14073, %r14120;
	// end inline asm
	// begin inline asm
	addc.u32 %r14121, %r14115, %r14123;
	// end inline asm
	mul.lo.s32 	%r14126, %r15260, %r15220;
	mul.hi.u32 	%r14129, %r15220, %r15260;
	// begin inline asm
	add.cc.u32 %r14124, %r14082, %r14126;
	// end inline asm
	// begin inline asm
	addc.u32 %r14127, %r14701, %r14129;
	// end inline asm
	mul.lo.s32 	%r14132, %r15261, %r15220;
	mul.hi.u32 	%r14135, %r15220, %r15261;
	// begin inline asm
	add.cc.u32 %r14130, %r14088, %r14132;
	// end inline asm
	// begin inline asm
	addc.u32 %r14133, %r14127, %r14135;
	// end inline asm
	mul.lo.s32 	%r14138, %r15262, %r15220;
	mul.hi.u32 	%r14141, %r15220, %r15262;
	// begin inline asm
	add.cc.u32 %r14136, %r14094, %r14138;
	// end inline asm
	// begin inline asm
	addc.u32 %r14139, %r14133, %r14141;
	// end inline asm
	mul.lo.s32 	%r14144, %r15263, %r15220;
	mul.hi.u32 	%r14147, %r15220, %r15263;
	// begin inline asm
	add.cc.u32 %r14142, %r14100, %r14144;
	// end inline asm
	// begin inline asm
	addc.u32 %r14145, %r14139, %r14147;
	// end inline asm
	mul.lo.s32 	%r14150, %r15264, %r15220;
	mul.hi.u32 	%r14153, %r15220, %r15264;
	// begin inline asm
	add.cc.u32 %r14148, %r14106, %r14150;
	// end inline asm
	// begin inline asm
	addc.u32 %r14151, %r14145, %r14153;
	// end inline asm
	mul.lo.s32 	%r14156, %r15265, %r15220;
	mul.hi.u32 	%r14159, %r15220, %r15265;
	// begin inline asm
	add.cc.u32 %r14154, %r14112, %r14156;
	// end inline asm
	// begin inline asm
	addc.u32 %r14157, %r14151, %r14159;
	// end inline asm
	mul.lo.s32 	%r14162, %r15266, %r15220;
	mul.hi.u32 	%r14165, %r15220, %r15266;
	// begin inline asm
	add.cc.u32 %r14160, %r14118, %r14162;
	// end inline asm
	// begin inline asm
	addc.u32 %r14163, %r14157, %r14165;
	// end inline asm
	mul.lo.s32 	%r14168, %r15267, %r15220;
	mul.hi.u32 	%r14171, %r15220, %r15267;
	// begin inline asm
	add.cc.u32 %r14166, %r14121, %r14168;
	// end inline asm
	// begin inline asm
	addc.u32 %r14169, %r14163, %r14171;
	// end inline asm
	mul.lo.s32 	%r14174, %r15260, %r15219;
	mul.hi.u32 	%r14177, %r15219, %r15260;
	// begin inline asm
	add.cc.u32 %r14172, %r14130, %r14174;
	// end inline asm
	// begin inline asm
	addc.u32 %r14175, %r14701, %r14177;
	// end inline asm
	mul.lo.s32 	%r14180, %r15261, %r15219;
	mul.hi.u32 	%r14183, %r15219, %r15261;
	// begin inline asm
	add.cc.u32 %r14178, %r14136, %r14180;
	// end inline asm
	// begin inline asm
	addc.u32 %r14181, %r14175, %r14183;
	// end inline asm
	mul.lo.s32 	%r14186, %r15262, %r15219;
	mul.hi.u32 	%r14189, %r15219, %r15262;
	// begin inline asm
	add.cc.u32 %r14184, %r14142, %r14186;
	// end inline asm
	// begin inline asm
	addc.u32 %r14187, %r14181, %r14189;
	// end inline asm
	mul.lo.s32 	%r14192, %r15263, %r15219;
	mul.hi.u32 	%r14195, %r15219, %r15263;
	// begin inline asm
	add.cc.u32 %r14190, %r14148, %r14192;
	// end inline asm
	// begin inline asm
	addc.u32 %r14193, %r14187, %r14195;
	// end inline asm
	mul.lo.s32 	%r14198, %r15264, %r15219;
	mul.hi.u32 	%r14201, %r15219, %r15264;
	// begin inline asm
	add.cc.u32 %r14196, %r14154, %r14198;
	// end inline asm
	// begin inline asm
	addc.u32 %r14199, %r14193, %r14201;
	// end inline asm
	mul.lo.s32 	%r14204, %r15265, %r15219;
	mul.hi.u32 	%r14207, %r15219, %r15265;
	// begin inline asm
	add.cc.u32 %r14202, %r14160, %r14204;
	// end inline asm
	// begin inline asm
	addc.u32 %r14205, %r14199, %r14207;
	// end inline asm
	mul.lo.s32 	%r14210, %r15266, %r15219;
	mul.hi.u32 	%r14213, %r15219, %r15266;
	// begin inline asm
	add.cc.u32 %r14208, %r14166, %r14210;
	// end inline asm
	// begin inline asm
	addc.u32 %r14211, %r14205, %r14213;
	// end inline asm
	mul.lo.s32 	%r14216, %r15267, %r15219;
	mul.hi.u32 	%r14219, %r15219, %r15267;
	// begin inline asm
	add.cc.u32 %r14214, %r14169, %r14216;
	// end inline asm
	// begin inline asm
	addc.u32 %r14217, %r14211, %r14219;
	// end inline asm
	mul.wide.u32 	%rd550, %r14178, 977;
	cvt.u32.u64 	%r14222, %rd550;
	shr.u64 	%rd551, %rd550, 32;
	mul.wide.u32 	%rd552, %r14184, 977;
	add.s64 	%rd553, %rd552, %rd551;
	cvt.u32.u64 	%r14225, %rd553;
	shr.u64 	%rd554, %rd553, 32;
	mul.wide.u32 	%rd555, %r14190, 977;
	add.s64 	%rd556, %rd555, %rd554;
	cvt.u32.u64 	%r14228, %rd556;
	shr.u64 	%rd557, %rd556, 32;
	mul.wide.u32 	%rd558, %r14196, 977;
	add.s64 	%rd559, %rd558, %rd557;
	cvt.u32.u64 	%r14231, %rd559;
	shr.u64 	%rd560, %rd559, 32;
	mul.wide.u32 	%rd561, %r14202, 977;
	add.s64 	%rd562, %rd561, %rd560;
	cvt.u32.u64 	%r14234, %rd562;
	shr.u64 	%rd563, %rd562, 32;
	mul.wide.u32 	%rd564, %r14208, 977;
	add.s64 	%rd565, %rd564, %rd563;
	cvt.u32.u64 	%r14237, %rd565;
	shr.u64 	%rd566, %rd565, 32;
	mul.wide.u32 	%rd567, %r14214, 977;
	add.s64 	%rd568, %rd567, %rd566;
	cvt.u32.u64 	%r14240, %rd568;
	shr.u64 	%rd569, %rd568, 32;
	cvt.u64.u32 	%rd570, %r14217;
	cvt.u32.u64 	%r14749, %rd569;
	cvt.u32.u64 	%r14750, %rd570;
	mov.b64 	%rd571, 977;
	cvt.u32.u64 	%r14751, %rd571;
	mad.lo.s32 	%r14243, %r14750, %r14751, %r14749;
	// begin inline asm
	add.cc.u32 %r14220, %r14701, %r14222;
	// end inline asm
	// begin inline asm
	addc.cc.u32 %r14223, %r14178, %r14225;
	// end inline asm
	// begin inline asm
	addc.cc.u32 %r14226, %r14184, %r14228;
	// end inline asm
	// begin inline asm
	addc.cc.u32 %r14229, %r14190, %r14231;
	// end inline asm
	// begin inline asm
	addc.cc.u32 %r14232, %r14196, %r14234;
	// end inline asm
	// begin inline asm
	addc.cc.u32 %r14235, %r14202, %r14237;
	// end inline asm
	// begin inline asm
	addc.cc.u32 %r14238, %r14208, %r14240;
	// end inline asm
	// begin inline asm
	addc.u32 %r14241, %r14214, %r14243;
	// end inline asm
	// begin inline asm
	sub.cc.u32 %r14244, %r14220, %r4;
	// end inline asm
	// begin inline asm
	subc.cc.u32 %r14247, %r14223, %r5;
	// end inline asm
	// begin inline asm
	subc.cc.u32 %r14250, %r14226, %r6;
	// end inline asm
	// begin inline asm
	subc.cc.u32 %r14253, %r14229, %r7;
	// end inline asm
	// begin inline asm
	subc.cc.u32 %r14256, %r14232, %r8;
	// end inline asm
	// begin inline asm
	subc.cc.u32 %r14259, %r14235, %r9;
	// end inline asm
	// begin inline asm
	subc.cc.u32 %r14262, %r14238, %r10;
	// end inline asm
	// begin inline asm
	subc.u32 %r14265, %r14241, %r11;
	// end inline asm
	setp.eq.s32 	%p137, %r14265, 0;
	selp.b32 	%r14269, %r14244, %r14220, %p137;
	selp.b32 	%r14272, %r14247, %r14223, %p137;
	selp.b32 	%r14275, %r14250, %r14226, %p137;
	selp.b32 	%r14278, %r14253, %r14229, %p137;
	selp.b32 	%r14281, %r14256, %r14232, %p137;
	selp.b32 	%r14284, %r14259, %r14235, %p137;
	selp.b32 	%r14287, %r14262, %r14238, %p137;
	// begin inline asm
	add.cc.u32 %r14268, %r14269, %r13836;
	// end inline asm
	// begin inline asm
	addc.cc.u32 %r14271, %r14272, %r13884;
	// end inline asm
	// begin inline asm
	addc.cc.u32 %r14274, %r14275, %r13932;
	// end inline asm
	// begin inline asm
	addc.cc.u32 %r14277, %r14278, %r13980;
	// end inline asm
	// begin inline asm
	addc.cc.u32 %r14280, %r14281, %r14028;
	// end inline asm
	// begin inline asm
	addc.cc.u32 %r14283, %r14284, %r14076;
	// end inline asm
	// begin inline asm
	addc.cc.u32 %r14286, %r14287, %r14124;
	// end inline asm
	// begin inline asm
	addc.u32 %r14289, %r14241, %r14172;
	// end inline asm
	// begin inline asm
	sub.cc.u32 %r14292, %r14268, %r4;
	// end inline asm
	// begin inline asm
	subc.cc.u32 %r14295, %r14271, %r5;
	// end inline asm
	// begin inline asm
	subc.cc.u32 %r14298, %r14274, %r6;
	// end inline asm
	// begin inline asm
	subc.cc.u32 %r14301, %r14277, %r7;
	// end inline asm
	// begin inline asm
	subc.cc.u32 %r14304, %r14280, %r8;
	// end inline asm
	// begin inline asm
	subc.cc.u32 %r14307, %r14283, %r9;
	// end inline asm
	// begin inline asm
	subc.cc.u32 %r14310, %r14286, %r10;
	// end inline asm
	// begin inline asm
	subc.u32 %r14313, %r14289, %r11;
	// end inline asm
	mul.lo.s32 	%r14318, %r15268, %r15218;
	mul.hi.u32 	%r14321, %r15218, %r15268;
	// begin inline asm
	add.cc.u32 %r14316, %r14701, %r14318;
	// end inline asm
	// begin inline asm
	addc.u32 %r14319, %r14701, %r14321;
	// end inline asm
	mul.lo.s32 	%r14324, %r15269, %r15218;
	mul.hi.u32 	%r14327, %r15218, %r15269;
	// begin inline asm
	add.cc.u32 %r14322, %r14701, %r14324;
	// end inline asm
	// begin inline asm
	addc.u32 %r14325, %r14319, %r14327;
	// end inline asm
	mul.lo.s32 	%r14330, %r15270, %r15218;
	mul.hi.u32 	%r14333, %r15218, %r15270;
	// begin inline asm
	add.cc.u32 %r14328, %r14701, %r14330;
	// end inline asm
	// begin inline asm
	addc.u32 %r14331, %r14325, %r14333;
	// end inline asm
	mul.lo.s32 	%r14336, %r15271, %r15218;
	mul.hi.u32 	%r14339, %r15218, %r15271;
	// begin inline asm
	add.cc.u32 %r14334, %r14701, %r14336;
	// end inline asm
	// begin inline asm
	addc.u32 %r14337, %r14331, %r14339;
	// end inline asm
	mul.lo.s32 	%r14342, %r15272, %r15218;
	mul.hi.u32 	%r14345, %r15218, %r15272;
	// begin inline asm
	add.cc.u32 %r14340, %r14701, %r14342;
	// end inline asm
	// begin inline asm
	addc.u32 %r14343, %r14337, %r14345;
	// end inline asm
	mul.lo.s32 	%r14348, %r15273, %r15218;
	mul.hi.u32 	%r14351, %r15218, %r15273;
	// begin inline asm
	add.cc.u32 %r14346, %r14701, %r14348;
	// end inline asm
	// begin inline asm
	addc.u32 %r14349, %r14343, %r14351;
	// end inline asm
	mul.lo.s32 	%r14354, %r15274, %r15218;
	mul.hi.u32 	%r14357, %r15218, %r15274;
	// begin inline asm
	add.cc.u32 %r14352, %r14701, %r14354;
	// end inline asm
	// begin inline asm
	addc.u32 %r14355, %r14349, %r14357;
	// end inline asm
	mul.lo.s32 	%r14360, %r15275, %r15218;
	mul.hi.u32 	%r14363, %r15218, %r15275;
	// begin inline asm
	add.cc.u32 %r14358, %r14701, %r14360;
	// end inline asm
	// begin inline asm
	addc.u32 %r14361, %r14355, %r14363;
	// end inline asm
	mul.lo.s32 	%r14366, %r15268, %r15217;
	mul.hi.u32 	%r14369, %r15217, %r15268;
	// begin inline asm
	add.cc.u32 %r14364, %r14322, %r14366;
	// end inline asm
	// begin inline asm
	addc.u32 %r14367, %r14701, %r14369;
	// end inline asm
	mul.lo.s32 	%r14372, %r15269, %r15217;
	mul.hi.u32 	%r14375, %r15217, %r15269;
	// begin inline asm
	add.cc.u32 %r14370, %r14328, %r14372;
	// end inline asm
	// begin inline asm
	addc.u32 %r14373, %r14367, %r14375;
	// end inline asm
	mul.lo.s32 	%r14378, %r15270, %r15217;
	mul.hi.u32 	%r14381, %r15217, %r15270;
	// begin inline asm
	add.cc.u32 %r14376, %r14334, %r14378;
	// end inline asm
	// begin inline asm
	addc.u32 %r14379, %r14373, %r14381;
	// end inline asm
	mul.lo.s32 	%r14384, %r15271, %r15217;
	mul.hi.u32 	%r14387, %r15217, %r15271;
	// begin inline asm
	add.cc.u32 %r14382, %r14340, %r14384;
	// end inline asm
	// begin inline asm
	addc.u32 %r14385, %r14379, %r14387;
	// end inline asm
	mul.lo.s32 	%r14390, %r15272, %r15217;
	mul.hi.u32 	%r14393, %r15217, %r15272;
	// begin inline asm
	add.cc.u32 %r14388, %r14346, %r14390;
	// end inline asm
	// begin inline asm
	addc.u32 %r14391, %r14385, %r14393;
	// end inline asm
	mul.lo.s32 	%r14396, %r15273, %r15217;
	mul.hi.u32 	%r14399, %r15217, %r15273;
	// begin inline asm
	add.cc.u32 %r14394, %r14352, %r14396;
	// end inline asm
	// begin inline asm
	addc.u32 %r14397, %r14391, %r14399;
	// end inline asm
	mul.lo.s32 	%r14402, %r15274, %r15217;
	mul.hi.u32 	%r14405, %r15217, %r15274;
	// begin inline asm
	add.cc.u32 %r14400, %r14358, %r14402;
	// end inline asm
	// begin inline asm
	addc.u32 %r14403, %r14397, %r14405;
	// end inline asm
	mul.lo.s32 	%r14408, %r15275, %r15217;
	mul.hi.u32 	%r14411, %r15217, %r15275;
	// begin inline asm
	add.cc.u32 %r14406, %r14361, %r14408;
	// end inline asm
	// begin inline asm
	addc.u32 %r14409, %r14403, %r14411;
	// end inline asm
	mul.lo.s32 	%r14414, %r15268, %r15216;
	mul.hi.u32 	%r14417, %r15216, %r15268;
	// begin inline asm
	add.cc.u32 %r14412, %r14370, %r14414;
	// end inline asm
	// begin inline asm
	addc.u32 %r14415, %r14701, %r14417;
	// end inline asm
	mul.lo.s32 	%r14420, %r15269, %r15216;
	mul.hi.u32 	%r14423, %r15216, %r15269;
	// begin inline asm
	add.cc.u32 %r14418, %r14376, %r14420;
	// end inline asm
	// begin inline asm
	addc.u32 %r14421, %r14415, %r14423;
	// end inline asm
	mul.lo.s32 	%r14426, %r15270, %r15216;
	mul.hi.u32 	%r14429, %r15216, %r15270;
	// begin inline asm
	add.cc.u32 %r14424, %r14382, %r14426;
	// end inline asm
	// begin inline asm
	addc.u32 %r14427, %r14421, %r14429;
	// end inline asm
	mul.lo.s32 	%r14432, %r15271, %r15216;
	mul.hi.u32 	%r14435, %r15216, %r15271;
	// begin inline asm
	add.cc.u32 %r14430, %r14388, %r14432;
	// end inline asm
	// begin inline asm
	addc.u32 %r14433, %r14427, %r14435;
	// end inline asm
	mul.lo.s32 	%r14438, %r15272, %r15216;
	mul.hi.u32 	%r14441, %r15216, %r15272;
	// begin inline asm
	add.cc.u32 %r14436, %r14394, %r14438;
	// end inline asm
	// begin inline asm
	addc.u32 %r14439, %r14433, %r14441;
	// end inline asm
	mul.lo.s32 	%r14444, %r15273, %r15216;
	mul.hi.u32 	%r14447, %r15216, %r15273;
	// begin inline asm
	add.cc.u32 %r14442, %r14400, %r14444;
	// end inline asm
	// begin inline asm
	addc.u32 %r14445, %r14439, %r14447;
	// end inline asm
	mul.lo.s32 	%r14450, %r15274, %r15216;
	mul.hi.u32 	%r14453, %r15216, %r15274;
	// begin inline asm
	add.cc.u32 %r14448, %r14406, %r14450;
	// end inline asm
	// begin inline asm
	addc.u32 %r14451, %r14445, %r14453;
	// end inline asm
	mul.lo.s32 	%r14456, %r15275, %r15216;
	mul.hi.u32 	%r14459, %r15216, %r15275;
	// begin inline asm
	add.cc.u32 %r14454, %r14409, %r14456;
	// end inline asm
	// begin inline asm
	addc.u32 %r14457, %r14451, %r14459;
	// end inline asm
	mul.lo.s32 	%r14462, %r15268, %r15215;
	mul.hi.u32 	%r14465, %r15215, %r15268;
	// begin inline asm
	add.cc.u32 %r14460, %r14418, %r14462;
	// end inline asm
	// begin inline asm
	addc.u32 %r14463, %r14701, %r14465;
	// end inline asm
	mul.lo.s32 	%r14468, %r15269, %r15215;
	mul.hi.u32 	%r14471, %r15215, %r15269;
	// begin inline asm
	add.cc.u32 %r14466, %r14424, %r14468;
	// end inline asm
	// begin inline asm
	addc.u32 %r14469, %r14463, %r14471;
	// end inline asm
	mul.lo.s32 	%r14474, %r15270, %r15215;
	mul.hi.u32 	%r14477, %r15215, %r15270;
	// begin inline asm
	add.cc.u32 %r14472, %r14430, %r14474;
	// end inline asm
	// begin inline asm
	addc.u32 %r14475, %r14469, %r14477;
	// end inline asm
	mul.lo.s32 	%r14480, %r15271, %r15215;
	mul.hi.u32 	%r14483, %r15215, %r15271;
	// begin inline asm
	add.cc.u32 %r14478, %r14436, %r14480;
	// end inline asm
	// begin inline asm
	addc.u32 %r14481, %r14475, %r14483;
	// end inline asm
	mul.lo.s32 	%r14486, %r15272, %r15215;
	mul.hi.u32 	%r14489, %r15215, %r15272;
	// begin inline asm
	add.cc.u32 %r14484, %r14442, %r14486;
	// end inline asm
	// begin inline asm
	addc.u32 %r14487, %r14481, %r14489;
	// end inline asm
	mul.lo.s32 	%r14492, %r15273, %r15215;
	mul.hi.u32 	%r14495, %r15215, %r15273;
	// begin inline asm
	add.cc.u32 %r14490, %r14448, %r14492;
	// end inline asm
	// begin inline asm
	addc.u32 %r14493, %r14487, %r14495;
	// end inline asm
	mul.lo.s32 	%r14498, %r15274, %r15215;
	mul.hi.u32 	%r14501, %r15215, %r15274;
	// begin inline asm
	add.cc.u32 %r14496, %r14454, %r14498;
	// end inline asm
	// begin inline asm
	addc.u32 %r14499, %r14493, %r14501;
	// end inline asm
	mul.lo.s32 	%r14504, %r15275, %r15215;
	mul.hi.u32 	%r14507, %r15215, %r15275;
	// begin inline asm
	add.cc.u32 %r14502, %r14457, %r14504;
	// end inline asm
	// begin inline asm
	addc.u32 %r14505, %r14499, %r14507;
	// end inline asm
	mul.lo.s32 	%r14510, %r15268, %r15214;
	mul.hi.u32 	%r14513, %r15214, %r15268;
	// begin inline asm
	add.cc.u32 %r14508, %r14466, %r14510;
	// end inline asm
	// begin inline asm
	addc.u32 %r14511, %r14701, %r14513;
	// end inline asm
	mul.lo.s32 	%r14516, %r15269, %r15214;
	mul.hi.u32 	%r14519, %r15214, %r15269;
	// begin inline asm
	add.cc.u32 %r14514, %r14472, %r14516;
	// end inline asm
	// begin inline asm
	addc.u32 %r14517, %r14511, %r14519;
	// end inline asm
	mul.lo.s32 	%r14522, %r15270, %r15214;
	mul.hi.u32 	%r14525, %r15214, %r15270;
	// begin inline asm
	add.cc.u32 %r14520, %r14478, %r14522;
	// end inline asm
	// begin inline asm
	addc.u32 %r14523, %r14517, %r14525;
	// end inline asm
	mul.lo.s32 	%r14528, %r15271, %r15214;
	mul.hi.u32 	%r14531, %r15214, %r15271;
	// begin inline asm
	add.cc.u32 %r14526, %r14484, %r14528;
	// end inline asm
	// begin inline asm
	addc.u32 %r14529, %r14523, %r14531;
	// end inline asm
	mul.lo.s32 	%r14534, %r15272, %r15214;
	mul.hi.u32 	%r14537, %r15214, %r15272;
	// begin inline asm
	add.cc.u32 %r14532, %r14490, %r14534;
	// end inline asm
	// begin inline asm
	addc.u32 %r14535, %r14529, %r14537;
	// end inline asm
	mul.lo.s32 	%r14540, %r15273, %r15214;
	mul.hi.u32 	%r14543, %r15214, %r15273;
	// begin inline asm
	add.cc.u32 %r14538, %r14496, %r14540;
	// end inline asm
	// begin inline asm
	addc.u32 %r14541, %r14535, %r14543;
	// end inline asm
	mul.lo.s32 	%r14546, %r15274, %r15214;
	mul.hi.u32 	%r14549, %r15214, %r15274;
	// begin inline asm
	add.cc.u32 %r14544, %r14502, %r14546;
	// end inline asm
	// begin inline asm
	addc.u32 %r14547, %r14541, %r14549;
	// end inline asm
	mul.lo.s32 	%r14552, %r15275, %r15214;
	mul.hi.u32 	%r14555, %r15214, %r15275;
	// begin inline asm
	add.cc.u32 %r14550, %r14505, %r14552;
	// end inline asm
	// begin inline asm
	addc.u32 %r14553, %r14547, %r14555;
	// end inline asm
	mul.lo.s32 	%r14558, %r15268, %r15213;
	mul.hi.u32 	%r14561, %r15213, %r15268;
	// begin inline asm
	add.cc.u32 %r14556, %r14514, %r14558;
	// end inline asm
	// begin inline asm
	addc.u32 %r14559, %r14701, %r14561;
	// end inline asm
	mul.lo.s32 	%r14564, %r15269, %r15213;
	mul.hi.u32 	%r14567, %r15213, %r15269;
	// begin inline asm
	add.cc.u32 %r14562, %r14520, %r14564;
	// end inline asm
	// begin inline asm
	addc.u32 %r14565, %r14559, %r14567;
	// end inline asm
	mul.lo.s32 	%r14570, %r15270, %r15213;
	mul.hi.u32 	%r14573, %r15213, %r15270;
	// begin inline asm
	add.cc.u32 %r14568, %r14526, %r14570;
	// end inline asm
	// begin inline asm
	addc.u32 %r14571, %r14565, %r14573;
	// end inline asm
	mul.lo.s32 	%r14576, %r15271, %r15213;
	mul.hi.u32 	%r14579, %r15213, %r15271;
	// begin inline asm
	add.cc.u32 %r14574, %r14532, %r14576;
	// end inline asm
	// begin inline asm
	addc.u32 %r14577, %r14571, %r14579;
	// end inline asm
	mul.lo.s32 	%r14582, %r15272, %r15213;
	mul.hi.u32 	%r14585, %r15213, %r15272;
	// begin inline asm
	add.cc.u32 %r14580, %r14538, %r14582;
	// end inline asm
	// begin inline asm
	addc.u32 %r14583, %r14577, %r14585;
	// end inline asm
	mul.lo.s32 	%r14588, %r15273, %r15213;
	mul.hi.u32 	%r14591, %r15213, %r15273;
	// begin inline asm
	add.cc.u32 %r14586, %r14544, %r14588;
	// end inline asm
	// begin inline asm
	addc.u32 %r14589, %r14583, %r14591;
	// end inline asm
	mul.lo.s32 	%r14594, %r15274, %r15213;
	mul.hi.u32 	%r14597, %r15213, %r15274;
	// begin inline asm
	add.cc.u32 %r14592, %r14550, %r14594;
	// end inline asm
	// begin inline asm
	addc.u32 %r14595, %r14589, %r14597;
	// end inline asm
	mul.lo.s32 	%r14600, %r15275, %r15213;
	mul.hi.u32 	%r14603, %r15213, %r15275;
	// begin inline asm
	add.cc.u32 %r14598, %r14553, %r14600;
	// end inline asm
	// begin inline asm
	addc.u32 %r14601, %r14595, %r14603;
	// end inline asm
	mul.lo.s32 	%r14606, %r15268, %r15212;
	mul.hi.u32 	%r14609, %r15212, %r15268;
	// begin inline asm
	add.cc.u32 %r14604, %r14562, %r14606;
	// end inline asm
	// begin inline asm
	addc.u32 %r14607, %r14701, %r14609;
	// end inline asm
	mul.lo.s32 	%r14612, %r15269, %r15212;
	mul.hi.u32 	%r14615, %r15212, %r15269;
	// begin inline asm
	add.cc.u32 %r14610, %r14568, %r14612;
	// end inline asm
	// begin inline asm
	addc.u32 %r14613, %r14607, %r14615;
	// end inline asm
	mul.lo.s32 	%r14618, %r15270, %r15212;
	mul.hi.u32 	%r14621, %r15212, %r15270;
	// begin inline asm
	add.cc.u32 %r14616, %r14574, %r14618;
	// end inline asm
	// begin inline asm
	addc.u32 %r14619, %r14613, %r14621;
	// end inline asm
	mul.lo.s32 	%r14624, %r15271, %r15212;
	mul.hi.u32 	%r14627, %r15212, %r15271;
	// begin inline asm
	add.cc.u32 %r14622, %r14580, %r14624;
	// end inline asm
	// begin inline asm
	addc.u32 %r14625, %r14619, %r14627;
	// end inline asm
	mul.lo.s32 	%r14630, %r15272, %r15212;
	mul.hi.u32 	%r14633, %r15212, %r15272;
	// begin inline asm
	add.cc.u32 %r14628, %r14586, %r14630;
	// end inline asm
	// begin inline asm
	addc.u32 %r14631, %r14625, %r14633;
	// end inline asm
	mul.lo.s32 	%r14636, %r15273, %r15212;
	mul.hi.u32 	%r14639, %r15212, %r15273;
	// begin inline asm
	add.cc.u32 %r14634, %r14592, %r14636;
	// end inline asm
	// begin inline asm
	addc.u32 %r14637, %r14631, %r14639;
	// end inline asm
	mul.lo.s32 	%r14642, %r15274, %r15212;
	mul.hi.u32 	%r14645, %r15212, %r15274;
	// begin inline asm
	add.cc.u32 %r14640, %r14598, %r14642;
	// end inline asm
	// begin inline asm
	addc.u32 %r14643, %r14637, %r14645;
	// end inline asm
	mul.lo.s32 	%r14648, %r15275, %r15212;
	mul.hi.u32 	%r14651, %r15212, %r15275;
	// begin inline asm
	add.cc.u32 %r14646, %r14601, %r14648;
	// end inline asm
	// begin inline asm
	addc.u32 %r14649, %r14643, %r14651;
	// end inline asm
	mul.lo.s32 	%r14654, %r15268, %r15211;
	mul.hi.u32 	%r14657, %r15211, %r15268;
	// begin inline asm
	add.cc.u32 %r14652, %r14610, %r14654;
	// end inline asm
	// begin inline asm
	addc.u32 %r14655, %r14701, %r14657;
	// end inline asm
	mul.lo.s32 	%r14660, %r15269, %r15211;
	mul.hi.u32 	%r14663, %r15211, %r15269;
	// begin inline asm
	add.cc.u32 %r14658, %r14616, %r14660;
	// end inline asm
	// begin inline asm
	addc.u32 %r14661, %r14655, %r14663;
	// end inline asm
	mul.lo.s32 	%r14666, %r15270, %r15211;
	mul.hi.u32 	%r14669, %r15211, %r15270;
	// begin inline asm
	add.cc.u32 %r14664, %r14622, %r14666;
	// end inline asm
	// begin inline asm
	addc.u32 %r14667, %r14661, %r14669;
	// end inline asm
	mul.lo.s32 	%r14672, %r15271, %r15211;
	mul.hi.u32 	%r14675, %r15211, %r15271;
	// begin inline asm
	add.cc.u32 %r14670, %r14628, %r14672;
	// end inline asm
	// begin inline asm
	addc.u32 %r14673, %r14667, %r14675;
	// end inline asm
	mul.lo.s32 	%r14678, %r15272, %r15211;
	mul.hi.u32 	%r14681, %r15211, %r15272;
	// begin inline asm
	add.cc.u32 %r14676, %r14634, %r14678;
	// end inline asm
	// begin inline asm
	addc.u32 %r14679, %r14673, %r14681;
	// end inline asm
	mul.lo.s32 	%r14684, %r15273, %r15211;
	mul.hi.u32 	%r14687, %r15211, %r15273;
	// begin inline asm
	add.cc.u32 %r14682, %r14640, %r14684;
	// end inline asm
	// begin inline asm
	addc.u32 %r14685, %r14679, %r14687;
	// end inline asm
	mul.lo.s32 	%r14690, %r15274, %r15211;
	mul.hi.u32 	%r14693, %r15211, %r15274;
	// begin inline asm
	add.cc.u32 %r14688, %r14646, %r14690;
	// end inline asm
	// begin inline asm
	addc.u32 %r14691, %r14685, %r14693;
	// end inline asm
	mul.lo.s32 	%r14696, %r15275, %r15211;
	mul.hi.u32 	%r14699, %r15211, %r15275;
	// begin inline asm
	add.cc.u32 %r14694, %r14649, %r14696;
	// end inline asm
	// begin inline asm
	addc.u32 %r14697, %r14691, %r14699;
	// end inline asm
	mul.wide.u32 	%rd572, %r14658, 977;
	cvt.u32.u64 	%r14702, %rd572;
	shr.u64 	%rd573, %rd572, 32;
	mul.wide.u32 	%rd574, %r14664, 977;
	add.s64 	%rd575, %rd574, %rd573;
	cvt.u32.u64 	%r14705, %rd575;
	shr.u64 	%rd576, %rd575, 32;
	mul.wide.u32 	%rd577, %r14670, 977;
	add.s64 	%rd578, %rd577, %rd576;
	cvt.u32.u64 	%r14708, %rd578;
	shr.u64 	%rd579, %rd578, 32;
	mul.wide.u32 	%rd580, %r14676, 977;
	add.s64 	%rd581, %rd580, %rd579;
	cvt.u32.u64 	%r14711, %rd581;
	shr.u64 	%rd582, %rd581, 32;
	mul.wide.u32 	%rd583, %r14682, 977;
	add.s64 	%rd584, %rd583, %rd582;
	cvt.u32.u64 	%r14714, %rd584;
	shr.u64 	%rd585, %rd584, 32;
	mul.wide.u32 	%rd586, %r14688, 977;
	add.s64 	%rd587, %rd586, %rd585;
	cvt.u32.u64 	%r14717, %rd587;
	shr.u64 	%rd588, %rd587, 32;
	mul.wide.u32 	%rd589, %r14694, 977;
	add.s64 	%rd590, %rd589, %rd588;
	cvt.u32.u64 	%r14720, %rd590;
	shr.u64 	%rd591, %rd590, 32;
	cvt.u64.u32 	%rd592, %r14697;
	cvt.u32.u64 	%r14752, %rd591;
	cvt.u32.u64 	%r14753, %rd592;
	mad.lo.s32 	%r14723, %r14753, %r14751, %r14752;
	// begin inline asm
	add.cc.u32 %r14700, %r14701, %r14702;
	// end inline asm
	// begin inline asm
	addc.cc.u32 %r14703, %r14658, %r14705;
	// end inline asm
	// begin inline asm
	addc.cc.u32 %r14706, %r14664, %r14708;
	// end inline asm
	// begin inline asm
	addc.cc.u32 %r14709, %r14670, %r14711;
	// end inline asm
	// begin inline asm
	addc.cc.u32 %r14712, %r14676, %r14714;
	// end inline asm
	// begin inline asm
	addc.cc.u32 %r14715, %r14682, %r14717;
	// end inline asm
	// begin inline asm
	addc.cc.u32 %r14718, %r14688, %r14720;
	// end inline asm
	// begin inline asm
	addc.u32 %r15283, %r14694, %r14723;
	// end inline asm
	// begin inline asm
	sub.cc.u32 %r15276, %r14700, %r4;
	// end inline asm
	// begin inline asm
	subc.cc.u32 %r15277, %r14703, %r5;
	// end inline asm
	// begin inline asm
	subc.cc.u32 %r15278, %r14706, %r6;
	// end inline asm
	// begin inline asm
	subc.cc.u32 %r15279, %r14709, %r7;
	// end inline asm
	// begin inline asm
	subc.cc.u32 %r15280, %r14712, %r8;
	// end inline asm
	// begin inline asm
	subc.cc.u32 %r15281, %r14715, %r9;
	// end inline asm
	// begin inline asm
	subc.cc.u32 %r15282, %r14718, %r10;
	// end inline asm
	// begin inline asm
	subc.u32 %r14745, %r15283, %r11;
	// end inline asm
	setp.eq.s32 	%p138, %r14745, 0;
	@%p138 bra 	$L__BB0_136;
	mov.u32 	%r15276, %r14700;
	mov.u32 	%r15277, %r14703;
	mov.u32 	%r15278, %r14706;
	mov.u32 	%r15279, %r14709;
	mov.u32 	%r15280, %r14712;
	mov.u32 	%r15281, %r14715;
	mov.u32 	%r15282, %r14718;
$L__BB0_136:
	// begin inline asm
	add.cc.u32 %r14754, %r15276, %r14316;
	// end inline asm
	// begin inline asm
	addc.cc.u32 %r14757, %r15277, %r14364;
	// end inline asm
	// begin inline asm
	addc.cc.u32 %r14760, %r15278, %r14412;
	// end inline asm
	// begin inline asm
	addc.cc.u32 %r14763, %r15279, %r14460;
	// end inline asm
	// begin inline asm
	addc.cc.u32 %r14766, %r15280, %r14508;
	// end inline asm
	// begin inline asm
	addc.cc.u32 %r14769, %r15281, %r14556;
	// end inline asm
	// begin inline asm
	addc.cc.u32 %r14772, %r15282, %r14604;
	// end inline asm
	// begin inline asm
	addc.u32 %r14775, %r15283, %r14652;
	// end inline asm
	// begin inline asm
	sub.cc.u32 %r14778, %r14754, %r4;
	// end inline asm
	// begin inline asm
	subc.cc.u32 %r14781, %r14757, %r5;
	// end inline asm
	// begin inline asm
	subc.cc.u32 %r14784, %r14760, %r6;
	// end inline asm
	// begin inline asm
	subc.cc.u32 %r14787, %r14763, %r7;
	// end inline asm
	// begin inline asm
	subc.cc.u32 %r14790, %r14766, %r8;
	// end inline asm
	// begin inline asm
	subc.cc.u32 %r14793, %r14769, %r9;
	// end inline asm
	// begin inline asm
	subc.cc.u32 %r14796, %r14772, %r10;
	// end inline asm
	// begin inline asm
	subc.u32 %r14799, %r14775, %r11;
	// end inline asm
	and.b64  	%rd593, %rd6, -4294967296;
	setp.ne.s64 	%p139, %rd593, 0;
	@%p139 bra 	$L__BB0_138;
	cvt.u32.u64 	%r14802, %rd6;
	rem.u32 	%r14803, -1614422450, %r14802;
	cvt.u64.u32 	%rd692, %r14803;
	bra.uni 	$L__BB0_139;
$L__BB0_138:
	rem.u64 	%rd692, 2680544846, %rd6;
$L__BB0_139:
	shr.u64 	%rd594, %rd692, 3;
	add.s64 	%rd595, %rd2, %rd594;
	ld.global.u8 	%rs9, [%rd595];
	and.b16  	%rs10, %rs9, 64;
	setp.eq.s16 	%p140, %rs10, 0;
	@%p140 bra 	$L__BB0_171;
	rem.u64 	%rd596, 5435133740, %rd6;
	shr.u64 	%rd597, %rd596, 3;
	add.s64 	%rd598, %rd2, %rd597;
	ld.global.u8 	%rs11, [%rd598];
	and.b16  	%rs12, %rs11, 16;
	setp.eq.s16 	%p141, %rs12, 0;
	@%p141 bra 	$L__BB0_171;
	rem.u64 	%rd599, 8189722634, %rd6;
	shr.u64 	%rd600, %rd599, 3;
	add.s64 	%rd601, %rd2, %rd600;
	ld.global.u8 	%rs13, [%rd601];
	and.b16  	%rs14, %rs13, 4;
	setp.eq.s16 	%p142, %rs14, 0;
	@%p142 bra 	$L__BB0_171;
	rem.u64 	%rd602, 10944311528, %rd6;
	shr.u64 	%rd603, %rd602, 3;
	add.s64 	%rd604, %rd2, %rd603;
	ld.global.u8 	%rs15, [%rd604];
	and.b16  	%rs16, %rs15, 1;
	setp.eq.b16 	%p143, %rs16, 1;
	not.pred 	%p144, %p143;
	@%p144 bra 	$L__BB0_171;
	rem.u64 	%rd605, 13698900422, %rd6;
	shr.u64 	%rd606, %rd605, 3;
	add.s64 	%rd607, %rd2, %rd606;
	ld.global.u8 	%rs17, [%rd607];
	and.b16  	%rs18, %rs17, 64;
	setp.eq.s16 	%p145, %rs18, 0;
	@%p145 bra 	$L__BB0_171;
	rem.u64 	%rd608, 16453489316, %rd6;
	shr.u64 	%rd609, %rd608, 3;
	add.s64 	%rd610, %rd2, %rd609;
	ld.global.u8 	%rs19, [%rd610];
	and.b16  	%rs20, %rs19, 16;
	setp.eq.s16 	%p146, %rs20, 0;
	@%p146 bra 	$L__BB0_171;
	rem.u64 	%rd611, 19208078210, %rd6;
	shr.u64 	%rd612, %rd611, 3;
	add.s64 	%rd613, %rd2, %rd612;
	ld.global.u8 	%rs21, [%rd613];
	and.b16  	%rs22, %rs21, 4;
	setp.eq.s16 	%p147, %rs22, 0;
	@%p147 bra 	$L__BB0_171;
	rem.u64 	%rd614, 21962667104, %rd6;
	shr.u64 	%rd615, %rd614, 3;
	add.s64 	%rd616, %rd2, %rd615;
	ld.global.u8 	%rs23, [%rd616];
	and.b16  	%rs24, %rs23, 1;
	setp.eq.b16 	%p148, %rs24, 1;
	not.pred 	%p149, %p148;
	@%p149 bra 	$L__BB0_171;
	rem.u64 	%rd617, 24717255998, %rd6;
	shr.u64 	%rd618, %rd617, 3;
	add.s64 	%rd619, %rd2, %rd618;
	ld.global.u8 	%rs25, [%rd619];
	and.b16  	%rs26, %rs25, 64;
	setp.eq.s16 	%p150, %rs26, 0;
	@%p150 bra 	$L__BB0_171;
	rem.u64 	%rd620, 27471844892, %rd6;
	shr.u64 	%rd621, %rd620, 3;
	add.s64 	%rd622, %rd2, %rd621;
	ld.global.u8 	%rs27, [%rd622];
	and.b16  	%rs28, %rs27, 16;
	setp.eq.s16 	%p151, %rs28, 0;
	@%p151 bra 	$L__BB0_171;
	rem.u64 	%rd623, 30226433786, %rd6;
	shr.u64 	%rd624, %rd623, 3;
	add.s64 	%rd625, %rd2, %rd624;
	ld.global.u8 	%rs29, [%rd625];
	and.b16  	%rs30, %rs29, 4;
	setp.eq.s16 	%p152, %rs30, 0;
	@%p152 bra 	$L__BB0_171;
	rem.u64 	%rd626, 32981022680, %rd6;
	shr.u64 	%rd627, %rd626, 3;
	add.s64 	%rd628, %rd2, %rd627;
	ld.global.u8 	%rs31, [%rd628];
	and.b16  	%rs32, %rs31, 1;
	setp.eq.b16 	%p153, %rs32, 1;
	not.pred 	%p154, %p153;
	@%p154 bra 	$L__BB0_171;
	rem.u64 	%rd629, 35735611574, %rd6;
	shr.u64 	%rd630, %rd629, 3;
	add.s64 	%rd631, %rd2, %rd630;
	ld.global.u8 	%rs33, [%rd631];
	and.b16  	%rs34, %rs33, 64;
	setp.eq.s16 	%p155, %rs34, 0;
	@%p155 bra 	$L__BB0_171;
	rem.u64 	%rd632, 38490200468, %rd6;
	shr.u64 	%rd633, %rd632, 3;
	add.s64 	%rd634, %rd2, %rd633;
	ld.global.u8 	%rs35, [%rd634];
	and.b16  	%rs36, %rs35, 16;
	setp.eq.s16 	%p156, %rs36, 0;
	@%p156 bra 	$L__BB0_171;
	rem.u64 	%rd635, 41244789362, %rd6;
	shr.u64 	%rd636, %rd635, 3;
	add.s64 	%rd637, %rd2, %rd636;
	ld.global.u8 	%rs37, [%rd637];
	and.b16  	%rs38, %rs37, 4;
	setp.eq.s16 	%p157, %rs38, 0;
	@%p157 bra 	$L__BB0_171;
	rem.u64 	%rd638, 43999378256, %rd6;
	shr.u64 	%rd639, %rd638, 3;
	add.s64 	%rd640, %rd2, %rd639;
	ld.global.u8 	%rs39, [%rd640];
	and.b16  	%rs40, %rs39, 1;
	setp.eq.b16 	%p158, %rs40, 1;
	not.pred 	%p159, %p158;
	@%p159 bra 	$L__BB0_171;
	rem.u64 	%rd641, 46753967150, %rd6;
	shr.u64 	%rd642, %rd641, 3;
	add.s64 	%rd643, %rd2, %rd642;
	ld.global.u8 	%rs41, [%rd643];
	and.b16  	%rs42, %rs41, 64;
	setp.eq.s16 	%p160, %rs42, 0;
	@%p160 bra 	$L__BB0_171;
	rem.u64 	%rd644, 49508556044, %rd6;
	shr.u64 	%rd645, %rd644, 3;
	add.s64 	%rd646, %rd2, %rd645;
	ld.global.u8 	%rs43, [%rd646];
	and.b16  	%rs44, %rs43, 16;
	setp.eq.s16 	%p161, %rs44, 0;
	@%p161 bra 	$L__BB0_171;
	rem.u64 	%rd647, 52263144938, %rd6;
	shr.u64 	%rd648, %rd647, 3;
	add.s64 	%rd649, %rd2, %rd648;
	ld.global.u8 	%rs45, [%rd649];
	and.b16  	%rs46, %rs45, 4;
	setp.eq.s16 	%p162, %rs46, 0;
	@%p162 bra 	$L__BB0_171;
	rem.u64 	%rd650, 55017733832, %rd6;
	shr.u64 	%rd651, %rd650, 3;
	add.s64 	%rd652, %rd2, %rd651;
	ld.global.u8 	%rs47, [%rd652];
	and.b16  	%rs48, %rs47, 1;
	setp.eq.b16 	%p163, %rs48, 1;
	not.pred 	%p164, %p163;
	@%p164 bra 	$L__BB0_171;
	rem.u64 	%rd653, 57772322726, %rd6;
	shr.u64 	%rd654, %rd653, 3;
	add.s64 	%rd655, %rd2, %rd654;
	ld.global.u8 	%rs49, [%rd655];
	and.b16  	%rs50, %rs49, 64;
	setp.eq.s16 	%p165, %rs50, 0;
	@%p165 bra 	$L__BB0_171;
	rem.u64 	%rd656, 60526911620, %rd6;
	shr.u64 	%rd657, %rd656, 3;
	add.s64 	%rd658, %rd2, %rd657;
	ld.global.u8 	%rs51, [%rd658];
	and.b16  	%rs52, %rs51, 16;
	setp.eq.s16 	%p166, %rs52, 0;
	@%p166 bra 	$L__BB0_171;
	rem.u64 	%rd659, 63281500514, %rd6;
	shr.u64 	%rd660, %rd659, 3;
	add.s64 	%rd661, %rd2, %rd660;
	ld.global.u8 	%rs53, [%rd661];
	and.b16  	%rs54, %rs53, 4;
	setp.eq.s16 	%p167, %rs54, 0;
	@%p167 bra 	$L__BB0_171;
	rem.u64 	%rd662, 66036089408, %rd6;
	shr.u64 	%rd663, %rd662, 3;
	add.s64 	%rd664, %rd2, %rd663;
	ld.global.u8 	%rs55, [%rd664];
	and.b16  	%rs56, %rs55, 1;
	setp.eq.b16 	%p168, %rs56, 1;
	not.pred 	%p169, %p168;
	@%p169 bra 	$L__BB0_171;
	rem.u64 	%rd665, 68790678302, %rd6;
	shr.u64 	%rd666, %rd665, 3;
	add.s64 	%rd667, %rd2, %rd666;
	ld.global.u8 	%rs57, [%rd667];
	and.b16  	%rs58, %rs57, 64;
	setp.eq.s16 	%p170, %rs58, 0;
	@%p170 bra 	$L__BB0_171;
	rem.u64 	%rd668, 71545267196, %rd6;
	shr.u64 	%rd669, %rd668, 3;
	add.s64 	%rd670, %rd2, %rd669;
	ld.global.u8 	%rs59, [%rd670];
	and.b16  	%rs60, %rs59, 16;
	setp.eq.s16 	%p171, %rs60, 0;
	@%p171 bra 	$L__BB0_171;
	rem.u64 	%rd671, 74299856090, %rd6;
	shr.u64 	%rd672, %rd671, 3;
	add.s64 	%rd673, %rd2, %rd672;
	ld.global.u8 	%rs61, [%rd673];
	and.b16  	%rs62, %rs61, 4;
	setp.eq.s16 	%p172, %rs62, 0;
	@%p172 bra 	$L__BB0_171;
	rem.u64 	%rd674, 77054444984, %rd6;
	shr.u64 	%rd675, %rd674, 3;
	add.s64 	%rd676, %rd2, %rd675;
	ld.global.u8 	%rs63, [%rd676];
	and.b16  	%rs64, %rs63, 1;
	setp.eq.b16 	%p173, %rs64, 1;
	not.pred 	%p174, %p173;
	@%p174 bra 	$L__BB0_171;
	rem.u64 	%rd677, 79809033878, %rd6;
	shr.u64 	%rd678, %rd677, 3;
	add.s64 	%rd679, %rd2, %rd678;
	ld.global.u8 	%rs65, [%rd679];
	and.b16  	%rs66, %rs65, 64;
	setp.eq.s16 	%p175, %rs66, 0;
	@%p175 bra 	$L__BB0_171;
	rem.u64 	%rd680, 82563622772, %rd6;
	shr.u64 	%rd681, %rd680, 3;
	add.s64 	%rd682, %rd2, %rd681;
	ld.global.u8 	%rs67, [%rd682];
	and.b16  	%rs68, %rs67, 16;
	setp.eq.s16 	%p176, %rs68, 0;
	@%p176 bra 	$L__BB0_171;
	ld.param.u64 	%rd690, [_Z28akm_search_kernel_sequentialyiiPKhmiS0_iPyPi_param_9];
	cvta.to.global.u64 	%rd683, %rd690;
	atom.global.add.u32 	%r1264, [%rd683], 1;
	setp.gt.s32 	%p177, %r1264, 1023;
	@%p177 bra 	$L__BB0_171;
	ld.param.u64 	%rd689, [_Z28akm_search_kernel_sequentialyiiPKhmiS0_iPyPi_param_8];
	cvta.to.global.u64 	%rd684, %rd689;
	mul.wide.s32 	%rd685, %r1264, 8;
	add.s64 	%rd686, %rd684, %rd685;
	cvt.u64.u32 	%rd687, %r14819;
	add.s64 	%rd688, %rd5, %rd687;
	st.global.u64 	[%rd686], %rd688;
$L__BB0_171:
	add.s32 	%r14819, %r14819, 1;
	setp.ne.s32 	%p178, %r14819, %r1266;
	@%p178 bra 	$L__BB0_2;
$L__BB0_172:
	ret;

}
	// .globl	_Z23akm_search_kernel_rangeyiiPKhmiPyPi
.visible .entry _Z23akm_search_kernel_rangeyiiPKhmiPyPi(
	.param .u64 _Z23akm_search_kernel_rangeyiiPKhmiPyPi_param_0,
	.param .u32 _Z23akm_search_kernel_rangeyiiPKhmiPyPi_param_1,
	.param .u32 _Z23akm_search_kernel_rangeyiiPKhmiPyPi_param_2,
	.param .u64 .ptr .align 1 _Z23akm_search_kernel_rangeyiiPKhmiPyPi_param_3,
	.param .u64 _Z23akm_search_kernel_rangeyiiPKhmiPyPi_param_4,
	.param .u32 _Z23akm_search_kernel_rangeyiiPKhmiPyPi_param_5,
	.param .u64 .ptr .align 1 _Z23akm_search_kernel_rangeyiiPKhmiPyPi_param_6,
	.param .u64 .ptr .align 1 _Z23akm_search_kernel_rangeyiiPKhmiPyPi_param_7
)
{
	.local .align 8 .b8 	__local_depot1[64];
	.reg .b64 	%SP;
	.reg .b64 	%SPL;
	.reg .pred 	%p<136>;
	.reg .b16 	%rs<71>;
	.reg .b32 	%r<15252>;
	.reg .b64 	%rd<670>;

	mov.u64 	%SPL, __local_depot1;
	ld.param.u64 	%rd9, [_Z23akm_search_kernel_rangeyiiPKhmiPyPi_param_0];
	ld.param.u32 	%r1245, [_Z23akm_search_kernel_rangeyiiPKhmiPyPi_param_1];
	ld.param.u64 	%rd13, [_Z23akm_search_kernel_rangeyiiPKhmiPyPi_param_3];
	ld.param.u64 	%rd10, [_Z23akm_search_kernel_rangeyiiPKhmiPyPi_param_4];
	ld.param.u32 	%r1244, [_Z23akm_search_kernel_rangeyiiPKhmiPyPi_param_5];
	cvta.to.global.u64 	%rd1, %rd13;
	add.u64 	%rd2, %SPL, 0;
	add.u64 	%rd3, %SPL, 32;
	mov.u32 	%r1246, %ctaid.x;
	mov.u32 	%r1247, %ntid.x;
	mov.u32 	%r1248, %tid.x;
	mad.lo.s32 	%r1, %r1246, %r1247, %r1248;
	setp.ge.u32 	%p1, %r1, %r1245;
	@%p1 bra 	$L__BB1_141;
	ld.param.u32 	%r14788, [_Z23akm_search_kernel_rangeyiiPKhmiPyPi_param_2];
	cvt.u64.u32 	%rd16, %r1;
	add.s64 	%rd17, %rd9, %rd16;
	cvt.u32.u64 	%r1249, %rd17;
	xor.b32  	%r1250, %r1249, -1429050551;
	mul.lo.s32 	%r2, %r1250, 1099087573;
	{ .reg .b32 tmp; mov.b64 {tmp, %r1251}, %rd17; }
	xor.b32  	%r3, %r1251, -136515619;
	setp.lt.s32 	%p2, %r14788, 1;
	@%p2 bra 	$L__BB1_141;
	mul.lo.s32 	%r1254, %r3, -1703105765;
	add.s32 	%r14811, %r2, 5783321;
	xor.b32  	%r14810, %r1254, 88675123;
	add.s32 	%r14809, %r1254, 521288629;
	xor.b32  	%r14808, %r2, 362436069;
	add.s32 	%r14807, %r2, 123456789;
	add.s32 	%r9, %r1244, -1;
	shr.u32 	%r10, %r9, 5;
	mul.wide.u32 	%rd18, %r10, 4;
	add.s64 	%rd4, %rd3, %rd18;
	ld.const.u32 	%r11, [_P];
	ld.const.u32 	%r12, [_P+4];
	ld.const.u32 	%r13, [_P+8];
	ld.const.u32 	%r14, [_P+12];
	ld.const.u32 	%r15, [_P+16];
	ld.const.u32 	%r16, [_P+20];
	ld.const.u32 	%r17, [_P+24];
	ld.const.u32 	%r18, [_P+28];
	shl.b64 	%rd5, %rd10, 3;
	add.s32 	%r1255, %r2, %r1254;
	add.s32 	%r14806, %r1255, 6615241;
	mov.b32 	%r14805, 0;
$L__BB1_3:
	setp.gt.u32 	%p3, %r9, 254;
	shr.u32 	%r1256, %r14807, 2;
	xor.b32  	%r1257, %r1256, %r14807;
	shl.b32 	%r1258, %r14811, 4;
	shl.b32 	%r1259, %r1257, 1;
	xor.b32  	%r1260, %r1258, %r1259;
	xor.b32  	%r1261, %r1260, %r14811;
	xor.b32  	%r1262, %r1261, %r1257;
	add.s32 	%r1263, %r14806, %r1262;
	add.s32 	%r1264, %r1263, 362437;
	shr.u32 	%r1265, %r14808, 2;
	xor.b32  	%r1266, %r1265, %r14808;
	shl.b32 	%r1267, %r1262, 4;
	shl.b32 	%r1268, %r1266, 1;
	xor.b32  	%r1269, %r1267, %r1268;
	xor.b32  	%r1270, %r1269, %r1262;
	xor.b32  	%r1271, %r1270, %r1266;
	add.s32 	%r1272, %r14806, %r1271;
	add.s32 	%r1273, %r1272, 724874;
	st.local.v2.u32 	[%rd3], {%r1264, %r1273};
	shr.u32 	%r1274, %r14809, 2;
	xor.b32  	%r1275, %r1274, %r14809;
	shl.b32 	%r1276, %r1271, 4;
	shl.b32 	%r1277, %r1275, 1;
	xor.b32  	%r1278, %r1276, %r1277;
	xor.b32  	%r1279, %r1278, %r1271;
	xor.b32  	%r1280, %r1279, %r1275;
	add.s32 	%r1281, %r14806, %r1280;
	add.s32 	%r1282, %r1281, 1087311;
	shr.u32 	%r1283, %r14810, 2;
	xor.b32  	%r1284, %r1283, %r14810;
	shl.b32 	%r1285, %r1280, 4;
	shl.b32 	%r1286, %r1284, 1;
	xor.b32  	%r1287, %r1285, %r1286;
	xor.b32  	%r1288, %r1287, %r1280;
	xor.b32  	%r14807, %r1288, %r1284;
	add.s32 	%r1289, %r14806, %r14807;
	add.s32 	%r1290, %r1289, 1449748;
	st.local.v2.u32 	[%rd3+8], {%r1282, %r1290};
	shr.u32 	%r1291, %r14811, 2;
	xor.b32  	%r1292, %r1291, %r14811;
	shl.b32 	%r1293, %r14807, 4;
	shl.b32 	%r1294, %r1292, 1;
	xor.b32  	%r1295, %r1293, %r1294;
	xor.b32  	%r1296, %r1295, %r14807;
	xor.b32  	%r14808, %r1296, %r1292;
	add.s32 	%r1297, %r14806, %r14808;
	add.s32 	%r1298, %r1297, 1812185;
	shr.u32 	%r1299, %r1262, 2;
	xor.b32  	%r1300, %r1299, %r1262;
	shl.b32 	%r1301, %r14808, 4;
	shl.b32 	%r1302, %r1300, 1;
	xor.b32  	%r1303, %r1301, %r1302;
	xor.b32  	%r1304, %r1303, %r14808;
	xor.b32  	%r14809, %r1304, %r1300;
	add.s32 	%r1305, %r14806, %r14809;
	add.s32 	%r1306, %r1305, 2174622;
	st.local.v2.u32 	[%rd3+16], {%r1298, %r1306};
	shr.u32 	%r1307, %r1271, 2;
	xor.b32  	%r1308, %r1307, %r1271;
	shl.b32 	%r1309, %r14809, 4;
	shl.b32 	%r1310, %r1308, 1;
	xor.b32  	%r1311, %r1309, %r1310;
	xor.b32  	%r1312, %r1311, %r14809;
	xor.b32  	%r14810, %r1312, %r1308;
	add.s32 	%r1313, %r14806, %r14810;
	add.s32 	%r1314, %r1313, 2537059;
	shr.u32 	%r1315, %r1280, 2;
	xor.b32  	%r1316, %r1315, %r1280;
	shl.b32 	%r1317, %r14810, 4;
	shl.b32 	%r1318, %r1316, 1;
	xor.b32  	%r1319, %r1317, %r1318;
	xor.b32  	%r1320, %r1319, %r14810;
	xor.b32  	%r14811, %r1320, %r1316;
	add.s32 	%r14806, %r14806, 2899496;
	add.s32 	%r1321, %r14811, %r14806;
	st.local.v2.u32 	[%rd3+24], {%r1314, %r1321};
	@%p3 bra 	$L__BB1_13;
	setp.gt.u32 	%p4, %r9, 223;
	@%p4 bra 	$L__BB1_12;
	setp.eq.s32 	%p5, %r10, 6;
	mov.b32 	%r1322, 0;
	st.local.u32 	[%rd4+4], %r1322;
	@%p5 bra 	$L__BB1_12;
	setp.eq.s32 	%p6, %r10, 5;
	mov.b32 	%r1323, 0;
	st.local.u32 	[%rd4+8], %r1323;
	@%p6 bra 	$L__BB1_12;
	setp.eq.s32 	%p7, %r10, 4;
	mov.b32 	%r1324, 0;
	st.local.u32 	[%rd4+12], %r1324;
	@%p7 bra 	$L__BB1_12;
	setp.eq.s32 	%p8, %r10, 3;
	mov.b32 	%r1325, 0;
	st.local.u32 	[%rd4+16], %r1325;
	@%p8 bra 	$L__BB1_12;
	setp.eq.s32 	%p9, %r10, 2;
	mov.b32 	%r1326, 0;
	st.local.u32 	[%rd4+20], %r1326;
	@%p9 bra 	$L__BB1_12;
	setp.eq.s32 	%p10, %r10, 1;
	mov.b32 	%r1327, 0;
	st.local.u32 	[%rd4+24], %r1327;
	@%p10 bra 	$L__BB1_12;
	mov.b32 	%r1328, 0;
	st.local.u32 	[%rd4+28], %r1328;
$L__BB1_12:
	ld.local.u32 	%r1329, [%rd4];
	and.b32  	%r1330, %r9, 31;
	setp.eq.s32 	%p11, %r1330, 31;
	mov.b32 	%r1331, -2;
	shl.b32 	%r1332, %r1331, %r1330;
	not.b32 	%r1333, %r1332;
	selp.b32 	%r1334, -1, %r1333, %p11;
	and.b32  	%r1335, %r1329, %r1334;
	mov.b32 	%r1336, 1;
	shl.b32 	%r1337, %r1336, %r1330;
	or.b32  	%r1338, %r1335, %r1337;
	st.local.u32 	[%rd4], %r1338;
$L__BB1_13:
	mov.b16 	%rs70, 1;
	mov.b32 	%r14851, 255;
	mov.b32 	%r15171, 0;
	mov.u32 	%r15172, %r15171;
	mov.u32 	%r15173, %r15171;
	mov.u32 	%r15174, %r15171;
	mov.u32 	%r15175, %r15171;
	mov.u32 	%r15176, %r15171;
	mov.u32 	%r15177, %r15171;
	mov.u32 	%r15178, %r15171;
	mov.u32 	%r15179, %r15171;
	mov.u32 	%r15180, %r15171;
	mov.u32 	%r15181, %r15171;
	mov.u32 	%r15182, %r15171;
	mov.u32 	%r15183, %r15171;
	mov.u32 	%r15184, %r15171;
	mov.u32 	%r15185, %r15171;
	mov.u32 	%r15186, %r15171;
	mov.u32 	%r15187, %r15171;
	mov.u32 	%r15188, %r15171;
	mov.u32 	%r15189, %r15171;
	mov.u32 	%r15190, %r15171;
	mov.u32 	%r15191, %r15171;
	mov.u32 	%r15192, %r15171;
	mov.u32 	%r15193, %r15171;
	mov.u32 	%r15194, %r15171;
$L__BB1_14:
	and.b16  	%rs4, %rs70, 255;
	setp.ne.s16 	%p12, %rs4, 0;
	mov.u32 	%r14978, %r15171;
	mov.u32 	%r14979, %r15172;
	mov.u32 	%r14980, %r15173;
	mov.u32 	%r14981, %r15174;
	mov.u32 	%r14982, %r15175;
	mov.u32 	%r14983, %r15176;
	mov.u32 	%r14984, %r15177;
	mov.u32 	%r14985, %r15178;
	mov.u32 	%r14986, %r15179;
	mov.u32 	%r14987, %r15180;
	mov.u32 	%r14988, %r15181;
	mov.u32 	%r14989, %r15182;
	mov.u32 	%r14990, %r15183;
	mov.u32 	%r14991, %r15184;
	mov.u32 	%r14992, %r15185;
	mov.u32 	%r14993, %r15186;
	mov.u32 	%r14994, %r15187;
	mov.u32 	%r14995, %r15188;
	mov.u32 	%r14996, %r15189;
	mov.u32 	%r14997, %r15190;
	mov.u32 	%r14998, %r15191;
	mov.u32 	%r14999, %r15192;
	mov.u32 	%r15000, %r15193;
	mov.u32 	%r15001, %r15194;
	@%p12 bra 	$L__BB1_47;
	or.b32  	%r1341, %r15177, %r15178;
	or.b32  	%r1342, %r1341, %r15176;
	or.b32  	%r1343, %r1342, %r15175;
	or.b32  	%r1344, %r1343, %r15174;
	or.b32  	%r1345, %r1344, %r15173;
	or.b32  	%r1346, %r1345, %r15172;
	or.b32  	%r1347, %r1346, %r15171;
	setp.eq.s32 	%p13, %r1347, 0;
	@%p13 bra 	$L__BB1_47;
	mul.lo.s32 	%r1350, %r15194, %r15194;
	mul.hi.u32 	%r1353, %r15194, %r15194;
	mov.b32 	%r1733, 0;
	// begin inline asm
	add.cc.u32 %r1348, %r1733, %r1350;
	// end inline asm
	// begin inline asm
	addc.u32 %r1351, %r1733, %r1353;
	// end inline asm
	mul.lo.s32 	%r1398, %r15193, %r15194;
	mul.hi.u32 	%r1359, %r15194, %r15193;
	// begin inline asm
	add.cc.u32 %r1354, %r1733, %r1398;
	// end inline asm
	// begin inline asm
	addc.u32 %r1357, %r1351, %r1359;
	// end inline asm
	mul.lo.s32 	%r1446, %r15192, %r15194;
	mul.hi.u32 	%r1365, %r15194, %r15192;
	// begin inline asm
	add.cc.u32 %r1360, %r1733, %r1446;
	// end inline asm
	// begin inline asm
	addc.u32 %r1363, %r1357, %r1365;
	// end inline asm
	mul.lo.s32 	%r1494, %r15191, %r15194;
	mul.hi.u32 	%r1371, %r15194, %r15191;
	// begin inline asm
	add.cc.u32 %r1366, %r1733, %r1494;
	// end inline asm
	// begin inline asm
	addc.u32 %r1369, %r1363, %r1371;
	// end inline asm
	mul.lo.s32 	%r1542, %r15190, %r15194;
	mul.hi.u32 	%r1377, %r15194, %r15190;
	// begin inline asm
	add.cc.u32 %r1372, %r1733, %r1542;
	// end inline asm
	// begin inline asm
	addc.u32 %r1375, %r1369, %r1377;
	// end inline asm
	mul.lo.s32 	%r1590, %r15189, %r15194;
	mul.hi.u32 	%r1383, %r15194, %r15189;
	// begin inline asm
	add.cc.u32 %r1378, %r1733, %r1590;
	// end inline asm
	// begin inline asm
	addc.u32 %r1381, %r1375, %r1383;
	// end inline asm
	mul.lo.s32 	%r1638, %r15188, %r15194;
	mul.hi.u32 	%r1389, %r15194, %r15188;
	// begin inline asm
	add.cc.u32 %r1384, %r1733, %r1638;
	// end inline asm
	// begin inline asm
	addc.u32 %r1387, %r1381, %r1389;
	// end inline asm
	mul.lo.s32 	%r1686, %r15187, %r15194;
	mul.hi.u32 	%r1395, %r15194, %r15187;
	// begin inline asm
	add.cc.u32 %r1390, %r1733, %r1686;
	// end inline asm
	// begin inline asm
	addc.u32 %r1393, %r1387, %r1395;
	// end inline asm
	mul.hi.u32 	%r1401, %r15193, %r15194;
	// begin inline asm
	add.cc.u32 %r1396, %r1354, %r1398;
	// end inline asm
	// begin inline asm
	addc.u32 %r1399, %r1733, %r1401;
	// end inline asm
	mul.lo.s32 	%r1404, %r15193, %r15193;
	mul.hi.u32 	%r1407, %r15193, %r15193;
	// begin inline asm
	add.cc.u32 %r1402, %r1360, %r1404;
	// end inline asm
	// begin inline asm
	addc.u32 %r1405, %r1399, %r1407;
	// end inline asm
	mul.lo.s32 	%r1452, %r15192, %r15193;
	mul.hi.u32 	%r1413, %r15193, %r15192;
	// begin inline asm
	add.cc.u32 %r1408, %r1366, %r1452;
	// end inline asm
	// begin inline asm
	addc.u32 %r1411, %r1405, %r1413;
	// end inline asm
	mul.lo.s32 	%r1500, %r15191, %r15193;
	mul.hi.u32 	%r1419, %r15193, %r15191;
	// begin inline asm
	add.cc.u32 %r1414, %r1372, %r1500;
	// end inline asm
	// begin inline asm
	addc.u32 %r1417, %r1411, %r1419;
	// end inline asm
	mul.lo.s32 	%r1548, %r15190, %r15193;
	mul.hi.u32 	%r1425, %r15193, %r15190;
	// begin inline asm
	add.cc.u32 %r1420, %r1378, %r1548;
	// end inline asm
	// begin inline asm
	addc.u32 %r1423, %r1417, %r1425;
	// end inline asm
	mul.lo.s32 	%r1596, %r15189, %r15193;
	mul.hi.u32 	%r1431, %r15193, %r15189;
	// begin inline asm
	add.cc.u32 %r1426, %r1384, %r1596;
	// end inline asm
	// begin inline asm
	addc.u32 %r1429, %r1423, %r1431;
	// end inline asm
	mul.lo.s32 	%r1644, %r15188, %r15193;
	mul.hi.u32 	%r1437, %r15193, %r15188;
	// begin inline asm
	add.cc.u32 %r1432, %r1390, %r1644;
	// end inline asm
	// begin inline asm
	addc.u32 %r1435, %r1429, %r1437;
	// end inline asm
	mul.lo.s32 	%r1692, %r15187, %r15193;
	mul.hi.u32 	%r1443, %r15193, %r15187;
	// begin inline asm
	add.cc.u32 %r1438, %r1393, %r1692;
	// end inline asm
	// begin inline asm
	addc.u32 %r1441, %r1435, %r1443;
	// end inline asm
	mul.hi.u32 	%r1449, %r15192, %r15194;
	// begin inline asm
	add.cc.u32 %r1444, %r1402, %r1446;
	// end inline asm
	// begin inline asm
	addc.u32 %r1447, %r1733, %r1449;
	// end inline asm
	mul.hi.u32 	%r1455, %r15192, %r15193;
	// begin inline asm
	add.cc.u32 %r1450, %r1408, %r1452;
	// end inline asm
	// begin inline asm
	addc.u32 %r1453, %r1447, %r1455;
	// end inline asm
	mul.lo.s32 	%r1458, %r15192, %r15192;
	mul.hi.u32 	%r1461, %r15192, %r15192;
	// begin inline asm
	add.cc.u32 %r1456, %r1414, %r1458;
	// end inline asm
	// begin inline asm
	addc.u32 %r1459, %r1453, %r1461;
	// end inline asm
	mul.lo.s32 	%r1506, %r15191, %r15192;
	mul.hi.u32 	%r1467, %r15192, %r15191;
	// begin inline asm
	add.cc.u32 %r1462, %r1420, %r1506;
	// end inline asm
	// begin inline asm
	addc.u32 %r1465, %r1459, %r1467;
	// end inline asm
	mul.lo.s32 	%r1554, %r15190, %r15192;
	mul.hi.u32 	%r1473, %r15192, %r15190;
	// begin inline asm
	add.cc.u32 %r1468, %r1426, %r1554;
	// end inline asm
	// begin inline asm
	addc.u32 %r1471, %r1465, %r1473;
	// end inline asm
	mul.lo.s32 	%r1602, %r15189, %r15192;
	mul.hi.u32 	%r1479, %r15192, %r15189;
	// begin inline asm
	add.cc.u32 %r1474, %r1432, %r1602;
	// end inline asm
	// begin inline asm
	addc.u32 %r1477, %r1471, %r1479;
	// end inline asm
	mul.lo.s32 	%r1650, %r15188, %r15192;
	mul.hi.u32 	%r1485, %r15192, %r15188;
	// begin inline asm
	add.cc.u32 %r1480, %r1438, %r1650;
	// end inline asm
	// begin inline asm
	addc.u32 %r1483, %r1477, %r1485;
	// end inline asm
	mul.lo.s32 	%r1698, %r15187, %r15192;
	mul.hi.u32 	%r1491, %r15192, %r15187;
	// begin inline asm
	add.cc.u32 %r1486, %r1441, %r1698;
	// end inline asm
	// begin inline asm
	addc.u32 %r1489, %r1483, %r1491;
	// end inline asm
	mul.hi.u32 	%r1497, %r15191, %r15194;
	// begin inline asm
	add.cc.u32 %r1492, %r1450, %r1494;
	// end inline asm
	// begin inline asm
	addc.u32 %r1495, %r1733, %r1497;
	// end inline asm
	mul.hi.u32 	%r1503, %r15191, %r15193;
	// begin inline asm
	add.cc.u32 %r1498, %r1456, %r1500;
	// end inline asm
	// begin inline asm
	addc.u32 %r1501, %r1495, %r1503;
	// end inline asm
	mul.hi.u32 	%r1509, %r15191, %r15192;
	// begin inline asm
	add.cc.u32 %r1504, %r1462, %r1506;
	// end inline asm
	// begin inline asm
	addc.u32 %r1507, %r1501, %r1509;
	// end inline asm
	mul.lo.s32 	%r1512, %r15191, %r15191;
	mul.hi.u32 	%r1515, %r15191, %r15191;
	// begin inline asm
	add.cc.u32 %r1510, %r1468, %r1512;
	// end inline asm
	// begin inline asm
	addc.u32 %r1513, %r1507, %r1515;
	// end inline asm
	mul.lo.s32 	%r1560, %r15190, %r15191;
	mul.hi.u32 	%r1521, %r15191, %r15190;
	// begin inline asm
	add.cc.u32 %r1516, %r1474, %r1560;
	// end inline asm
	// begin inline asm
	addc.u32 %r1519, %r1513, %r1521;
	// end inline asm
	mul.lo.s32 	%r1608, %r15189, %r15191;
	mul.hi.u32 	%r1527, %r15191, %r15189;
	// begin inline asm
	add.cc.u32 %r1522, %r1480, %r1608;
	// end inline asm
	// begin inline asm
	addc.u32 %r1525, %r1519, %r1527;
	// end inline asm
	mul.lo.s32 	%r1656, %r15188, %r15191;
	mul.hi.u32 	%r1533, %r15191, %r15188;
	// begin inline asm
	add.cc.u32 %r1528, %r1486, %r1656;
	// end inline asm
	// begin inline asm
	addc.u32 %r1531, %r1525, %r1533;
	// end inline asm
	mul.lo.s32 	%r1704, %r15187, %r15191;
	mul.hi.u32 	%r1539, %r15191, %r15187;
	// begin inline asm
	add.cc.u32 %r1534, %r1489, %r1704;
	// end inline asm
	// begin inline asm
	addc.u32 %r1537, %r1531, %r1539;
	// end inline asm
	mul.hi.u32 	%r1545, %r15190, %r15194;
	// begin inline asm
	add.cc.u32 %r1540, %r1498, %r1542;
	// end inline asm
	// begin inline asm
	addc.u32 %r1543, %r1733, %r1545;
	// end inline asm
	mul.hi.u32 	%r1551, %r15190, %r15193;
	// begin inline asm
	add.cc.u32 %r1546, %r1504, %r1548;
	// end inline asm
	// begin inline asm
	addc.u32 %r1549, %r1543, %r1551;
	// end inline asm
	mul.hi.u32 	%r1557, %r15190, %r15192;
	// begin inline asm
	add.cc.u32 %r1552, %r1510, %r1554;
	// end inline asm
	// begin inline asm
	addc.u32 %r1555, %r1549, %r1557;
	// end inline asm
	mul.hi.u32 	%r1563, %r15190, %r15191;
	// begin inline asm
	add.cc.u32 %r1558, %r1516, %r1560;
	// end inline asm
	// begin inline asm
	addc.u32 %r1561, %r1555, %r1563;
	// end inline asm
	mul.lo.s32 	%r1566, %r15190, %r15190;
	mul.hi.u32 	%r1569, %r15190, %r15190;
	// begin inline asm
	add.cc.u32 %r1564, %r1522, %r1566;
	// end inline asm
	// begin inline asm
	addc.u32 %r1567, %r1561, %r1569;
	// end inline asm
	mul.lo.s32 	%r1614, %r15189, %r15190;
	mul.hi.u32 	%r1575, %r15190, %r15189;
	// begin inline asm
	add.cc.u32 %r1570, %r1528, %r1614;
	// end inline asm
	// begin inline asm
	addc.u32 %r1573, %r1567, %r1575;
	// end inline asm
	mul.lo.s32 	%r1662, %r15188, %r15190;
	mul.hi.u32 	%r1581, %r15190, %r15188;
	// begin inline asm
	add.cc.u32 %r1576, %r1534, %r1662;
	// end inline asm
	// begin inline asm
	addc.u32 %r1579, %r1573, %r1581;
	// end inline asm
	mul.lo.s32 	%r1710, %r15187, %r15190;
	mul.hi.u32 	%r1587, %r15190, %r15187;
	// begin inline asm
	add.cc.u32 %r1582, %r1537, %r1710;
	// end inline asm
	// begin inline asm
	addc.u32 %r1585, %r1579, %r1587;
	// end inline asm
	mul.hi.u32 	%r1593, %r15189, %r15194;
	// begin inline asm
	add.cc.u32 %r1588, %r1546, %r1590;
	// end inline asm
	// begin inline asm
	addc.u32 %r1591, %r1733, %r1593;
	// end inline asm
	mul.hi.u32 	%r1599, %r15189, %r15193;
	// begin inline asm
	add.cc.u32 %r1594, %r1552, %r1596;
	// end inline asm
	// begin inline asm
	addc.u32 %r1597, %r1591, %r1599;
	// end inline asm
	mul.hi.u32 	%r1605, %r15189, %r15192;
	// begin inline asm
	add.cc.u32 %r1600, %r1558, %r1602;
	// end inline asm
	// begin inline asm
	addc.u32 %r1603, %r1597, %r1605;
	// end inline asm
	mul.hi.u32 	%r1611, %r15189, %r15191;
	// begin inline asm
	add.cc.u32 %r1606, %r1564, %r1608;
	// end inline asm
	// begin inline asm
	addc.u32 %r1609, %r1603, %r1611;
	// end inline asm
	mul.hi.u32 	%r1617, %r15189, %r15190;
	// begin inline asm
	add.cc.u32 %r1612, %r1570, %r1614;
	// end inline asm
	// begin inline asm
	addc.u32 %r1615, %r1609, %r1617;
	// end inline asm
	mul.lo.s32 	%r1620, %r15189, %r15189;
	mul.hi.u32 	%r1623, %r15189, %r15189;
	// begin inline asm
	add.cc.u32 %r1618, %r1576, %r1620;
	// end inline asm
	// begin inline asm
	addc.u32 %r1621, %r1615, %r1623;
	// end inline asm
	mul.lo.s32 	%r1668, %r15188, %r15189;
	mul.hi.u32 	%r1629, %r15189, %r15188;
	// begin inline asm
	add.cc.u32 %r1624, %r1582, %r1668;
	// end inline asm
	// begin inline asm
	addc.u32 %r1627, %r1621, %r1629;
	// end inline asm
	mul.lo.s32 	%r1716, %r15187, %r15189;
	mul.hi.u32 	%r1635, %r15189, %r15187;
	// begin inline asm
	add.cc.u32 %r1630, %r1585, %r1716;
	// end inline asm
	// begin inline asm
	addc.u32 %r1633, %r1627, %r1635;
	// end inline asm
	mul.hi.u32 	%r1641, %r15188, %r15194;
	// begin inline asm
	add.cc.u32 %r1636, %r1594, %r1638;
	// end inline asm
	// begin inline asm
	addc.u32 %r1639, %r1733, %r1641;
	// end inline asm
	mul.hi.u32 	%r1647, %r15188, %r15193;
	// begin inline asm
	add.cc.u32 %r1642, %r1600, %r1644;
	// end inline asm
	// begin inline asm
	addc.u32 %r1645, %r1639, %r1647;
	// end inline asm
	mul.hi.u32 	%r1653, %r15188, %r15192;
	// begin inline asm
	add.cc.u32 %r1648, %r1606, %r1650;
	// end inline asm
	// begin inline asm
	addc.u32 %r1651, %r1645, %r1653;
	// end inline asm
	mul.hi.u32 	%r1659, %r15188, %r15191;
	// begin inline asm
	add.cc.u32 %r1654, %r1612, %r1656;
	// end inline asm
	// begin inline asm
	addc.u32 %r1657, %r1651, %r1659;
	// end inline asm
	mul.hi.u32 	%r1665, %r15188, %r15190;
	// begin inline asm
	add.cc.u32 %r1660, %r1618, %r1662;
	// end inline asm
	// begin inline asm
	addc.u32 %r1663, %r1657, %r1665;
	// end inline asm
	mul.hi.u32 	%r1671, %r15188, %r15189;
	// begin inline asm
	add.cc.u32 %r1666, %r1624, %r1668;
	// end inline asm
	// begin inline asm
	addc.u32 %r1669, %r1663, %r1671;
	// end inline asm
	mul.lo.s32 	%r1674, %r15188, %r15188;
	mul.hi.u32 	%r1677, %r15188, %r15188;
	// begin inline asm
	add.cc.u32 %r1672, %r1630, %r1674;
	// end inline asm
	// begin inline asm
	addc.u32 %r1675, %r1669, %r1677;
	// end inline asm
	mul.lo.s32 	%r1722, %r15187, %r15188;
	mul.hi.u32 	%r1683, %r15188, %r15187;
	// begin inline asm
	add.cc.u32 %r1678, %r1633, %r1722;
	// end inline asm
	// begin inline asm
	addc.u32 %r1681, %r1675, %r1683;
	// end inline asm
	mul.hi.u32 	%r1689, %r15187, %r15194;
	// begin inline asm
	add.cc.u32 %r1684, %r1642, %r1686;
	// end inline asm
	// begin inline asm
	addc.u32 %r1687, %r1733, %r1689;
	// end inline asm
	mul.hi.u32 	%r1695, %r15187, %r15193;
	// begin inline asm
	add.cc.u32 %r1690, %r1648, %r1692;
	// end inline asm
	// begin inline asm
	addc.u32 %r1693, %r1687, %r1695;
	// end inline asm
	mul.hi.u32 	%r1701, %r15187, %r15192;
	// begin inline asm
	add.cc.u32 %r1696, %r1654, %r1698;
	// end inline asm
	// begin inline asm
	addc.u32 %r1699, %r1693, %r1701;
	// end inline asm
	mul.hi.u32 	%r1707, %r15187, %r15191;
	// begin inline asm
	add.cc.u32 %r1702, %r1660, %r1704;
	// end inline asm
	// begin inline asm
	addc.u32 %r1705, %r1699, %r1707;
	// end inline asm
	mul.hi.u32 	%r1713, %r15187, %r15190;
	// begin inline asm
	add.cc.u32 %r1708, %r1666, %r1710;
	// end inline asm
	// begin inline asm
	addc.u32 %r1711, %r1705, %r1713;
	// end inline asm
	mul.hi.u32 	%r1719, %r15187, %r15189;
	// begin inline asm
	add.cc.u32 %r1714, %r1672, %r1716;
	// end inline asm
	// begin inline asm
	addc.u32 %r1717, %r1711, %r1719;
	// end inline asm
	mul.hi.u32 	%r1725, %r15187, %r15188;
	// begin inline asm
	add.cc.u32 %r1720, %r1678, %r1722;
	// end inline asm
	// begin inline asm
	addc.u32 %r1723, %r1717, %r1725;
	// end inline asm
	mul.lo.s32 	%r1728, %r15187, %r15187;
	mul.hi.u32 	%r1731, %r15187, %r15187;
	// begin inline asm
	add.cc.u32 %r1726, %r1681, %r1728;
	// end inline asm
	// begin inline asm
	addc.u32 %r1729, %r1723, %r1731;
	// end inline asm
	mul.wide.u32 	%rd19, %r1690, 977;
	cvt.u32.u64 	%r1734, %rd19;
	shr.u64 	%rd20, %rd19, 32;
	mul.wide.u32 	%rd21, %r1696, 977;
	add.s64 	%rd22, %rd21, %rd20;
	cvt.u32.u64 	%r1737, %rd22;
	shr.u64 	%rd23, %rd22, 32;
	mul.wide.u32 	%rd24, %r1702, 977;
	add.s64 	%rd25, %rd24, %rd23;
	cvt.u32.u64 	%r1740, %rd25;
	shr.u64 	%rd26, %rd25, 32;
	mul.wide.u32 	%rd27, %r1708, 977;
	add.s64 	%rd28, %rd27, %rd26;
	cvt.u32.u64 	%r1743, %rd28;
	shr.u64 	%rd29, %rd28, 32;
	mul.wide.u32 	%rd30, %r1714, 977;
	add.s64 	%rd31, %rd30, %rd29;
	cvt.u32.u64 	%r1746, %rd31;
	shr.u64 	%rd32, %rd31, 32;
	mul.wide.u32 	%rd33, %r1720, 977;
	add.s64 	%rd34, %rd33, %rd32;
	cvt.u32.u64 	%r1749, %rd34;
	shr.u64 	%rd35, %rd34, 32;
	mul.wide.u32 	%rd36, %r1726, 977;
	add.s64 	%rd37, %rd36, %rd35;
	cvt.u32.u64 	%r1752, %rd37;
	shr.u64 	%rd38, %rd37, 32;
	cvt.u64.u32 	%rd39, %r1729;
	cvt.u32.u64 	%r1829, %rd38;
	cvt.u32.u64 	%r1830, %rd39;
	mov.b64 	%rd40, 977;
	cvt.u32.u64 	%r1831, %rd40;
	mad.lo.s32 	%r1755, %r1830, %r1831, %r1829;
	// begin inline asm
	add.cc.u32 %r1732, %r1733, %r1734;
	// end inline asm
	// begin inline asm
	addc.cc.u32 %r1735, %r1690, %r1737;
	// end inline asm
	// begin inline asm
	addc.cc.u32 %r1738, %r1696, %r1740;
	// end inline asm
	// begin inline asm
	addc.cc.u32 %r1741, %r1702, %r1743;
	// end inline asm
	// begin inline asm
	addc.cc.u32 %r1744, %r1708, %r1746;
	// end inline asm
	// begin inline asm
	addc.cc.u32 %r1747, %r1714, %r1749;
	// end inline asm
	// begin inline asm
	addc.cc.u32 %r1750, %r1720, %r1752;
	// end inline asm
	// begin inline asm
	addc.u32 %r1753, %r1726, %r1755;
	// end inline asm
	// begin inline asm
	sub.cc.u32 %r1756, %r1732, %r11;
	// end inline asm
	// begin inline asm
	subc.cc.u32 %r1759, %r1735, %r12;
	// end inline asm
	// begin inline asm
	subc.cc.u32 %r1762, %r1738, %r13;
	// end inline asm
	// begin inline asm
	subc.cc.u32 %r1765, %r1741, %r14;
	// end inline asm
	// begin inline asm
	subc.cc.u32 %r1768, %r1744, %r15;
	// end inline asm
	// begin inline asm
	subc.cc.u32 %r1771, %r1747, %r16;
	// end inline asm
	// begin inline asm
	subc.cc.u32 %r1774, %r1750, %r17;
	// end inline asm
	// begin inline asm
	subc.u32 %r1777, %r1753, %r18;
	// end inline asm
	setp.eq.s32 	%p14, %r1777, 0;
	selp.b32 	%r1799, %r1774, %r1750, %p14;
	selp.b32 	%r1796, %r1771, %r1747, %p14;
	selp.b32 	%r1793, %r1768, %r1744, %p14;
	selp.b32 	%r1790, %r1765, %r1741, %p14;
	selp.b32 	%r1787, %r1762, %r1738, %p14;
	selp.b32 	%r1784, %r1759, %r1735, %p14;
	selp.b32 	%r1781, %r1756, %r1732, %p14;
	// begin inline asm
	add.cc.u32 %r1780, %r1781, %r1348;
	// end inline asm
	// begin inline asm
	addc.cc.u32 %r1783, %r1784, %r1396;
	// end inline asm
	// begin inline asm
	addc.cc.u32 %r1786, %r1787, %r1444;
	// end inline asm
	// begin inline asm
	addc.cc.u32 %r1789, %r1790, %r1492;
	// end inline asm
	// begin inline asm
	addc.cc.u32 %r1792, %r1793, %r1540;
	// end inline asm
	// begin inline asm
	addc.cc.u32 %r1795, %r1796, %r1588;
	// end inline asm
	// begin inline asm
	addc.cc.u32 %r1798, %r1799, %r1636;
	// end inline asm
	// begin inline asm
	addc.u32 %r14852, %r1753, %r1684;
	// end inline asm
	// begin inline asm
	sub.cc.u32 %r14859, %r1780, %r11;
	// end inline asm
	// begin inline asm
	subc.cc.u32 %r14858, %r1783, %r12;
	// end inline asm
	// begin inline asm
	subc.cc.u32 %r14857, %r1786, %r13;
	// end inline asm
	// begin inline asm
	subc.cc.u32 %r14856, %r1789, %r14;
	// end inline asm
	// begin inline asm
	subc.cc.u32 %r14855, %r1792, %r15;
	// end inline asm
	// begin inline asm
	subc.cc.u32 %r14854, %r1795, %r16;
	// end inline asm
	// begin inline asm
	subc.cc.u32 %r14853, %r1798, %r17;
	// end inline asm
	// begin inline asm
	subc.u32 %r1825, %r14852, %r18;
	// end inline asm
	setp.eq.s32 	%p15, %r1825, 0;
	@%p15 bra 	$L__BB1_18;
	mov.u32 	%r14853, %r1798;
	mov.u32 	%r14854, %r1795;
	mov.u32 	%r14855, %r1792;
	mov.u32 	%r14856, %r1789;
	mov.u32 	%r14857, %r1786;
	mov.u32 	%r14858, %r1783;
	mov.u32 	%r14859, %r1780;
$L__BB1_18:
	mul.lo.s32 	%r1834, %r15186, %r15186;
	mul.hi.u32 	%r1837, %r15186, %r15186;
	mov.b32 	%r2217, 0;
	// begin inline asm
	add.cc.u32 %r1832, %r2217, %r1834;
	// end inline asm
	// begin inline asm
	addc.u32 %r1835, %r2217, %r1837;
	// end inline asm
	mul.lo.s32 	%r1882, %r15185, %r15186;
	mul.hi.u32 	%r1843, %r15186, %r15185;
	// begin inline asm
	add.cc.u32 %r1838, %r2217, %r1882;
	// end inline asm
	// begin inline asm
	addc.u32 %r1841, %r1835, %r1843;
	// end inline asm
	mul.lo.s32 	%r1930, %r15184, %r15186;
	mul.hi.u32 	%r1849, %r15186, %r15184;
	// begin inline asm
	add.cc.u32 %r1844, %r2217, %r1930;
	// end inline asm
	// begin inline asm
	addc.u32 %r1847, %r1841, %r1849;
	// end inline asm
	mul.lo.s32 	%r1978, %r15183, %r15186;
	mul.hi.u32 	%r1855, %r15186, %r15183;
	// begin inline asm
	add.cc.u32 %r1850, %r2217, %r1978;
	// end inline asm
	// begin inline asm
	addc.u32 %r1853, %r1847, %r1855;
	// end inline asm
	mul.lo.s32 	%r2026, %r15182, %r15186;
	mul.hi.u32 	%r1861, %r15186, %r15182;
	// begin inline asm
	add.cc.u32 %r1856, %r2217, %r2026;
	// end inline asm
	// begin inline asm
	addc.u32 %r1859, %r1853, %r1861;
	// end inline asm
	mul.lo.s32 	%r2074, %r15181, %r15186;
	mul.hi.u32 	%r1867, %r15186, %r15181;
	// begin inline asm
	add.cc.u32 %r1862, %r2217, %r2074;
	// end inline asm
	// begin inline asm
	addc.u32 %r1865, %r1859, %r1867;
	// end inline asm
	mul.lo.s32 	%r2122, %r15180, %r15186;
	mul.hi.u32 	%r1873, %r15186, %r15180;
	// begin inline asm
	add.cc.u32 %r1868, %r2217, %r2122;
	// end inline asm
	// begin inline asm
	addc.u32 %r1871, %r1865, %r1873;
	// end inline asm
	mul.lo.s32 	%r2170, %r15179, %r15186;
	mul.hi.u32 	%r1879, %r15186, %r15179;
	// begin inline asm
	add.cc.u32 %r1874, %r2217, %r2170;
	// end inline asm
	// begin inline asm
	addc.u32 %r1877, %r1871, %r1879;
	// end inline asm
	mul.hi.u32 	%r1885, %r15185, %r15186;
	// begin inline asm
	add.cc.u32 %r1880, %r1838, %r1882;
	// end inline asm
	// begin inline asm
	addc.u32 %r1883, %r2217, %r1885;
	// end inline asm
	mul.lo.s32 	%r1888, %r15185, %r15185;
	mul.hi.u32 	%r1891, %r15185, %r15185;
	// begin inline asm
	add.cc.u32 %r1886, %r1844, %r1888;
	// end inline asm
	// begin inline asm
	addc.u32 %r1889, %r1883, %r1891;
	// end inline asm
	mul.lo.s32 	%r1936, %r15184, %r15185;
	mul.hi.u32 	%r1897, %r15185, %r15184;
	// begin inline asm
	add.cc.u32 %r1892, %r1850, %r1936;
	// end inline asm
	// begin inline asm
	addc.u32 %r1895, %r1889, %r1897;
	// end inline asm
	mul.lo.s32 	%r1984, %r15183, %r15185;
	mul.hi.u32 	%r1903, %r15185, %r15183;
	// begin inline asm
	add.cc.u32 %r1898, %r1856, %r1984;
	// end inline asm
	// begin inline asm
	addc.u32 %r1901, %r1895, %r1903;
	// end inline asm
	mul.lo.s32 	%r2032, %r15182, %r15185;
	mul.hi.u32 	%r1909, %r15185, %r15182;
	// begin inline asm
	add.cc.u32 %r1904, %r1862, %r2032;
	// end inline asm
	// begin inline asm
	addc.u32 %r1907, %r1901, %r1909;
	// end inline asm
	mul.lo.s32 	%r2080, %r15181, %r15185;
	mul.hi.u32 	%r1915, %r15185, %r15181;
	// begin inline asm
	add.cc.u32 %r1910, %r1868, %r2080;
	// end inline asm
	// begin inline asm
	addc.u32 %r1913, %r1907, %r1915;
	// end inline asm
	mul.lo.s32 	%r2128, %r15180, %r15185;
	mul.hi.u32 	%r1921, %r15185, %r15180;
	// begin inline asm
	add.cc.u32 %r1916, %r1874, %r2128;
	// end inline asm
	// begin inline asm
	addc.u32 %r1919, %r1913, %r1921;
	// end inline asm
	mul.lo.s32 	%r2176, %r15179, %r15185;
	mul.hi.u32 	%r1927, %r15185, %r15179;
	// begin inline asm
	add.cc.u32 %r1922, %r1877, %r2176;
	// end inline asm
	// begin inline asm
	addc.u32 %r1925, %r1919, %r1927;
	// end inline asm
	mul.hi.u32 	%r1933, %r15184, %r15186;
	// begin inline asm
	add.cc.u32 %r1928, %r1886, %r1930;
	// end inline asm
	// begin inline asm
	addc.u32 %r1931, %r2217, %r1933;
	// end inline asm
	mul.hi.u32 	%r1939, %r15184, %r15185;
	// begin inline asm
	add.cc.u32 %r1934, %r1892, %r1936;
	// end inline asm
	// begin inline asm
	addc.u32 %r1937, %r1931, %r1939;
	// end inline asm
	mul.lo.s32 	%r1942, %r15184, %r15184;
	mul.hi.u32 	%r1945, %r15184, %r15184;
	// begin inline asm
	add.cc.u32 %r1940, %r1898, %r1942;
	// end inline asm
	// begin inline asm
	addc.u32 %r1943, %r1937, %r1945;
	// end inline asm
	mul.lo.s32 	%r1990, %r15183, %r15184;
	mul.hi.u32 	%r1951, %r15184, %r15183;
	// begin inline asm
	add.cc.u32 %r1946, %r1904, %r1990;
	// end inline asm
	// begin inline asm
	addc.u32 %r1949, %r1943, %r1951;
	// end inline asm
	mul.lo.s32 	%r2038, %r15182, %r15184;
	mul.hi.u32 	%r1957, %r15184, %r15182;
	// begin inline asm
	add.cc.u32 %r1952, %r1910, %r2038;
	// end inline asm
	// begin inline asm
	addc.u32 %r1955, %r1949, %r1957;
	// end inline asm
	mul.lo.s32 	%r2086, %r15181, %r15184;
	mul.hi.u32 	%r1963, %r15184, %r15181;
	// begin inline asm
	add.cc.u32 %r1958, %r1916, %r2086;
	// end inline asm
	// begin inline asm
	addc.u32 %r1961, %r1955, %r1963;
	// end inline asm
	mul.lo.s32 	%r2134, %r15180, %r15184;
	mul.hi.u32 	%r1969, %r15184, %r15180;
	// begin inline asm
	add.cc.u32 %r1964, %r1922, %r2134;
	// end inline asm
	// begin inline asm
	addc.u32 %r1967, %r1961, %r1969;
	// end inline asm
	mul.lo.s32 	%r2182, %r15179, %r15184;
	mul.hi.u32 	%r1975, %r15184, %r15179;
	// begin inline asm
	add.cc.u32 %r1970, %r1925, %r2182;
	// end inline asm
	// begin inline asm
	addc.u32 %r1973, %r1967, %r1975;
	// end inline asm
	mul.hi.u32 	%r1981, %r15183, %r15186;
	// begin inline asm
	add.cc.u32 %r1976, %r1934, %r1978;
	// end inline asm
	// begin inline asm
	addc.u32 %r1979, %r2217, %r1981;
	// end inline asm
	mul.hi.u32 	%r1987, %r15183, %r15185;
	// begin inline asm
	add.cc.u32 %r1982, %r1940, %r1984;
	// end inline asm
	// begin inline asm
	addc.u32 %r1985, %r1979, %r1987;
	// end inline asm
	mul.hi.u32 	%r1993, %r15183, %r15184;
	// begin inline asm
	add.cc.u32 %r1988, %r1946, %r1990;
	// end inline asm
	// begin inline asm
	addc.u32 %r1991, %r1985, %r1993;
	// end inline asm
	mul.lo.s32 	%r1996, %r15183, %r15183;
	mul.hi.u32 	%r1999, %r15183, %r15183;
	// begin inline asm
	add.cc.u32 %r1994, %r1952, %r1996;
	// end inline asm
	// begin inline asm
	addc.u32 %r1997, %r1991, %r1999;
	// end inline asm
	mul.lo.s32 	%r2044, %r15182, %r15183;
	mul.hi.u32 	%r2005, %r15183, %r15182;
	// begin inline asm
	add.cc.u32 %r2000, %r1958, %r2044;
	// end inline asm
	// begin inline asm
	addc.u32 %r2003, %r1997, %r2005;
	// end inline asm
	mul.lo.s32 	%r2092, %r15181, %r15183;
	mul.hi.u32 	%r2011, %r15183, %r15181;
	// begin inline asm
	add.cc.u32 %r2006, %r1964, %r2092;
	// end inline asm
	// begin inline asm
	addc.u32 %r2009, %r2003, %r2011;
	// end inline asm
	mul.lo.s32 	%r2140, %r15180, %r15183;
	mul.hi.u32 	%r2017, %r15183, %r15180;
	// begin inline asm
	add.cc.u32 %r2012, %r1970, %r2140;
	// end inline asm
	// begin inline asm
	addc.u32 %r2015, %r2009, %r2017;
	// end inline asm
	mul.lo.s32 	%r2188, %r15179, %r15183;
	mul.hi.u32 	%r2023, %r15183, %r15179;
	// begin inline asm
	add.cc.u32 %r2018, %r1973, %r2188;
	// end inline asm
	// begin inline asm
	addc.u32 %r2021, %r2015, %r2023;
	// end inline asm
	mul.hi.u32 	%r2029, %r15182, %r15186;
	// begin inline asm
	add.cc.u32 %r2024, %r1982, %r2026;
	// end inline asm
	// begin inline asm
	addc.u32 %r2027, %r2217, %r2029;
	// end inline asm
	mul.hi.u32 	%r2035, %r15182, %r15185;
	// begin inline asm
	add.cc.u32 %r2030, %r1988, %r2032;
	// end inline asm
	// begin inline asm
	addc.u32 %r2033, %r2027, %r2035;
	// end inline asm
	mul.hi.u32 	%r2041, %r15182, %r15184;
	// begin inline asm
	add.cc.u32 %r2036, %r1994, %r2038;
	// end inline asm
	// begin inline asm
	addc.u32 %r2039, %r2033, %r2041;
	// end inline asm
	mul.hi.u32 	%r2047, %r15182, %r15183;
	// begin inline asm
	add.cc.u32 %r2042, %r2000, %r2044;
	// end inline asm
	// begin inline asm
	addc.u32 %r2045, %r2039, %r2047;
	// end inline asm
	mul.lo.s32 	%r2050, %r15182, %r15182;
	mul.hi.u32 	%r2053, %r15182, %r15182;
	// begin inline asm
	add.cc.u32 %r2048, %r2006, %r2050;
	// end inline asm
	// begin inline asm
	addc.u32 %r2051, %r2045, %r2053;
	// end inline asm
	mul.lo.s32 	%r2098, %r15181, %r15182;
	mul.hi.u32 	%r2059, %r15182, %r15181;
	// begin inline asm
	add.cc.u32 %r2054, %r2012, %r2098;
	// end inline asm
	// begin inline asm
	addc.u32 %r2057, %r2051, %r2059;
	// end inline asm
	mul.lo.s32 	%r2146, %r15180, %r15182;
	mul.hi.u32 	%r2065, %r15182, %r15180;
	// begin inline asm
	add.cc.u32 %r2060, %r2018, %r2146;
	// end inline asm
	// begin inline asm
	addc.u32 %r2063, %r2057, %r2065;
	// end inline asm
	mul.lo.s32 	%r2194, %r15179, %r15182;
	mul.hi.u32 	%r2071, %r15182, %r15179;
	// begin inline asm
	add.cc.u32 %r2066, %r2021, %r2194;
	// end inline asm
	// begin inline asm
	addc.u32 %r2069, %r2063, %r2071;
	// end inline asm
	mul.hi.u32 	%r2077, %r15181, %r15186;
	// begin inline asm
	add.cc.u32 %r2072, %r2030, %r2074;
	// end inline asm
	// begin inline asm
	addc.u32 %r2075, %r2217, %r2077;
	// end inline asm
	mul.hi.u32 	%r2083, %r15181, %r15185;
	// begin inline asm
	add.cc.u32 %r2078, %r2036, %r2080;
	// end inline asm
	// begin inline asm
	addc.u32 %r2081, %r2075, %r2083;
	// end inline asm
	mul.hi.u32 	%r2089, %r15181, %r15184;
	// begin inline asm
	add.cc.u32 %r2084, %r2042, %r2086;
	// end inline asm
	// begin inline asm
	addc.u32 %r2087, %r2081, %r2089;
	// end inline asm
	mul.hi.u32 	%r2095, %r15181, %r15183;
	// begin inline asm
	add.cc.u32 %r2090, %r2048, %r2092;
	// end inline asm
	// begin inline asm
	addc.u32 %r2093, %r2087, %r2095;
	// end inline asm
	mul.hi.u32 	%r2101, %r15181, %r15182;
	// begin inline asm
	add.cc.u32 %r2096, %r2054, %r2098;
	// end inline asm
	// begin inline asm
	addc.u32 %r2099, %r2093, %r2101;
	// end inline asm
	mul.lo.s32 	%r2104, %r15181, %r15181;
	mul.hi.u32 	%r2107, %r15181, %r15181;
	// begin inline asm
	add.cc.u32 %r2102, %r2060, %r2104;
	// end inline asm
	// begin inline asm
	addc.u32 %r2105, %r2099, %r2107;
	// end inline asm
	mul.lo.s32 	%r2152, %r15180, %r15181;
	mul.hi.u32 	%r2113, %r15181, %r15180;
	// begin inline asm
	add.cc.u32 %r2108, %r2066, %r2152;
	// end inline asm
	// begin inline asm
	addc.u32 %r2111, %r2105, %r2113;
	// end inline asm
	mul.lo.s32 	%r2200, %r15179, %r15181;
	mul.hi.u32 	%r2119, %r15181, %r15179;
	// begin inline asm
	add.cc.u32 %r2114, %r2069, %r2200;
	// end inline asm
	// begin inline asm
	addc.u32 %r2117, %r2111, %r2119;
	// end inline asm
	mul.hi.u32 	%r2125, %r15180, %r15186;
	// begin inline asm
	add.cc.u32 %r2120, %r2078, %r2122;
	// end inline asm
	// begin inline asm
	addc.u32 %r2123, %r2217, %r2125;
	// end inline asm
	mul.hi.u32 	%r2131, %r15180, %r15185;
	// begin inline asm
	add.cc.u32 %r2126, %r2084, %r2128;
	// end inline asm
	// begin inline asm
	addc.u32 %r2129, %r2123, %r2131;
	// end inline asm
	mul.hi.u32 	%r2137, %r15180, %r15184;
	// begin inline asm
	add.cc.u32 %r2132, %r2090, %r2134;
	// end inline asm
	// begin inline asm
	addc.u32 %r2135, %r2129, %r2137;
	// end inline asm
	mul.hi.u32 	%r2143, %r15180, %r15183;
	// begin inline asm
	add.cc.u32 %r2138, %r2096, %r2140;
	// end inline asm
	// begin inline asm
	addc.u32 %r2141, %r2135, %r2143;
	// end inline asm
	mul.hi.u32 	%r2149, %r15180, %r15182;
	// begin inline asm
	add.cc.u32 %r2144, %r2102, %r2146;
	// end inline asm
	// begin inline asm
	addc.u32 %r2147, %r2141, %r2149;
	// end inline asm
	mul.hi.u32 	%r2155, %r15180, %r15181;
	// begin inline asm
	add.cc.u32 %r2150, %r2108, %r2152;
	// end inline asm
	// begin inline asm
	addc.u32 %r2153, %r2147, %r2155;
	// end inline asm
	mul.lo.s32 	%r2158, %r15180, %r15180;
	mul.hi.u32 	%r2161, %r15180, %r15180;
	// begin inline asm
	add.cc.u32 %r2156, %r2114, %r2158;
	// end inline asm
	// begin inline asm
	addc.u32 %r2159, %r2153, %r2161;
	// end inline asm
	mul.lo.s32 	%r2206, %r15179, %r15180;
	mul.hi.u32 	%r2167, %r15180, %r15179;
	// begin inline asm
	add.cc.u32 %r2162, %r2117, %r2206;
	// end inline asm
	// begin inline asm
	addc.u32 %r2165, %r2159, %r2167;
	// end inline asm
	mul.hi.u32 	%r2173, %r15179, %r15186;
	// begin inline asm
	add.cc.u32 %r2168, %r2126, %r2170;
	// end inline asm
	// begin inline asm
	addc.u32 %r2171, %r2217, %r2173;
	// end inline asm
	mul.hi.u32 	%r2179, %r15179, %r15185;
	// begin inline asm
	add.cc.u32 %r2174, %r2132, %r2176;
	// end inline asm
	// begin inline asm
	addc.u32 %r2177, %r2171, %r2179;
	// end inline asm
	mul.hi.u32 	%r2185, %r15179, %r15184;
	// begin inline asm
	add.cc.u32 %r2180, %r2138, %r2182;
	// end inline asm
	// begin inline asm
	addc.u32 %r2183, %r2177, %r2185;
	// end inline asm
	mul.hi.u32 	%r2191, %r15179, %r15183;
	// begin inline asm
	add.cc.u32 %r2186, %r2144, %r2188;
	// end inline asm
	// begin inline asm
	addc.u32 %r2189, %r2183, %r2191;
	// end inline asm
	mul.hi.u32 	%r2197, %r15179, %r15182;
	// begin inline asm
	add.cc.u32 %r2192, %r2150, %r2194;
	// end inline asm
	// begin inline asm
	addc.u32 %r2195, %r2189, %r2197;
	// end inline asm
	mul.hi.u32 	%r2203, %r15179, %r15181;
	// begin inline asm
	add.cc.u32 %r2198, %r2156, %r2200;
	// end inline asm
	// begin inline asm
	addc.u32 %r2201, %r2195, %r2203;
	// end inline asm
	mul.hi.u32 	%r2209, %r15179, %r15180;
	// begin inline asm
	add.cc.u32 %r2204, %r2162, %r2206;
	// end inline asm
	// begin inline asm
	addc.u32 %r2207, %r2201, %r2209;
	// end inline asm
	mul.lo.s32 	%r2212, %r15179, %r15179;
	mul.hi.u32 	%r2215, %r15179, %r15179;
	// begin inline asm
	add.cc.u32 %r2210, %r2165, %r2212;
	// end inline asm
	// begin inline asm
	addc.u32 %r2213, %r2207, %r2215;
	// end inline asm
	mul.wide.u32 	%rd41, %r2174, 977;
	cvt.u32.u64 	%r2218, %rd41;
	shr.u64 	%rd42, %rd41, 32;
	mul.wide.u32 	%rd43, %r2180, 977;
	add.s64 	%rd44, %rd43, %rd42;
	cvt.u32.u64 	%r2221, %rd44;
	shr.u64 	%rd45, %rd44, 32;
	mul.wide.u32 	%rd46, %r2186, 977;
	add.s64 	%rd47, %rd46, %rd45;
	cvt.u32.u64 	%r2224, %rd47;
	shr.u64 	%rd48, %rd47, 32;
	mul.wide.u32 	%rd49, %r2192, 977;
	add.s64 	%rd50, %rd49, %rd48;
	cvt.u32.u64 	%r2227, %rd50;
	shr.u64 	%rd51, %rd50, 32;
	mul.wide.u32 	%rd52, %r2198, 977;
	add.s64 	%rd53, %rd52, %rd51;
	cvt.u32.u64 	%r2230, %rd53;
	shr.u64 	%rd54, %rd53, 32;
	mul.wide.u32 	%rd55, %r2204, 977;
	add.s64 	%rd56, %rd55, %rd54;
	cvt.u32.u64 	%r2233, %rd56;
	shr.u64 	%rd57, %rd56, 32;
	mul.wide.u32 	%rd58, %r2210, 977;
	add.s64 	%rd59, %rd58, %rd57;
	cvt.u32.u64 	%r2236, %rd59;
	shr.u64 	%rd60, %rd59, 32;
	cvt.u64.u32 	%rd61, %r2213;
	cvt.u32.u64 	%r2313, %rd60;
	cvt.u32.u64 	%r2314, %rd61;
	mov.b64 	%rd62, 977;
	cvt.u32.u64 	%r2315, %rd62;
	mad.lo.s32 	%r2239, %r2314, %r2315, %r2313;
	// begin inline asm
	add.cc.u32 %r2216, %r2217, %r2218;
	// end inline asm
	// begin inline asm
	addc.cc.u32 %r2219, %r2174, %r2221;
	// end inline asm
	// begin inline asm
	addc.cc.u32 %r2222, %r2180, %r2224;
	// end inline asm
	// begin inline asm
	addc.cc.u32 %r2225, %r2186, %r2227;
	// end inline asm
	// begin inline asm
	addc.cc.u32 %r2228, %r2192, %r2230;
	// end inline asm
	// begin inline asm
	addc.cc.u32 %r2231, %r2198, %r2233;
	// end inline asm
	// begin inline asm
	addc.cc.u32 %r2234, %r2204, %r2236;
	// end inline asm
	// begin inline asm
	addc.u32 %r2237, %r2210, %r2239;
	// end inline asm
	// begin inline asm
	sub.cc.u32 %r2240, %r2216, %r11;
	// end inline asm
	// begin inline asm
	subc.cc.u32 %r2243, %r2219, %r12;
	// end inline asm
	// begin inline asm
	subc.cc.u32 %r2246, %r2222, %r13;
	// end inline asm
	// begin inline asm
	subc.cc.u32 %r2249, %r2225, %r14;
	// end inline asm
	// begin inline asm
	subc.cc.u32 %r2252, %r2228, %r15;
	// end inline asm
	// begin inline asm
	subc.cc.u32 %r2255, %r2231, %r16;
	// end inline asm
	// begin inline asm
	subc.cc.u32 %r2258, %r2234, %r17;
	// end inline asm
	// begin inline asm
	subc.u32 %r2261, %r2237, %r18;
	// end inline asm
	setp.eq.s32 	%p16, %r2261, 0;
	selp.b32 	%r2283, %r2258, %r2234, %p16;
	selp.b32 	%r2280, %r2255, %r2231, %p16;
	selp.b32 	%r2277, %r2252, %r2228, %p16;
	selp.b32 	%r2274, %r2249, %r2225, %p16;
	selp.b32 	%r2271, %r2246, %r2222, %p16;
	selp.b32 	%r2268, %r2243, %r2219, %p16;
	selp.b32 	%r2265, %r2240, %r2216, %p16;
	// begin inline asm
	add.cc.u32 %r2264, %r2265, %r1832;
	// end inline asm
	// begin inline asm
	addc.cc.u32 %r2267, %r2268, %r1880;
	// end inline asm
	// begin inline asm
	addc.cc.u32 %r2270, %r2271, %r1928;
	// end inline asm
	// begin inline asm
	addc.cc.u32 %r2273, %r2274, %r1976;
	// end inline asm
	// begin inline asm
	addc.cc.u32 %r2276, %r2277, %r2024;
	// end inline asm
	// begin inline asm
	addc.cc.u32 %r2279, %r2280, %r2072;
	// end inline asm
	// begin inline asm
	addc.cc.u32 %r2282, %r2283, %r2120;
	// end inline asm
	// begin inline asm
	addc.u32 %r14860, %r2237, %r2168;
	// end inline asm
	// begin inline asm
	sub.cc.u32 %r14867, %r2264, %r11;
	// end inline asm
	// begin inline asm
	subc.cc.u32 %r14866, %r2267, %r12;
	// end inline asm
	// begin inline asm
	subc.cc.u32 %r14865, %r2270, %r13;
	// end inline asm
	// begin inline asm
	subc.cc.u32 %r14864, %r2273, %r14;
	// end inline asm
	// begin inline asm
	subc.cc.u32 %r14863, %r2276, %r15;
	// end inline asm
	// begin inline asm
	subc.cc.u32 %r14862, %r2279, %r16;
	// end inline asm
	// begin inline asm
	subc.cc.u32 %r14861, %r2282, %r17;
	// end inline asm
	// begin inline asm
	subc.u32 %r2309, %r14860, %r18;
	// end inline asm
	setp.eq.s32 	%p17, %r2309, 0;
	@%p17 bra 	$L__BB1_20;
	mov.u32 	%r14861, %r2282;
	mov.u32 	%r14862, %r2279;
	mov.u32 	%r14863, %r2276;
	mov.u32 	%r14864, %r2273;
	mov.u32 	%r14865, %r2270;
	mov.u32 	%r14866, %r2267;
	mov.u32 	%r14867, %r2264;
$L__BB1_20:
	mul.lo.s32 	%r2318, %r14867, %r14867;
	mul.hi.u32 	%r2321, %r14867, %r14867;
	mov.b32 	%r2701, 0;
	// begin inline asm
	add.cc.u32 %r2316, %r2701, %r2318;
	// end inline asm
	// begin inline asm
	addc.u32 %r2319, %r2701, %r2321;
	// end inline asm
	mul.lo.s32 	%r2366, %r14866, %r14867;
	mul.hi.u32 	%r2327, %r14867, %r14866;
	// begin inline asm
	add.cc.u32 %r2322, %r2701, %r2366;
	// end inline asm
	// begin inline asm
	addc.u32 %r2325, %r2319, %r2327;
	// end inline asm
	mul.lo.s32 	%r2414, %r14865, %r14867;
	mul.hi.u32 	%r2333, %r14867, %r14865;
	// begin inline asm
	add.cc.u32 %r2328, %r2701, %r2414;
	// end inline asm
	// begin inline asm
	addc.u32 %r2331, %r2325, %r2333;
	// end inline asm
	mul.lo.s32 	%r2462, %r14864, %r14867;
	mul.hi.u32 	%r2339, %r14867, %r14864;
	// begin inline asm
	add.cc.u32 %r2334, %r2701, %r2462;
	// end inline asm
	// begin inline asm
	addc.u32 %r2337, %r2331, %r2339;
	// end inline asm
	mul.lo.s32 	%r2510, %r14863, %r14867;
	mul.hi.u32 	%r2345, %r14867, %r14863;
	// begin inline asm
	add.cc.u32 %r2340, %r2701, %r2510;
	// end inline asm
	// begin inline asm
	addc.u32 %r2343, %r2337, %r2345;
	// end inline asm
	mul.lo.s32 	%r2558, %r14862, %r14867;
	mul.hi.u32 	%r2351, %r14867, %r14862;
	// begin inline asm
	add.cc.u32 %r2346, %r2701, %r2558;
	// end inline asm
	// begin inline asm
	addc.u32 %r2349, %r2343, %r2351;
	// end inline asm
	mul.lo.s32 	%r2606, %r14861, %r14867;
	mul.hi.u32 	%r2357, %r14867, %r14861;
	// begin inline asm
	add.cc.u32 %r2352, %r2701, %r2606;
	// end inline asm
	// begin inline asm
	addc.u32 %r2355, %r2349, %r2357;
	// end inline asm
	mul.lo.s32 	%r2654, %r14860, %r14867;
	mul.hi.u32 	%r2363, %r14867, %r14860;
	// begin inline asm
	add.cc.u32 %r2358, %r2701, %r2654;
	// end inline asm
	// begin inline asm
	addc.u32 %r2361, %r2355, %r2363;
	// end inline asm
	mul.hi.u32 	%r2369, %r14866, %r14867;
	// begin inline asm
	add.cc.u32 %r2364, %r2322, %r2366;
	// end inline asm
	// begin inline asm
	addc.u32 %r2367, %r2701, %r2369;
	// end inline asm
	mul.lo.s32 	%r2372, %r14866, %r14866;
	mul.hi.u32 	%r2375, %r14866, %r14866;
	// begin inline asm
	add.cc.u32 %r2370, %r2328, %r2372;
	// end inline asm
	// begin inline asm
	addc.u32 %r2373, %r2367, %r2375;
	// end inline asm
	mul.lo.s32 	%r2420, %r14865, %r14866;
	mul.hi.u32 	%r2381, %r14866, %r14865;
	// begin inline asm
	add.cc.u32 %r2376, %r2334, %r2420;
	// end inline asm
	// begin inline asm
	addc.u32 %r2379, %r2373, %r2381;
	// end inline asm
	mul.lo.s32 	%r2468, %r14864, %r14866;
	mul.hi.u32 	%r2387, %r14866, %r14864;
	// begin inline asm
	add.cc.u32 %r2382, %r2340, %r2468;
	// end inline asm
	// begin inline asm
	addc.u32 %r2385, %r2379, %r2387;
	// end inline asm
	mul.lo.s32 	%r2516, %r14863, %r14866;
	mul.hi.u32 	%r2393, %r14866, %r14863;
	// begin inline asm
	add.cc.u32 %r2388, %r2346, %r2516;
	// end inline asm
	// begin inline asm
	addc.u32 %r2391, %r2385, %r2393;
	// end inline asm
	mul.lo.s32 	%r2564, %r14862, %r14866;
	mul.hi.u32 	%r2399, %r14866, %r14862;
	// begin inline asm
	add.cc.u32 %r2394, %r2352, %r2564;
	// end inline asm
	// begin inline asm
	addc.u32 %r2397, %r2391, %r2399;
	// end inline asm
	mul.lo.s32 	%r2612, %r14861, %r14866;
	mul.hi.u32 	%r2405, %r14866, %r14861;
	// begin inline asm
	add.cc.u32 %r2400, %r2358, %r2612;
	// end inline asm
	// begin inline asm
	addc.u32 %r2403, %r2397, %r2405;
	// end inline asm
	mul.lo.s32 	%r2660, %r14860, %r14866;
	mul.hi.u32 	%r2411, %r14866, %r14860;
	// begin inline asm
	add.cc.u32 %r2406, %r2361, %r2660;
	// end inline asm
	// begin inline asm
	addc.u32 %r2409, %r2403, %r2411;
	// end inline asm
	mul.hi.u32 	%r2417, %r14865, %r14867;
	// begin inline asm
	add.cc.u32 %r2412, %r2370, %r2414;
	// end inline asm
	// begin inline asm
	addc.u32 %r2415, %r2701, %r2417;
	// end inline asm
	mul.hi.u32 	%r2423, %r14865, %r14866;
	// begin inline asm
	add.cc.u32 %r2418, %r2376, %r2420;
	// end inline asm
	// begin inline asm
	addc.u32 %r2421, %r2415, %r2423;
	// end inline asm
	mul.lo.s32 	%r2426, %r14865, %r14865;
	mul.hi.u32 	%r2429, %r14865, %r14865;
	// begin inline asm
	add.cc.u32 %r2424, %r2382, %r2426;
	// end inline asm
	// begin inline asm
	addc.u32 %r2427, %r2421, %r2429;
	// end inline asm
	mul.lo.s32 	%r2474, %r14864, %r14865;
	mul.hi.u32 	%r2435, %r14865, %r14864;
	// begin inline asm
	add.cc.u32 %r2430, %r2388, %r2474;
	// end inline asm
	// begin inline asm
	addc.u32 %r2433, %r2427, %r2435;
	// end inline asm
	mul.lo.s32 	%r2522, %r14863, %r14865;
	mul.hi.u32 	%r2441, %r14865, %r14863;
	// begin inline asm
	add.cc.u32 %r2436, %r2394, %r2522;
	// end inline asm
	// begin inline asm
	addc.u32 %r2439, %r2433, %r2441;
	// end inline asm
	mul.lo.s32 	%r2570, %r14862, %r14865;
	mul.hi.u32 	%r2447, %r14865, %r14862;
	// begin inline asm
	add.cc.u32 %r2442, %r2400, %r2570;
	// end inline asm
	// begin inline asm
	addc.u32 %r2445, %r2439, %r2447;
	// end inline asm
	mul.lo.s32 	%r2618, %r14861, %r14865;
	mul.hi.u32 	%r2453, %r14865, %r14861;
	// begin inline asm
	add.cc.u32 %r2448, %r2406, %r2618;
	// end inline asm
	// begin inline asm
	addc.u32 %r2451, %r2445, %r2453;
	// end inline asm
	mul.lo.s32 	%r2666, %r14860, %r14865;
	mul.hi.u32 	%r2459, %r14865, %r14860;
	// begin inline asm
	add.cc.u32 %r2454, %r2409, %r2666;
	// end inline asm
	// begin inline asm
	addc.u32 %r2457, %r2451, %r2459;
	// end inline asm
	mul.hi.u32 	%r2465, %r14864, %r14867;
	// begin inline asm
	add.cc.u32 %r2460, %r2418, %r2462;
	// end inline asm
	// begin inline asm
	addc.u32 %r2463, %r2701, %r2465;
	// end inline asm
	mul.hi.u32 	%r2471, %r14864, %r14866;
	// begin inline asm
	add.cc.u32 %r2466, %r2424, %r2468;
	// end inline asm
	// begin inline asm
	addc.u32 %r2469, %r2463, %r2471;
	// end inline asm
	mul.hi.u32 	%r2477, %r14864, %r14865;
	// begin inline asm
	add.cc.u32 %r2472, %r2430, %r2474;
	// end inline asm
	// begin inline asm
	addc.u32 %r2475, %r2469, %r2477;
	// end inline asm
	mul.lo.s32 	%r2480, %r14864, %r14864;
	mul.hi.u32 	%r2483, %r14864, %r14864;
	// begin inline asm
	add.cc.u32 %r2478, %r2436, %r2480;
	// end inline asm
	// begin inline asm
	addc.u32 %r2481, %r2475, %r2483;
	// end inline asm
	mul.lo.s32 	%r2528, %r14863, %r14864;
	mul.hi.u32 	%r2489, %r14864, %r14863;
	// begin inline asm
	add.cc.u32 %r2484, %r2442, %r2528;
	// end inline asm
	// begin inline asm
	addc.u32 %r2487, %r2481, %r2489;
	// end inline asm
	mul.lo.s32 	%r2576, %r14862, %r14864;
	mul.hi.u32 	%r2495, %r14864, %r14862;
	// begin inline asm
	add.cc.u32 %r2490, %r2448, %r2576;
	// end inline asm
	// begin inline asm
	addc.u32 %r2493, %r2487, %r2495;
	// end inline asm
	mul.lo.s32 	%r2624, %r14861, %r14864;
	mul.hi.u32 	%r2501, %r14864, %r14861;
	// begin inline asm
	add.cc.u32 %r2496, %r2454, %r2624;
	// end inline asm
	// begin inline asm
	addc.u32 %r2499, %r2493, %r2501;
	// end inline asm
	mul.lo.s32 	%r2672, %r14860, %r14864;
	mul.hi.u32 	%r2507, %r14864, %r14860;
	// begin inline asm
	add.cc.u32 %r2502, %r2457, %r2672;
	// end inline asm
	// begin inline asm
	addc.u32 %r2505, %r2499, %r2507;
	// end inline asm
	mul.hi.u32 	%r2513, %r14863, %r14867;
	// begin inline asm
	add.cc.u32 %r2508, %r2466, %r2510;
	// end inline asm
	// begin inline asm
	addc.u32 %r2511, %r2701, %r2513;
	// end inline asm
	mul.hi.u32 	%r2519, %r14863, %r14866;
	// begin inline asm
	add.cc.u32 %r2514, %r2472, %r2516;
	// end inline asm
	// begin inline asm
	addc.u32 %r2517, %r2511, %r2519;
	// end inline asm
	mul.hi.u32 	%r2525, %r14863, %r14865;
	// begin inline asm
	add.cc.u32 %r2520, %r2478, %r2522;
	// end inline asm
	// begin inline asm
	addc.u32 %r2523, %r2517, %r2525;
	// end inline asm
	mul.hi.u32 	%r2531, %r14863, %r14864;
	// begin inline asm
	add.cc.u32 %r2526, %r2484, %r2528;
	// end inline asm
	// begin inline asm
	addc.u32 %r2529, %r2523, %r2531;
	// end inline asm
	mul.lo.s32 	%r2534, %r14863, %r14863;
	mul.hi.u32 	%r2537, %r14863, %r14863;
	// begin inline asm
	add.cc.u32 %r2532, %r2490, %r2534;
	// end inline asm
	// begin inline asm
	addc.u32 %r2535, %r2529, %r2537;
	// end inline asm
	mul.lo.s32 	%r2582, %r14862, %r14863;
	mul.hi.u32 	%r2543, %r14863, %r14862;
	// begin inline asm
	add.cc.u32 %r2538, %r2496, %r2582;
	// end inline asm
	// begin inline asm
	addc.u32 %r2541, %r2535, %r2543;
	// end inline asm
	mul.lo.s32 	%r2630, %r14861, %r14863;
	mul.hi.u32 	%r2549, %r14863, %r14861;
	// begin inline asm
	add.cc.u32 %r2544, %r2502, %r2630;
	// end inline asm
	// begin inline asm
	addc.u32 %r2547, %r2541, %r2549;
	// end inline asm
	mul.lo.s32 	%r2678, %r14860, %r14863;
	mul.hi.u32 	%r2555, %r14863, %r14860;
	// begin inline asm
	add.cc.u32 %r2550, %r2505, %r2678;
	// end inline asm
	// begin inline asm
	addc.u32 %r2553, %r2547, %r2555;
	// end inline asm
	mul.hi.u32 	%r2561, %r14862, %r14867;
	// begin inline asm
	add.cc.u32 %r2556, %r2514, %r2558;
	// end inline asm
	// begin inline asm
	addc.u32 %r2559, %r2701, %r2561;
	// end inline asm
	mul.hi.u32 	%r2567, %r14862, %r14866;
	// begin inline asm
	add.cc.u32 %r2562, %r2520, %r2564;
	// end inline asm
	// begin inline asm
	addc.u32 %r2565, %r2559, %r2567;
	// end inline asm
	mul.hi.u32 	%r2573, %r14862, %r14865;
	// begin inline asm
	add.cc.u32 %r2568, %r2526, %r2570;
	// end inline asm
	// begin inline asm
	addc.u32 %r2571, %r2565, %r2573;
	// end inline asm
	mul.hi.u32 	%r2579, %r14862, %r14864;
	// begin inline asm
	add.cc.u32 %r2574, %r2532, %r2576;
	// end inline asm
	// begin inline asm
	addc.u32 %r2577, %r2571, %r2579;
	// end inline asm
	mul.hi.u32 	%r2585, %r14862, %r14863;
	// begin inline asm
	add.cc.u32 %r2580, %r2538, %r2582;
	// end inline asm
	// begin inline asm
	addc.u32 %r2583, %r2577, %r2585;
	// end inline asm
	mul.lo.s32 	%r2588, %r14862, %r14862;
	mul.hi.u32 	%r2591, %r14862, %r14862;
	// begin inline asm
	add.cc.u32 %r2586, %r2544, %r2588;
	// end inline asm
	// begin inline asm
	addc.u32 %r2589, %r2583, %r2591;
	// end inline asm
	mul.lo.s32 	%r2636, %r14861, %r14862;
	mul.hi.u32 	%r2597, %r14862, %r14861;
	// begin inline asm
	add.cc.u32 %r2592, %r2550, %r2636;
	// end inline asm
	// begin inline asm
	addc.u32 %r2595, %r2589, %r2597;
	// end inline asm
	mul.lo.s32 	%r2684, %r14860, %r14862;
	mul.hi.u32 	%r2603, %r14862, %r14860;
	// begin inline asm
	add.cc.u32 %r2598, %r2553, %r2684;
	// end inline asm
	// begin inline asm
	addc.u32 %r2601, %r2595, %r2603;
	// end inline asm
	mul.hi.u32 	%r2609, %r14861, %r14867;
	// begin inline asm
	add.cc.u32 %r2604, %r2562, %r2606;
	// end inline asm
	// begin inline asm
	addc.u32 %r2607, %r2701, %r2609;
	// end inline asm
	mul.hi.u32 	%r2615, %r14861, %r14866;
	// begin inline asm
	add.cc.u32 %r2610, %r2568, %r2612;
	// end inline asm
	// begin inline asm
	addc.u32 %r2613, %r2607, %r2615;
	// end inline asm
	mul.hi.u32 	%r2621, %r14861, %r14865;
	// begin inline asm
	add.cc.u32 %r2616, %r2574, %r2618;
	// end inline asm
	// begin inline asm
	addc.u32 %r2619, %r2613, %r2621;
	// end inline asm
	mul.hi.u32 	%r2627, %r14861, %r14864;
	// begin inline asm
	add.cc.u32 %r2622, %r2580, %r2624;
	// end inline asm
	// begin inline asm
	addc.u32 %r2625, %r2619, %r2627;
	// end inline asm
	mul.hi.u32 	%r2633, %r14861, %r14863;
	// begin inline asm
	add.cc.u32 %r2628, %r2586, %r2630;
	// end inline asm
	// begin inline asm
	addc.u32 %r2631, %r2625, %r2633;
	// end inline asm
	mul.hi.u32 	%r2639, %r14861, %r14862;
	// begin inline asm
	add.cc.u32 %r2634, %r2592, %r2636;
	// end inline asm
	// begin inline asm
	addc.u32 %r2637, %r2631, %r2639;
	// end inline asm
	mul.lo.s32 	%r2642, %r14861, %r14861;
	mul.hi.u32 	%r2645, %r14861, %r14861;
	// begin inline asm
	add.cc.u32 %r2640, %r2598, %r2642;
	// end inline asm
	// begin inline asm
	addc.u32 %r2643, %r2637, %r2645;
	// end inline asm
	mul.lo.s32 	%r2690, %r14860, %r14861;
	mul.hi.u32 	%r2651, %r14861, %r14860;
	// begin inline asm
	add.cc.u32 %r2646, %r2601, %r2690;
	// end inline asm
	// begin inline asm
	addc.u32 %r2649, %r2643, %r2651;
	// end inline asm
	mul.hi.u32 	%r2657, %r14860, %r14867;
	// begin inline asm
	add.cc.u32 %r2652, %r2610, %r2654;
	// end inline asm
	// begin inline asm
	addc.u32 %r2655, %r2701, %r2657;
	// end inline asm
	mul.hi.u32 	%r2663, %r14860, %r14866;
	// begin inline asm
	add.cc.u32 %r2658, %r2616, %r2660;
	// end inline asm
	// begin inline asm
	addc.u32 %r2661, %r2655, %r2663;
	// end inline asm
	mul.hi.u32 	%r2669, %r14860, %r14865;
	// begin inline asm
	add.cc.u32 %r2664, %r2622, %r2666;
	// end inline asm
	// begin inline asm
	addc.u32 %r2667, %r2661, %r2669;
	// end inline asm
	mul.hi.u32 	%r2675, %r14860, %r14864;
	// begin inline asm
	add.cc.u32 %r2670, %r2628, %r2672;
	// end inline asm
	// begin inline asm
	addc.u32 %r2673, %r2667, %r2675;
	// end inline asm
	mul.hi.u32 	%r2681, %r14860, %r14863;
	// begin inline asm
	add.cc.u32 %r2676, %r2634, %r2678;
	// end inline asm
	// begin inline asm
	addc.u32 %r2679, %r2673, %r2681;
	// end inline asm
	mul.hi.u32 	%r2687, %r14860, %r14862;
	// begin inline asm
	add.cc.u32 %r2682, %r2640, %r2684;
	// end inline asm
	// begin inline asm
	addc.u32 %r2685, %r2679, %r2687;
	// end inline asm
	mul.hi.u32 	%r2693, %r14860, %r14861;
	// begin inline asm
	add.cc.u32 %r2688, %r2646, %r2690;
	// end inline asm
	// begin inline asm
	addc.u32 %r2691, %r2685, %r2693;
	// end inline asm
	mul.lo.s32 	%r2696, %r14860, %r14860;
	mul.hi.u32 	%r2699, %r14860, %r14860;
	// begin inline asm
	add.cc.u32 %r2694, %r2649, %r2696;
	// end inline asm
	// begin inline asm
	addc.u32 %r2697, %r2691, %r2699;
	// end inline asm
	mul.wide.u32 	%rd63, %r2658, 977;
	cvt.u32.u64 	%r2702, %rd63;
	shr.u64 	%rd64, %rd63, 32;
	mul.wide.u32 	%rd65, %r2664, 977;
	add.s64 	%rd66, %rd65, %rd64;
	cvt.u32.u64 	%r2705, %rd66;
	shr.u64 	%rd67, %rd66, 32;
	mul.wide.u32 	%rd68, %r2670, 977;
	add.s64 	%rd69, %rd68, %rd67;
	cvt.u32.u64 	%r2708, %rd69;
	shr.u64 	%rd70, %rd69, 32;
	mul.wide.u32 	%rd71, %r2676, 977;
	add.s64 	%rd72, %rd71, %rd70;
	cvt.u32.u64 	%r2711, %rd72;
	shr.u64 	%rd73, %rd72, 32;
	mul.wide.u32 	%rd74, %r2682, 977;
	add.s64 	%rd75, %rd74, %rd73;
	cvt.u32.u64 	%r2714, %rd75;
	shr.u64 	%rd76, %rd75, 32;
	mul.wide.u32 	%rd77, %r2688, 977;
	add.s64 	%rd78, %rd77, %rd76;
	cvt.u32.u64 	%r2717, %rd78;
	shr.u64 	%rd79, %rd78, 32;
	mul.wide.u32 	%rd80, %r2694, 977;
	add.s64 	%rd81, %rd80, %rd79;
	cvt.u32.u64 	%r2720, %rd81;
	shr.u64 	%rd82, %rd81, 32;
	cvt.u64.u32 	%rd83, %r2697;
	cvt.u32.u64 	%r2797, %rd82;
	cvt.u32.u64 	%r2798, %rd83;
	mov.b64 	%rd84, 977;
	cvt.u32.u64 	%r2799, %rd84;
	mad.lo.s32 	%r2723, %r2798, %r2799, %r2797;
	// begin inline asm
	add.cc.u32 %r2700, %r2701, %r2702;
	// end inline asm
	// begin inline asm
	addc.cc.u32 %r2703, %r2658, %r2705;
	// end inline asm
	// begin inline asm
	addc.cc.u32 %r2706, %r2664, %r2708;
	// end inline asm
	// begin inline asm
	addc.cc.u32 %r2709, %r2670, %r2711;
	// end inline asm
	// begin inline asm
	addc.cc.u32 %r2712, %r2676, %r2714;
	// end inline asm
	// begin inline asm
	addc.cc.u32 %r2715, %r2682, %r2717;
	// end inline asm
	// begin inline asm
	addc.cc.u32 %r2718, %r2688, %r2720;
	// end inline asm
	// begin inline asm
	addc.u32 %r2721, %r2694, %r2723;
	// end inline asm
	// begin inline asm
	sub.cc.u32 %r2724, %r2700, %r11;
	// end inline asm
	// begin inline asm
	subc.cc.u32 %r2727, %r2703, %r12;
	// end inline asm
	// begin inline asm
	subc.cc.u32 %r2730, %r2706, %r13;
	// end inline asm
	// begin inline asm
	subc.cc.u32 %r2733, %r2709, %r14;
	// end inline asm
	// begin inline asm
	subc.cc.u32 %r2736, %r2712, %r15;
	// end inline asm
	// begin inline asm
	subc.cc.u32 %r2739, %r2715, %r16;
	// end inline asm
	// begin inline asm
	subc.cc.u32 %r2742, %r2718, %r17;
	// end inline asm
	// begin inline asm
	subc.u32 %r2745, %r2721, %r18;
	// end inline asm
	setp.eq.s32 	%p18, %r2745, 0;
	selp.b32 	%r2767, %r2742, %r2718, %p18;
	selp.b32 	%r2764, %r2739, %r2715, %p18;
	selp.b32 	%r2761, %r2736, %r2712, %p18;
	selp.b32 	%r2758, %r2733, %r2709, %p18;
	selp.b32 	%r2755, %r2730, %r2706, %p18;
	selp.b32 	%r2752, %r2727, %r2703, %p18;
	selp.b32 	%r2749, %r2724, %r2700, %p18;
	// begin inline asm
	add.cc.u32 %r2748, %r2749, %r2316;
	// end inline asm
	// begin inline asm
	addc.cc.u32 %r2751, %r2752, %r2364;
	// end inline asm
	// begin inline asm
	addc.cc.u32 %r2754, %r2755, %r2412;
	// end inline asm
	// begin inline asm
	addc.cc.u32 %r2757, %r2758, %r2460;
	// end inline asm
	// begin inline asm
	addc.cc.u32 %r2760, %r2761, %r2508;
	// end inline asm
	// begin inline asm
	addc.cc.u32 %r2763, %r2764, %r2556;
	// end inline asm
	// begin inline asm
	addc.cc.u32 %r2766, %r2767, %r2604;
	// end inline asm
	// begin inline asm
	addc.u32 %r14868, %r2721, %r2652;
	// end inline asm
	// begin inline asm
	sub.cc.u32 %r14875, %r2748, %r11;
	// end inline asm
	// begin inline asm
	subc.cc.u32 %r14874, %r2751, %r12;
	// end inline asm
	// begin inline asm
	subc.cc.u32 %r14873, %r2754, %r13;
	// end inline asm
	// begin inline asm
	subc.cc.u32 %r14872, %r2757, %r14;
	// end inline asm
	// begin inline asm
	subc.cc.u32 %r14871, %r2760, %r15;
	// end inline asm
	// begin inline asm
	subc.cc.u32 %r14870, %r2763, %r16;
	// end inline asm
	// begin inline asm
	subc.cc.u32 %r14869, %r2766, %r17;
	// end inline asm
	// begin inline asm
	subc.u32 %r2793, %r14868, %r18;
	// end inline asm
	setp.eq.s32 	%p19, %r2793, 0;
	@%p19 bra 	$L__BB1_22;
	mov.u32 	%r14869, %r2766;
	mov.u32 	%r14870, %r2763;
	mov.u32 	%r14871, %r2760;
	mov.u32 	%r14872, %r2757;
	mov.u32 	%r14873, %r2754;
	mov.u32 	%r14874, %r2751;
	mov.u32 	%r14875, %r2748;
$L__BB1_22:
	// begin inline asm
	add.cc.u32 %r2800, %r15194, %r14867;
	// end inline asm
	// begin inline asm
	addc.cc.u32 %r2803, %r15193, %r14866;
	// end inline asm
	// begin inline asm
	addc.cc.u32 %r2806, %r15192, %r14865;
	// end inline asm
	// begin inline asm
	addc.cc.u32 %r2809, %r15191, %r14864;
	// end inline asm
	// begin inline asm
	addc.cc.u32 %r2812, %r15190, %r14863;
	// end inline asm
	// begin inline asm
	addc.cc.u32 %r2815, %r15189, %r14862;
	// end inline asm
	// begin inline asm
	addc.cc.u32 %r2818, %r15188, %r14861;
	// end inline asm
	// begin inline asm
	addc.u32 %r2821, %r15187, %r14860;
	// end inline asm
	// begin inline asm
	sub.cc.u32 %r2824, %r2800, %r11;
	// end inline asm
	// begin inline asm
	subc.cc.u32 %r2827, %r2803, %r12;
	// end inline asm
	// begin inline asm
	subc.cc.u32 %r2830, %r2806, %r13;
	// end inline asm
	// begin inline asm
	subc.cc.u32 %r2833, %r2809, %r14;
	// end inline asm
	// begin inline asm
	subc.cc.u32 %r2836, %r2812, %r15;
	// end inline asm
	// begin inline asm
	subc.cc.u32 %r2839, %r2815, %r16;
	// end inline asm
	// begin inline asm
	subc.cc.u32 %r2842, %r2818, %r17;
	// end inline asm
	// begin inline asm
	subc.u32 %r2845, %r2821, %r18;
	// end inline asm
	setp.eq.s32 	%p20, %r2845, 0;
	selp.b32 	%r3281, %r2842, %r2818, %p20;
	selp.b32 	%r3282, %r2839, %r2815, %p20;
	selp.b32 	%r3283, %r2836, %r2812, %p20;
	selp.b32 	%r3284, %r2833, %r2809, %p20;
	selp.b32 	%r3285, %r2830, %r2806, %p20;
	selp.b32 	%r3286, %r2827, %r2803, %p20;
	selp.b32 	%r3287, %r2824, %r2800, %p20;
	mul.lo.s32 	%r2850, %r3287, %r3287;
	mul.hi.u32 	%r2853, %r3287, %r3287;
	mov.b32 	%r3233, 0;
	// begin inline asm
	add.cc.u32 %r2848, %r3233, %r2850;
	// end inline asm
	// begin inline asm
	addc.u32 %r2851, %r3233, %r2853;
	// end inline asm
	mul.lo.s32 	%r2898, %r3286, %r3287;
	mul.hi.u32 	%r2859, %r3287, %r3286;
	// begin inline asm
	add.cc.u32 %r2854, %r3233, %r2898;
	// end inline asm
	// begin inline asm
	addc.u32 %r2857, %r2851, %r2859;
	// end inline asm
	mul.lo.s32 	%r2946, %r3285, %r3287;
	mul.hi.u32 	%r2865, %r3287, %r3285;
	// begin inline asm
	add.cc.u32 %r2860, %r3233, %r2946;
	// end inline asm
	// begin inline asm
	addc.u32 %r2863, %r2857, %r2865;
	// end inline asm
	mul.lo.s32 	%r2994, %r3284, %r3287;
	mul.hi.u32 	%r2871, %r3287, %r3284;
	// begin inline asm
	add.cc.u32 %r2866, %r3233, %r2994;
	// end inline asm
	// begin inline asm
	addc.u32 %r2869, %r2863, %r2871;
	// end inline asm
	mul.lo.s32 	%r3042, %r3283, %r3287;
	mul.hi.u32 	%r2877, %r3287, %r3283;
	// begin inline asm
	add.cc.u32 %r2872, %r3233, %r3042;
	// end inline asm
	// begin inline asm
	addc.u32 %r2875, %r2869, %r2877;
	// end inline asm
	mul.lo.s32 	%r3090, %r3282, %r3287;
	mul.hi.u32 	%r2883, %r3287, %r3282;
	// begin inline asm
	add.cc.u32 %r2878, %r3233, %r3090;
	// end inline asm
	// begin inline asm
	addc.u32 %r2881, %r2875, %r2883;
	// end inline asm
	mul.lo.s32 	%r3138, %r3281, %r3287;
	mul.hi.u32 	%r2889, %r3287, %r3281;
	// begin inline asm
	add.cc.u32 %r2884, %r3233, %r3138;
	// end inline asm
	// begin inline asm
	addc.u32 %r2887, %r2881, %r2889;
	// end inline asm
	mul.lo.s32 	%r3186, %r2821, %r3287;
	mul.hi.u32 	%r2895, %r3287, %r2821;
	// begin inline asm
	add.cc.u32 %r2890, %r3233, %r3186;
	// end inline asm
	// begin inline asm
	addc.u32 %r2893, %r2887, %r2895;
	// end inline asm
	mul.hi.u32 	%r2901, %r3286, %r3287;
	// begin inline asm
	add.cc.u32 %r2896, %r2854, %r2898;
	// end inline asm
	// begin inline asm
	addc.u32 %r2899, %r3233, %r2901;
	// end inline asm
	mul.lo.s32 	%r2904, %r3286, %r3286;
	mul.hi.u32 	%r2907, %r3286, %r3286;
	// begin inline asm
	add.cc.u32 %r2902, %r2860, %r2904;
	// end inline asm
	// begin inline asm
	addc.u32 %r2905, %r2899, %r2907;
	// end inline asm
	mul.lo.s32 	%r2952, %r3285, %r3286;
	mul.hi.u32 	%r2913, %r3286, %r3285;
	// begin inline asm
	add.cc.u32 %r2908, %r2866, %r2952;
	// end inline asm
	// begin inline asm
	addc.u32 %r2911, %r2905, %r2913;
	// end inline asm
	mul.lo.s32 	%r3000, %r3284, %r3286;
	mul.hi.u32 	%r2919, %r3286, %r3284;
	// begin inline asm
	add.cc.u32 %r2914, %r2872, %r3000;
	// end inline asm
	// begin inline asm
	addc.u32 %r2917, %r2911, %r2919;
	// end inline asm
	mul.lo.s32 	%r3048, %r3283, %r3286;
	mul.hi.u32 	%r2925, %r3286, %r3283;
	// begin inline asm
	add.cc.u32 %r2920, %r2878, %r3048;
	// end inline asm
	// begin inline asm
	addc.u32 %r2923, %r2917, %r2925;
	// end inline asm
	mul.lo.s32 	%r3096, %r3282, %r3286;
	mul.hi.u32 	%r2931, %r3286, %r3282;
	// begin inline asm
	add.cc.u32 %r2926, %r2884, %r3096;
	// end inline asm
	// begin inline asm
	addc.u32 %r2929, %r2923, %r2931;
	// end inline asm
	mul.lo.s32 	%r3144, %r3281, %r3286;
	mul.hi.u32 	%r2937, %r3286, %r3281;
	// begin inline asm
	add.cc.u32 %r2932, %r2890, %r3144;
	// end inline asm
	// begin inline asm
	addc.u32 %r2935, %r2929, %r2937;
	// end inline asm
	mul.lo.s32 	%r3192, %r2821, %r3286;
	mul.hi.u32 	%r2943, %r3286, %r2821;
	// begin inline asm
	add.cc.u32 %r2938, %r2893, %r3192;
	// end inline asm
	// begin inline asm
	addc.u32 %r2941, %r2935, %r2943;
	// end inline asm
	mul.hi.u32 	%r2949, %r3285, %r3287;
	// begin inline asm
	add.cc.u32 %r2944, %r2902, %r2946;
	// end inline asm
	// begin inline asm
	addc.u32 %r2947, %r3233, %r2949;
	// end inline asm
	mul.hi.u32 	%r2955, %r3285, %r3286;
	// begin inline asm
	add.cc.u32 %r2950, %r2908, %r2952;
	// end inline asm
	// begin inline asm
	addc.u32 %r2953, %r2947, %r2955;
	// end inline asm
	mul.lo.s32 	%r2958, %r3285, %r3285;
	mul.hi.u32 	%r2961, %r3285, %r3285;
	// begin inline asm
	add.cc.u32 %r2956, %r2914, %r2958;
	// end inline asm
	// begin inline asm
	addc.u32 %r2959, %r2953, %r2961;
	// end inline asm
	mul.lo.s32 	%r3006, %r3284, %r3285;
	mul.hi.u32 	%r2967, %r3285, %r3284;
	// begin inline asm
	add.cc.u32 %r2962, %r2920, %r3006;
	// end inline asm
	// begin inline asm
	addc.u32 %r2965, %r2959, %r2967;
	// end inline asm
	mul.lo.s32 	%r3054, %r3283, %r3285;
	mul.hi.u32 	%r2973, %r3285, %r3283;
	// begin inline asm
	add.cc.u32 %r2968, %r2926, %r3054;
	// end inline asm
	// begin inline asm
	addc.u32 %r2971, %r2965, %r2973;
	// end inline asm
	mul.lo.s32 	%r3102, %r3282, %r3285;
	mul.hi.u32 	%r2979, %r3285, %r3282;
	// begin inline asm
	add.cc.u32 %r2974, %r2932, %r3102;
	// end inline asm
	// begin inline asm
	addc.u32 %r2977, %r2971, %r2979;
	// end inline asm
	mul.lo.s32 	%r3150, %r3281, %r3285;
	mul.hi.u32 	%r2985, %r3285, %r3281;
	// begin inline asm
	add.cc.u32 %r2980, %r2938, %r3150;
	// end inline asm
	// begin inline asm
	addc.u32 %r2983, %r2977, %r2985;
	// end inline asm
	mul.lo.s32 	%r3198, %r2821, %r3285;
	mul.hi.u32 	%r2991, %r3285, %r2821;
	// begin inline asm
	add.cc.u32 %r2986, %r2941, %r3198;
	// end inline asm
	// begin inline asm
	addc.u32 %r2989, %r2983, %r2991;
	// end inline asm
	mul.hi.u32 	%r2997, %r3284, %r3287;
	// begin inline asm
	add.cc.u32 %r2992, %r2950, %r2994;
	// end inline asm
	// begin inline asm
	addc.u32 %r2995, %r3233, %r2997;
	// end inline asm
	mul.hi.u32 	%r3003, %r3284, %r3286;
	// begin inline asm
	add.cc.u32 %r2998, %r2956, %r3000;
	// end inline asm
	// begin inline asm
	addc.u32 %r3001, %r2995, %r3003;
	// end inline asm
	mul.hi.u32 	%r3009, %r3284, %r3285;
	// begin inline asm
	add.cc.u32 %r3004, %r2962, %r3006;
	// end inline asm
	// begin inline asm
	addc.u32 %r3007, %r3001, %r3009;
	// end inline asm
	mul.lo.s32 	%r3012, %r3284, %r3284;
	mul.hi.u32 	%r3015, %r3284, %r3284;
	// begin inline asm
	add.cc.u32 %r3010, %r2968, %r3012;
	// end inline asm
	// begin inline asm
	addc.u32 %r3013, %r3007, %r3015;
	// end inline asm
	mul.lo.s32 	%r3060, %r3283, %r3284;
	mul.hi.u32 	%r3021, %r3284, %r3283;
	// begin inline asm
	add.cc.u32 %r3016, %r2974, %r3060;
	// end inline asm
	// begin inline asm
	addc.u32 %r3019, %r3013, %r3021;
	// end inline asm
	mul.lo.s32 	%r3108, %r3282, %r3284;
	mul.hi.u32 	%r3027, %r3284, %r3282;
	// begin inline asm
	add.cc.u32 %r3022, %r2980, %r3108;
	// end inline asm
	// begin inline asm
	addc.u32 %r3025, %r3019, %r3027;
	// end inline asm
	mul.lo.s32 	%r3156, %r3281, %r3284;
	mul.hi.u32 	%r3033, %r3284, %r3281;
	// begin inline asm
	add.cc.u32 %r3028, %r2986, %r3156;
	// end inline asm
	// begin inline asm
	addc.u32 %r3031, %r3025, %r3033;
	// end inline asm
	mul.lo.s32 	%r3204, %r2821, %r3284;
	mul.hi.u32 	%r3039, %r3284, %r2821;
	// begin inline asm
	add.cc.u32 %r3034, %r2989, %r3204;
	// end inline asm
	// begin inline asm
	addc.u32 %r3037, %r3031, %r3039;
	// end inline asm
	mul.hi.u32 	%r3045, %r3283, %r3287;
	// begin inline asm
	add.cc.u32 %r3040, %r2998, %r3042;
	// end inline asm
	// begin inline asm
	addc.u32 %r3043, %r3233, %r3045;
	// end inline asm
	mul.hi.u32 	%r3051, %r3283, %r3286;
	// begin inline asm
	add.cc.u32 %r3046, %r3004, %r3048;
	// end inline asm
	// begin inline asm
	addc.u32 %r3049, %r3043, %r3051;
	// end inline asm
	mul.hi.u32 	%r3057, %r3283, %r3285;
	// begin inline asm
	add.cc.u32 %r3052, %r3010, %r3054;
	// end inline asm
	// begin inline asm
	addc.u32 %r3055, %r3049, %r3057;
	// end inline asm
	mul.hi.u32 	%r3063, %r3283, %r3284;
	// begin inline asm
	add.cc.u32 %r3058, %r3016, %r3060;
	// end inline asm
	// begin inline asm
	addc.u32 %r3061, %r3055, %r3063;
	// end inline asm
	mul.lo.s32 	%r3066, %r3283, %r3283;
	mul.hi.u32 	%r3069, %r3283, %r3283;
	// begin inline asm
	add.cc.u32 %r3064, %r3022, %r3066;
	// end inline asm
	// begin inline asm
	addc.u32 %r3067, %r3061, %r3069;
	// end inline asm
	mul.lo.s32 	%r3114, %r3282, %r3283;
	mul.hi.u32 	%r3075, %r3283, %r3282;
	// begin inline asm
	add.cc.u32 %r3070, %r3028, %r3114;
	// end inline asm
	// begin inline asm
	addc.u32 %r3073, %r3067, %r3075;
	// end inline asm
	mul.lo.s32 	%r3162, %r3281, %r3283;
	mul.hi.u32 	%r3081, %r3283, %r3281;
	// begin inline asm
	add.cc.u32 %r3076, %r3034, %r3162;
	// end inline asm
	// begin inline asm
	addc.u32 %r3079, %r3073, %r3081;
	// end inline asm
	mul.lo.s32 	%r3210, %r2821, %r3283;
	mul.hi.u32 	%r3087, %r3283, %r2821;
	// begin inline asm
	add.cc.u32 %r3082, %r3037, %r3210;
	// end inline asm
	// begin inline asm
	addc.u32 %r3085, %r3079, %r3087;
	// end inline asm
	mul.hi.u32 	%r3093, %r3282, %r3287;
	// begin inline asm
	add.cc.u32 %r3088, %r3046, %r3090;
	// end inline asm
	// begin inline asm
	addc.u32 %r3091, %r3233, %r3093;
	// end inline asm
	mul.hi.u32 	%r3099, %r3282, %r3286;
	// begin inline asm
	add.cc.u32 %r3094, %r3052, %r3096;
	// end inline asm
	// begin inline asm
	addc.u32 %r3097, %r3091, %r3099;
	// end inline asm
	mul.hi.u32 	%r3105, %r3282, %r3285;
	// begin inline asm
	add.cc.u32 %r3100, %r3058, %r3102;
	// end inline asm
	// begin inline asm
	addc.u32 %r3103, %r3097, %r3105;
	// end inline asm
	mul.hi.u32 	%r3111, %r3282, %r3284;
	// begin inline asm
	add.cc.u32 %r3106, %r3064, %r3108;
	// end inline asm
	// begin inline asm
	addc.u32 %r3109, %r3103, %r3111;
	// end inline asm
	mul.hi.u32 	%r3117, %r3282, %r3283;
	// begin inline asm
	add.cc.u32 %r3112, %r3070, %r3114;
	// end inline asm
	// begin inline asm
	addc.u32 %r3115, %r3109, %r3117;
	// end inline asm
	mul.lo.s32 	%r3120, %r3282, %r3282;
	mul.hi.u32 	%r3123, %r3282, %r3282;
	// begin inline asm
	add.cc.u32 %r3118, %r3076, %r3120;
	// end inline asm
	// begin inline asm
	addc.u32 %r3121, %r3115, %r3123;
	// end inline asm
	mul.lo.s32 	%r3168, %r3281, %r3282;
	mul.hi.u32 	%r3129, %r3282, %r3281;
	// begin inline asm
	add.cc.u32 %r3124, %r3082, %r3168;
	// end inline asm
	// begin inline asm
	addc.u32 %r3127, %r3121, %r3129;
	// end inline asm
	mul.lo.s32 	%r3216, %r2821, %r3282;
	mul.hi.u32 	%r3135, %r3282, %r2821;
	// begin inline asm
	add.cc.u32 %r3130, %r3085, %r3216;
	// end inline asm
	// begin inline asm
	addc.u32 %r3133, %r3127, %r3135;
	// end inline asm
	mul.hi.u32 	%r3141, %r3281, %r3287;
	// begin inline asm
	add.cc.u32 %r3136, %r3094, %r3138;
	// end inline asm
	// begin inline asm
	addc.u32 %r3139, %r3233, %r3141;
	// end inline asm
	mul.hi.u32 	%r3147, %r3281, %r3286;
	// begin inline asm
	add.cc.u32 %r3142, %r3100, %r3144;
	// end inline asm
	// begin inline asm
	addc.u32 %r3145, %r3139, %r3147;
	// end inline asm
	mul.hi.u32 	%r3153, %r3281, %r3285;
	// begin inline asm
	add.cc.u32 %r3148, %r3106, %r3150;
	// end inline asm
	// begin inline asm
	addc.u32 %r3151, %r3145, %r3153;
	// end inline asm
	mul.hi.u32 	%r3159, %r3281, %r3284;
	// begin inline asm
	add.cc.u32 %r3154, %r3112, %r3156;
	// end inline asm
	// begin inline asm
	addc.u32 %r3157, %r3151, %r3159;
	// end inline asm
	mul.hi.u32 	%r3165, %r3281, %r3283;
	// begin inline asm
	add.cc.u32 %r3160, %r3118, %r3162;
	// end inline asm
	// begin inline asm
	addc.u32 %r3163, %r3157, %r3165;
	// end inline asm
	mul.hi.u32 	%r3171, %r3281, %r3282;
	// begin inline asm
	add.cc.u32 %r3166, %r3124, %r3168;
	// end inline asm
	// begin inline asm
	addc.u32 %r3169, %r3163, %r3171;
	// end inline asm
	mul.lo.s32 	%r3174, %r3281, %r3281;
	mul.hi.u32 	%r3177, %r3281, %r3281;
	// begin inline asm
	add.cc.u32 %r3172, %r3130, %r3174;
	// end inline asm
	// begin inline asm
	addc.u32 %r3175, %r3169, %r3177;
	// end inline asm
	mul.lo.s32 	%r3222, %r2821, %r3281;
	mul.hi.u32 	%r3183, %r3281, %r2821;
	// begin inline asm
	add.cc.u32 %r3178, %r3133, %r3222;
	// end inline asm
	// begin inline asm
	addc.u32 %r3181, %r3175, %r3183;
	// end inline asm
	mul.hi.u32 	%r3189, %r2821, %r3287;
	// begin inline asm
	add.cc.u32 %r3184, %r3142, %r3186;
	// end inline asm
	// begin inline asm
	addc.u32 %r3187, %r3233, %r3189;
	// end inline asm
	mul.hi.u32 	%r3195, %r2821, %r3286;
	// begin inline asm
	add.cc.u32 %r3190, %r3148, %r3192;
	// end inline asm
	// begin inline asm
	addc.u32 %r3193, %r3187, %r3195;
	// end inline asm
	mul.hi.u32 	%r3201, %r2821, %r3285;
	// begin inline asm
	add.cc.u32 %r3196, %r3154, %r3198;
	// end inline asm
	// begin inline asm
	addc.u32 %r3199, %r3193, %r3201;
	// end inline asm
	mul.hi.u32 	%r3207, %r2821, %r3284;
	// begin inline asm
	add.cc.u32 %r3202, %r3160, %r3204;
	// end inline asm
	// begin inline asm
	addc.u32 %r3205, %r3199, %r3207;
	// end inline asm
	mul.hi.u32 	%r3213, %r2821, %r3283;
	// begin inline asm
	add.cc.u32 %r3208, %r3166, %r3210;
	// end inline asm
	// begin inline asm
	addc.u32 %r3211, %r3205, %r3213;
	// end inline asm
	mul.hi.u32 	%r3219, %r2821, %r3282;
	// begin inline asm
	add.cc.u32 %r3214, %r3172, %r3216;
	// end inline asm
	// begin inline asm
	addc.u32 %r3217, %r3211, %r3219;
	// end inline asm
	mul.hi.u32 	%r3225, %r2821, %r3281;
	// begin inline asm
	add.cc.u32 %r3220, %r3178, %r3222;
	// end inline asm
	// begin inline asm
	addc.u32 %r3223, %r3217, %r3225;
	// end inline asm
	mul.lo.s32 	%r3228, %r2821, %r2821;
	mul.hi.u32 	%r3231, %r2821, %r2821;
	// begin inline asm
	add.cc.u32 %r3226, %r3181, %r3228;
	// end inline asm
	// begin inline asm
	addc.u32 %r3229, %r3223, %r3231;
	// end inline asm
	mul.wide.u32 	%rd85, %r3190, 977;
	cvt.u32.u64 	%r3234, %rd85;
	shr.u64 	%rd86, %rd85, 32;
	mul.wide.u32 	%rd87, %r3196, 977;
	add.s64 	%rd88, %rd87, %rd86;
	cvt.u32.u64 	%r3237, %rd88;
	shr.u64 	%rd89, %rd88, 32;
	mul.wide.u32 	%rd90, %r3202, 977;
	add.s64 	%rd91, %rd90, %rd89;
	cvt.u32.u64 	%r3240, %rd91;
	shr.u64 	%rd92, %rd91, 32;
	mul.wide.u32 	%rd93, %r3208, 977;
	add.s64 	%rd94, %rd93, %rd92;
	cvt.u32.u64 	%r3243, %rd94;
	shr.u64 	%rd95, %rd94, 32;
	mul.wide.u32 	%rd96, %r3214, 977;
	add.s64 	%rd97, %rd96, %rd95;
	cvt.u32.u64 	%r3246, %rd97;
	shr.u64 	%rd98, %rd97, 32;
	mul.wide.u32 	%rd99, %r3220, 977;
	add.s64 	%rd100, %rd99, %rd98;
	cvt.u32.u64 	%r3249, %rd100;
	shr.u64 	%rd101, %rd100, 32;
	mul.wide.u32 	%rd102, %r3226, 977;
	add.s64 	%rd103, %rd102, %rd101;
	cvt.u32.u64 	%r3252, %rd103;
	shr.u64 	%rd104, %rd103, 32;
	cvt.u64.u32 	%rd105, %r3229;
	cvt.u32.u64 	%r3288, %rd104;
	cvt.u32.u64 	%r3289, %rd105;
	mov.b64 	%rd106, 977;
	cvt.u32.u64 	%r3290, %rd106;
	mad.lo.s32 	%r3255, %r3289, %r3290, %r3288;
	// begin inline asm
	add.cc.u32 %r3232, %r3233, %r3234;
	// end inline asm
	// begin inline asm
	addc.cc.u32 %r3235, %r3190, %r3237;
	// end inline asm
	// begin inline asm
	addc.cc.u32 %r3238, %r3196, %r3240;
	// end inline asm
	// begin inline asm
	addc.cc.u32 %r3241, %r3202, %r3243;
	// end inline asm
	// begin inline asm
	addc.cc.u32 %r3244, %r3208, %r3246;
	// end inline asm
	// begin inline asm
	addc.cc.u32 %r3247, %r3214, %r3249;
	// end inline asm
	// begin inline asm
	addc.cc.u32 %r3250, %r3220, %r3252;
	// end inline asm
	// begin inline asm
	addc.u32 %r14876, %r3226, %r3255;
	// end inline asm
	// begin inline asm
	sub.cc.u32 %r14883, %r3232, %r11;
	// end inline asm
	// begin inline asm
	subc.cc.u32 %r14882, %r3235, %r12;
	// end inline asm
	// begin inline asm
	subc.cc.u32 %r14881, %r3238, %r13;
	// end inline asm
	// begin inline asm
	subc.cc.u32 %r14880, %r3241, %r14;
	// end inline asm
	// begin inline asm
	subc.cc.u32 %r14879, %r3244, %r15;
	// end inline asm
	// begin inline asm
	subc.cc.u32 %r14878, %r3247, %r16;
	// end inline asm
	// begin inline asm
	subc.cc.u32 %r14877, %r3250, %r17;
	// end inline asm
	// begin inline asm
	subc.u32 %r3277, %r14876, %r18;
	// end inline asm
	setp.eq.s32 	%p21, %r3277, 0;
	@%p21 bra 	$L__BB1_24;
	mov.u32 	%r14877, %r3250;
	mov.u32 	%r14878, %r3247;
	mov.u32 	%r14879, %r3244;
	mov.u32 	%r14880, %r3241;
	mov.u32 	%r14881, %r3238;
	mov.u32 	%r14882, %r3235;
	mov.u32 	%r14883, %r3232;
$L__BB1_24:
	// begin inline asm
	add.cc.u32 %r3291, %r14883, %r2848;
	// end inline asm
	// begin inline asm
	addc.cc.u32 %r3294, %r14882, %r2896;
	// end inline asm
	// begin inline asm
	addc.cc.u32 %r3297, %r14881, %r2944;
	// end inline asm
	// begin inline asm
	addc.cc.u32 %r3300, %r14880, %r2992;
	// end inline asm
	// begin inline asm
	addc.cc.u32 %r3303, %r14879, %r3040;
	// end inline asm
	// begin inline asm
	addc.cc.u32 %r3306, %r14878, %r3088;
	// end inline asm
	// begin inline asm
	addc.cc.u32 %r3309, %r14877, %r3136;
	// end inline asm
	// begin inline asm
	addc.u32 %r3312, %r14876, %r3184;
	// end inline asm
	// begin inline asm
	sub.cc.u32 %r3315, %r3291, %r11;
	// end inline asm
	// begin inline asm
	subc.cc.u32 %r3318, %r3294, %r12;
	// end inline asm
	// begin inline asm
	subc.cc.u32 %r3321, %r3297, %r13;
	// end inline asm
	// begin inline asm
	subc.cc.u32 %r3324, %r3300, %r14;
	// end inline asm
	// begin inline asm
	subc.cc.u32 %r3327, %r3303, %r15;
	// end inline asm
	// begin inline asm
	subc.cc.u32 %r3330, %r3306, %r16;
	// end inline asm
	// begin inline asm
	subc.cc.u32 %r3333, %r3309, %r17;
	// end inline asm
	// begin inline asm
	subc.u32 %r3336, %r3312, %r18;
	// end inline asm
	setp.eq.s32 	%p22, %r3336, 0;
	selp.b32 	%r3358, %r3333, %r3309, %p22;
	selp.b32 	%r3355, %r3330, %r3306, %p22;
	selp.b32 	%r3352, %r3327, %r3303, %p22;
	selp.b32 	%r3349, %r3324, %r3300, %p22;
	selp.b32 	%r3346, %r3321, %r3297, %p22;
	selp.b32 	%r3343, %r3318, %r3294, %p22;
	selp.b32 	%r3340, %r3315, %r3291, %p22;
	// begin inline asm
	sub.cc.u32 %r14891, %r3340, %r14859;
	// end inline asm
	// begin inline asm
	subc.cc.u32 %r14890, %r3343, %r14858;
	// end inline asm
	// begin inline asm
	subc.cc.u32 %r14889, %r3346, %r14857;
	// end inline asm
	// begin inline asm
	subc.cc.u32 %r14888, %r3349, %r14856;
	// end inline asm
	// begin inline asm
	subc.cc.u32 %r14887, %r3352, %r14855;
	// end inline asm
	// begin inline asm
	subc.cc.u32 %r14886, %r3355, %r14854;
	// end inline asm
	// begin inline asm
	subc.cc.u32 %r14885, %r3358, %r14853;
	// end inline asm
	// begin inline asm
	subc.u32 %r3360, %r3312, %r14852;
	// end inline asm
	setp.eq.s32 	%p23, %r3360, 0;
	@%p23 bra 	$L__BB1_26;
	// begin inline asm
	add.cc.u32 %r14891, %r14891, %r11;
	// end inline asm
	// begin inline asm
	addc.cc.u32 %r14890, %r14890, %r12;
	// end inline asm
	// begin inline asm
	addc.cc.u32 %r14889, %r14889, %r13;
	// end inline asm
	// begin inline asm
	addc.cc.u32 %r14888, %r14888, %r14;
	// end inline asm
	// begin inline asm
	addc.cc.u32 %r14887, %r14887, %r15;
	// end inline asm
	// begin inline asm
	addc.cc.u32 %r14886, %r14886, %r16;
	// end inline asm
	// begin inline asm
	addc.cc.u32 %r14885, %r14885, %r17;
	// end inline asm
	// begin inline asm
	addc.u32 %r14813, %r14813, %r18;
	// end inline asm
$L__BB1_26:
	// begin inline asm
	sub.cc.u32 %r14899, %r14891, %r14875;
	// end inline asm
	// begin inline asm
	subc.cc.u32 %r14898, %r14890, %r14874;
	// end inline asm
	// begin inline asm
	subc.cc.u32 %r14897, %r14889, %r14873;
	// end inline asm
	// begin inline asm
	subc.cc.u32 %r14896, %r14888, %r14872;
	// end inline asm
	// begin inline asm
	subc.cc.u32 %r14895, %r14887, %r14871;
	// end inline asm
	// begin inline asm
	subc.cc.u32 %r14894, %r14886, %r14870;
	// end inline asm
	// begin inline asm
	subc.cc.u32 %r14893, %r14885, %r14869;
	// end inline asm
	// begin inline asm
	subc.u32 %r3408, %r14813, %r14868;
	// end inline asm
	setp.eq.s32 	%p24, %r3408, 0;
	@%p24 bra 	$L__BB1_28;
	// begin inline asm
	add.cc.u32 %r14899, %r14899, %r11;
	// end inline asm
	// begin inline asm
	addc.cc.u32 %r14898, %r14898, %r12;
	// end inline asm
	// begin inline asm
	addc.cc.u32 %r14897, %r14897, %r13;
	// end inline asm
	// begin inline asm
	addc.cc.u32 %r14896, %r14896, %r14;
	// end inline asm
	// begin inline asm
	addc.cc.u32 %r14895, %r14895, %r15;
	// end inline asm
	// begin inline asm
	addc.cc.u32 %r14894, %r14894, %r16;
	// end inline asm
	// begin inline asm
	addc.cc.u32 %r14893, %r14893, %r17;
	// end inline asm
	// begin inline asm
	addc.u32 %r14812, %r14812, %r18;
	// end inline asm
$L__BB1_28:
	// begin inline asm
	add.cc.u32 %r3435, %r14899, %r14899;
	// end inline asm
	// begin inline asm
	addc.cc.u32 %r3438, %r14898, %r14898;
	// end inline asm
	// begin inline asm
	addc.cc.u32 %r3441, %r14897, %r14897;
	// end inline asm
	// begin inline asm
	addc.cc.u32 %r3444, %r14896, %r14896;
	// end inline asm
	// begin inline asm
	addc.cc.u32 %r3447, %r14895, %r14895;
	// end inline asm
	// begin inline asm
	addc.cc.u32 %r3450, %r14894, %r14894;
	// end inline asm
	// begin inline asm
	addc.cc.u32 %r3453, %r14893, %r14893;
	// end inline asm
	// begin inline asm
	addc.u32 %r3456, %r14812, %r14812;
	// end inline asm
	// begin inline asm
	sub.cc.u32 %r3459, %r3435, %r11;
	// end inline asm
	// begin inline asm
	subc.cc.u32 %r3462, %r3438, %r12;
	// end inline asm
	// begin inline asm
	subc.cc.u32 %r3465, %r3441, %r13;
	// end inline asm
	// begin inline asm
	subc.cc.u32 %r3468, %r3444, %r14;
	// end inline asm
	// begin inline asm
	subc.cc.u32 %r3471, %r3447, %r15;
	// end inline asm
	// begin inline asm
	subc.cc.u32 %r3474, %r3450, %r16;
	// end inline asm
	// begin inline asm
	subc.cc.u32 %r3477, %r3453, %r17;
	// end inline asm
	// begin inline asm
	subc.u32 %r3480, %r3456, %r18;
	// end inline asm
	setp.eq.s32 	%p25, %r3480, 0;
	selp.b32 	%r235, %r3477, %r3453, %p25;
	selp.b32 	%r236, %r3474, %r3450, %p25;
	selp.b32 	%r237, %r3471, %r3447, %p25;
	selp.b32 	%r238, %r3468, %r3444, %p25;
	selp.b32 	%r239, %r3465, %r3441, %p25;
	selp.b32 	%r240, %r3462, %r3438, %p25;
	selp.b32 	%r241, %r3459, %r3435, %p25;
	// begin inline asm
	add.cc.u32 %r3483, %r14859, %r14859;
	// end inline asm
	// begin inline asm
	addc.cc.u32 %r3486, %r14858, %r14858;
	// end inline asm
	// begin inline asm
	addc.cc.u32 %r3489, %r14857, %r14857;
	// end inline asm
	// begin inline asm
	addc.cc.u32 %r3492, %r14856, %r14856;
	// end inline asm
	// begin inline asm
	addc.cc.u32 %r3495, %r14855, %r14855;
	// end inline asm
	// begin inline asm
	addc.cc.u32 %r3498, %r14854, %r14854;
	// end inline asm
	// begin inline asm
	addc.cc.u32 %r3501, %r14853, %r14853;
	// end inline asm
	// begin inline asm
	addc.u32 %r14900, %r14852, %r14852;
	// end inline asm
	// begin inline asm
	sub.cc.u32 %r14907, %r3483, %r11;
	// end inline asm
	// begin inline asm
	subc.cc.u32 %r14906, %r3486, %r12;
	// end inline asm
	// begin inline asm
	subc.cc.u32 %r14905, %r3489, %r13;
	// end inline asm
	// begin inline asm
	subc.cc.u32 %r14904, %r3492, %r14;
	// end inline asm
	// begin inline asm
	subc.cc.u32 %r14903, %r3495, %r15;
	// end inline asm
	// begin inline asm
	subc.cc.u32 %r14902, %r3498, %r16;
	// end inline asm
	// begin inline asm
	subc.cc.u32 %r14901, %r3501, %r17;
	// end inline asm
	// begin inline asm
	subc.u32 %r3528, %r14900, %r18;
	// end inline asm
	setp.eq.s32 	%p26, %r3528, 0;
	@%p26 bra 	$L__BB1_30;
	mov.u32 	%r14901, %r3501;
	mov.u32 	%r14902, %r3498;
	mov.u32 	%r14903, %r3495;
	mov.u32 	%r14904, %r3492;
	mov.u32 	%r14905, %r3489;
	mov.u32 	%r14906, %r3486;
	mov.u32 	%r14907, %r3483;
$L__BB1_30:
	// begin inline asm
	add.cc.u32 %r3532, %r14907, %r14859;
	// end inline asm
	// begin inline asm
	addc.cc.u32 %r3535, %r14906, %r14858;
	// end inline asm
	// begin inline asm
	addc.cc.u32 %r3538, %r14905, %r14857;
	// end inline asm
	// begin inline asm
	addc.cc.u32 %r3541, %r14904, %r14856;
	// end inline asm
	// begin inline asm
	addc.cc.u32 %r3544, %r14903, %r14855;
	// end inline asm
	// begin inline asm
	addc.cc.u32 %r3547, %r14902, %r14854;
	// end inline asm
	// begin inline asm
	addc.cc.u32 %r3550, %r14901, %r14853;
	// end inline asm
	// begin inline asm
	addc.u32 %r3553, %r14900, %r14852;
	// end inline asm
	// begin inline asm
	sub.cc.u32 %r3556, %r3532, %r11;
	// end inline asm
	// begin inline asm
	subc.cc.u32 %r3559, %r3535, %r12;
	// end inline asm
	// begin inline asm
	subc.cc.u32 %r3562, %r3538, %r13;
	// end inline asm
	// begin inline asm
	subc.cc.u32 %r3565, %r3541, %r14;
	// end inline asm
	// begin inline asm
	subc.cc.u32 %r3568, %r3544, %r15;
	// end inline asm
	// begin inline asm
	subc.cc.u32 %r3571, %r3547, %r16;
	// end inline asm
	// begin inline asm
	subc.cc.u32 %r3574, %r3550, %r17;
	// end inline asm
	// begin inline asm
	subc.u32 %r3577, %r3553, %r18;
	// end inline asm
	setp.eq.s32 	%p27, %r3577, 0;
	selp.b32 	%r266, %r3574, %r3550, %p27;
	selp.b32 	%r267, %r3571, %r3547, %p27;
	selp.b32 	%r268, %r3568, %r3544, %p27;
	selp.b32 	%r269, %r3565, %r3541, %p27;
	selp.b32 	%r270, %r3562, %r3538, %p27;
	selp.b32 	%r271, %r3559, %r3535, %p27;
	selp.b32 	%r272, %r3556, %r3532, %p27;
	mul.lo.s32 	%r3582, %r272, %r272;
	mul.hi.u32 	%r3585, %r272, %r272;
	mov.b32 	%r3965, 0;
	// begin inline asm
	add.cc.u32 %r3580, %r3965, %r3582;
	// end inline asm
	// begin inline asm
	addc.u32 %r3583, %r3965, %r3585;
	// end inline asm
	mul.lo.s32 	%r3630, %r271, %r272;
	mul.hi.u32 	%r3591, %r272, %r271;
	// begin inline asm
	add.cc.u32 %r3586, %r3965, %r3630;
	// end inline asm
	// begin inline asm
	addc.u32 %r3589, %r3583, %r3591;
	// end inline asm
	mul.lo.s32 	%r3678, %r270, %r272;
	mul.hi.u32 	%r3597, %r272, %r270;
	// begin inline asm
	add.cc.u32 %r3592, %r3965, %r3678;
	// end inline asm
	// begin inline asm
	addc.u32 %r3595, %r3589, %r3597;
	// end inline asm
	mul.lo.s32 	%r3726, %r269, %r272;
	mul.hi.u32 	%r3603, %r272, %r269;
	// begin inline asm
	add.cc.u32 %r3598, %r3965, %r3726;
	// end inline asm
	// begin inline asm
	addc.u32 %r3601, %r3595, %r3603;
	// end inline asm
	mul.lo.s32 	%r3774, %r268, %r272;
	mul.hi.u32 	%r3609, %r272, %r268;
	// begin inline asm
	add.cc.u32 %r3604, %r3965, %r3774;
	// end inline asm
	// begin inline asm
	addc.u32 %r3607, %r3601, %r3609;
	// end inline asm
	mul.lo.s32 	%r3822, %r267, %r272;
	mul.hi.u32 	%r3615, %r272, %r267;
	// begin inline asm
	add.cc.u32 %r3610, %r3965, %r3822;
	// end inline asm
	// begin inline asm
	addc.u32 %r3613, %r3607, %r3615;
	// end inline asm
	mul.lo.s32 	%r3870, %r266, %r272;
	mul.hi.u32 	%r3621, %r272, %r266;
	// begin inline asm
	add.cc.u32 %r3616, %r3965, %r3870;
	// end inline asm
	// begin inline asm
	addc.u32 %r3619, %r3613, %r3621;
	// end inline asm
	mul.lo.s32 	%r3918, %r3553, %r272;
	mul.hi.u32 	%r3627, %r272, %r3553;
	// begin inline asm
	add.cc.u32 %r3622, %r3965, %r3918;
	// end inline asm
	// begin inline asm
	addc.u32 %r3625, %r3619, %r3627;
	// end inline asm
	mul.hi.u32 	%r3633, %r271, %r272;
	// begin inline asm
	add.cc.u32 %r3628, %r3586, %r3630;
	// end inline asm
	// begin inline asm
	addc.u32 %r3631, %r3965, %r3633;
	// end inline asm
	mul.lo.s32 	%r3636, %r271, %r271;
	mul.hi.u32 	%r3639, %r271, %r271;
	// begin inline asm
	add.cc.u32 %r3634, %r3592, %r3636;
	// end inline asm
	// begin inline asm
	addc.u32 %r3637, %r3631, %r3639;
	// end inline asm
	mul.lo.s32 	%r3684, %r270, %r271;
	mul.hi.u32 	%r3645, %r271, %r270;
	// begin inline asm
	add.cc.u32 %r3640, %r3598, %r3684;
	// end inline asm
	// begin inline asm
	addc.u32 %r3643, %r3637, %r3645;
	// end inline asm
	mul.lo.s32 	%r3732, %r269, %r271;
	mul.hi.u32 	%r3651, %r271, %r269;
	// begin inline asm
	add.cc.u32 %r3646, %r3604, %r3732;
	// end inline asm
	// begin inline asm
	addc.u32 %r3649, %r3643, %r3651;
	// end inline asm
	mul.lo.s32 	%r3780, %r268, %r271;
	mul.hi.u32 	%r3657, %r271, %r268;
	// begin inline asm
	add.cc.u32 %r3652, %r3610, %r3780;
	// end inline asm
	// begin inline asm
	addc.u32 %r3655, %r3649, %r3657;
	// end inline asm
	mul.lo.s32 	%r3828, %r267, %r271;
	mul.hi.u32 	%r3663, %r271, %r267;
	// begin inline asm
	add.cc.u32 %r3658, %r3616, %r3828;
	// end inline asm
	// begin inline asm
	addc.u32 %r3661, %r3655, %r3663;
	// end inline asm
	mul.lo.s32 	%r3876, %r266, %r271;
	mul.hi.u32 	%r3669, %r271, %r266;
	// begin inline asm
	add.cc.u32 %r3664, %r3622, %r3876;
	// end inline asm
	// begin inline asm
	addc.u32 %r3667, %r3661, %r3669;
	// end inline asm
	mul.lo.s32 	%r3924, %r3553, %r271;
	mul.hi.u32 	%r3675, %r271, %r3553;
	// begin inline asm
	add.cc.u32 %r3670, %r3625, %r3924;
	// end inline asm
	// begin inline asm
	addc.u32 %r3673, %r3667, %r3675;
	// end inline asm
	mul.hi.u32 	%r3681, %r270, %r272;
	// begin inline asm
	add.cc.u32 %r3676, %r3634, %r3678;
	// end inline asm
	// begin inline asm
	addc.u32 %r3679, %r3965, %r3681;
	// end inline asm
	mul.hi.u32 	%r3687, %r270, %r271;
	// begin inline asm
	add.cc.u32 %r3682, %r3640, %r3684;
	// end inline asm
	// begin inline asm
	addc.u32 %r3685, %r3679, %r3687;
	// end inline asm
	mul.lo.s32 	%r3690, %r270, %r270;
	mul.hi.u32 	%r3693, %r270, %r270;
	// begin inline asm
	add.cc.u32 %r3688, %r3646, %r3690;
	// end inline asm
	// begin inline asm
	addc.u32 %r3691, %r3685, %r3693;
	// end inline asm
	mul.lo.s32 	%r3738, %r269, %r270;
	mul.hi.u32 	%r3699, %r270, %r269;
	// begin inline asm
	add.cc.u32 %r3694, %r3652, %r3738;
	// end inline asm
	// begin inline asm
	addc.u32 %r3697, %r3691, %r3699;
	// end inline asm
	mul.lo.s32 	%r3786, %r268, %r270;
	mul.hi.u32 	%r3705, %r270, %r268;
	// begin inline asm
	add.cc.u32 %r3700, %r3658, %r3786;
	// end inline asm
	// begin inline asm
	addc.u32 %r3703, %r3697, %r3705;
	// end inline asm
	mul.lo.s32 	%r3834, %r267, %r270;
	mul.hi.u32 	%r3711, %r270, %r267;
	// begin inline asm
	add.cc.u32 %r3706, %r3664, %r3834;
	// end inline asm
	// begin inline asm
	addc.u32 %r3709, %r3703, %r3711;
	// end inline asm
	mul.lo.s32 	%r3882, %r266, %r270;
	mul.hi.u32 	%r3717, %r270, %r266;
	// begin inline asm
	add.cc.u32 %r3712, %r3670, %r3882;
	// end inline asm
	// begin inline asm
	addc.u32 %r3715, %r3709, %r3717;
	// end inline asm
	mul.lo.s32 	%r3930, %r3553, %r270;
	mul.hi.u32 	%r3723, %r270, %r3553;
	// begin inline asm
	add.cc.u32 %r3718, %r3673, %r3930;
	// end inline asm
	// begin inline asm
	addc.u32 %r3721, %r3715, %r3723;
	// end inline asm
	mul.hi.u32 	%r3729, %r269, %r272;
	// begin inline asm
	add.cc.u32 %r3724, %r3682, %r3726;
	// end inline asm
	// begin inline asm
	addc.u32 %r3727, %r3965, %r3729;
	// end inline asm
	mul.hi.u32 	%r3735, %r269, %r271;
	// begin inline asm
	add.cc.u32 %r3730, %r3688, %r3732;
	// end inline asm
	// begin inline asm
	addc.u32 %r3733, %r3727, %r3735;
	// end inline asm
	mul.hi.u32 	%r3741, %r269, %r270;
	// begin inline asm
	add.cc.u32 %r3736, %r3694, %r3738;
	// end inline asm
	// begin inline asm
	addc.u32 %r3739, %r3733, %r3741;
	// end inline asm
	mul.lo.s32 	%r3744, %r269, %r269;
	mul.hi.u32 	%r3747, %r269, %r269;
	// begin inline asm
	add.cc.u32 %r3742, %r3700, %r3744;
	// end inline asm
	// begin inline asm
	addc.u32 %r3745, %r3739, %r3747;
	// end inline asm
	mul.lo.s32 	%r3792, %r268, %r269;
	mul.hi.u32 	%r3753, %r269, %r268;
	// begin inline asm
	add.cc.u32 %r3748, %r3706, %r3792;
	// end inline asm
	// begin inline asm
	addc.u32 %r3751, %r3745, %r3753;
	// end inline asm
	mul.lo.s32 	%r3840, %r267, %r269;
	mul.hi.u32 	%r3759, %r269, %r267;
	// begin inline asm
	add.cc.u32 %r3754, %r3712, %r3840;
	// end inline asm
	// begin inline asm
	addc.u32 %r3757, %r3751, %r3759;
	// end inline asm
	mul.lo.s32 	%r3888, %r266, %r269;
	mul.hi.u32 	%r3765, %r269, %r266;
	// begin inline asm
	add.cc.u32 %r3760, %r3718, %r3888;
	// end inline asm
	// begin inline asm
	addc.u32 %r3763, %r3757, %r3765;
	// end inline asm
	mul.lo.s32 	%r3936, %r3553, %r269;
	mul.hi.u32 	%r3771, %r269, %r3553;
	// begin inline asm
	add.cc.u32 %r3766, %r3721, %r3936;
	// end inline asm
	// begin inline asm
	addc.u32 %r3769, %r3763, %r3771;
	// end inline asm
	mul.hi.u32 	%r3777, %r268, %r272;
	// begin inline asm
	add.cc.u32 %r3772, %r3730, %r3774;
	// end inline asm
	// begin inline asm
	addc.u32 %r3775, %r3965, %r3777;
	// end inline asm
	mul.hi.u32 	%r3783, %r268, %r271;
	// begin inline asm
	add.cc.u32 %r3778, %r3736, %r3780;
	// end inline asm
	// begin inline asm
	addc.u32 %r3781, %r3775, %r3783;
	// end inline asm
	mul.hi.u32 	%r3789, %r268, %r270;
	// begin inline asm
	add.cc.u32 %r3784, %r3742, %r3786;
	// end inline asm
	// begin inline asm
	addc.u32 %r3787, %r3781, %r3789;
	// end inline asm
	mul.hi.u32 	%r3795, %r268, %r269;
	// begin inline asm
	add.cc.u32 %r3790, %r3748, %r3792;
	// end inline asm
	// begin inline asm
	addc.u32 %r3793, %r3787, %r3795;
	// end inline asm
	mul.lo.s32 	%r3798, %r268, %r268;
	mul.hi.u32 	%r3801, %r268, %r268;
	// begin inline asm
	add.cc.u32 %r3796, %r3754, %r3798;
	// end inline asm
	// begin inline asm
	addc.u32 %r3799, %r3793, %r3801;
	// end inline asm
	mul.lo.s32 	%r3846, %r267, %r268;
	mul.hi.u32 	%r3807, %r268, %r267;
	// begin inline asm
	add.cc.u32 %r3802, %r3760, %r3846;
	// end inline asm
	// begin inline asm
	addc.u32 %r3805, %r3799, %r3807;
	// end inline asm
	mul.lo.s32 	%r3894, %r266, %r268;
	mul.hi.u32 	%r3813, %r268, %r266;
	// begin inline asm
	add.cc.u32 %r3808, %r3766, %r3894;
	// end inline asm
	// begin inline asm
	addc.u32 %r3811, %r3805, %r3813;
	// end inline asm
	mul.lo.s32 	%r3942, %r3553, %r268;
	mul.hi.u32 	%r3819, %r268, %r3553;
	// begin inline asm
	add.cc.u32 %r3814, %r3769, %r3942;
	// end inline asm
	// begin inline asm
	addc.u32 %r3817, %r3811, %r3819;
	// end inline asm
	mul.hi.u32 	%r3825, %r267, %r272;
	// begin inline asm
	add.cc.u32 %r3820, %r3778, %r3822;
	// end inline asm
	// begin inline asm
	addc.u32 %r3823, %r3965, %r3825;
	// end inline asm
	mul.hi.u32 	%r3831, %r267, %r271;
	// begin inline asm
	add.cc.u32 %r3826, %r3784, %r3828;
	// end inline asm
	// begin inline asm
	addc.u32 %r3829, %r3823, %r3831;
	// end inline asm
	mul.hi.u32 	%r3837, %r267, %r270;
	// begin inline asm
	add.cc.u32 %r3832, %r3790, %r3834;
	// end inline asm
	// begin inline asm
	addc.u32 %r3835, %r3829, %r3837;
	// end inline asm
	mul.hi.u32 	%r3843, %r267, %r269;
	// begin inline asm
	add.cc.u32 %r3838, %r3796, %r3840;
	// end inline asm
	// begin inline asm
	addc.u32 %r3841, %r3835, %r3843;
	// end inline asm
	mul.hi.u32 	%r3849, %r267, %r268;
	// begin inline asm
	add.cc.u32 %r3844, %r3802, %r3846;
	// end inline asm
	// begin inline asm
	addc.u32 %r3847, %r3841, %r3849;
	// end inline asm
	mul.lo.s32 	%r3852, %r267, %r267;
	mul.hi.u32 	%r3855, %r267, %r267;
	// begin inline asm
	add.cc.u32 %r3850, %r3808, %r3852;
	// end inline asm
	// begin inline asm
	addc.u32 %r3853, %r3847, %r3855;
	// end inline asm
	mul.lo.s32 	%r3900, %r266, %r267;
	mul.hi.u32 	%r3861, %r267, %r266;
	// begin inline asm
	add.cc.u32 %r3856, %r3814, %r3900;
	// end inline asm
	// begin inline asm
	addc.u32 %r3859, %r3853, %r3861;
	// end inline asm
	mul.lo.s32 	%r3948, %r3553, %r267;
	mul.hi.u32 	%r3867, %r267, %r3553;
	// begin inline asm
	add.cc.u32 %r3862, %r3817, %r3948;
	// end inline asm
	// begin inline asm
	addc.u32 %r3865, %r3859, %r3867;
	// end inline asm
	mul.hi.u32 	%r3873, %r266, %r272;
	// begin inline asm
	add.cc.u32 %r3868, %r3826, %r3870;
	// end inline asm
	// begin inline asm
	addc.u32 %r3871, %r3965, %r3873;
	// end inline asm
	mul.hi.u32 	%r3879, %r266, %r271;
	// begin inline asm
	add.cc.u32 %r3874, %r3832, %r3876;
	// end inline asm
	// begin inline asm
	addc.u32 %r3877, %r3871, %r3879;
	// end inline asm
	mul.hi.u32 	%r3885, %r266, %r270;
	// begin inline asm
	add.cc.u32 %r3880, %r3838, %r3882;
	// end inline asm
	// begin inline asm
	addc.u32 %r3883, %r3877, %r3885;
	// end inline asm
	mul.hi.u32 	%r3891, %r266, %r269;
	// begin inline asm
	add.cc.u32 %r3886, %r3844, %r3888;
	// end inline asm
	// begin inline asm
	addc.u32 %r3889, %r3883, %r3891;
	// end inline asm
	mul.hi.u32 	%r3897, %r266, %r268;
	// begin inline asm
	add.cc.u32 %r3892, %r3850, %r3894;
	// end inline asm
	// begin inline asm
	addc.u32 %r3895, %r3889, %r3897;
	// end inline asm
	mul.hi.u32 	%r3903, %r266, %r267;
	// begin inline asm
	add.cc.u32 %r3898, %r3856, %r3900;
	// end inline asm
	// begin inline asm
	addc.u32 %r3901, %r3895, %r3903;
	// end inline asm
	mul.lo.s32 	%r3906, %r266, %r266;
	mul.hi.u32 	%r3909, %r266, %r266;
	// begin inline asm
	add.cc.u32 %r3904, %r3862, %r3906;
	// end inline asm
	// begin inline asm
	addc.u32 %r3907, %r3901, %r3909;
	// end inline asm
	mul.lo.s32 	%r3954, %r3553, %r266;
	mul.hi.u32 	%r3915, %r266, %r3553;
	// begin inline asm
	add.cc.u32 %r3910, %r3865, %r3954;
	// end inline asm
	// begin inline asm
	addc.u32 %r3913, %r3907, %r3915;
	// end inline asm
	mul.hi.u32 	%r3921, %r3553, %r272;
	// begin inline asm
	add.cc.u32 %r3916, %r3874, %r3918;
	// end inline asm
	// begin inline asm
	addc.u32 %r3919, %r3965, %r3921;
	// end inline asm
	mul.hi.u32 	%r3927, %r3553, %r271;
	// begin inline asm
	add.cc.u32 %r3922, %r3880, %r3924;
	// end inline asm
	// begin inline asm
	addc.u32 %r3925, %r3919, %r3927;
	// end inline asm
	mul.hi.u32 	%r3933, %r3553, %r270;
	// begin inline asm
	add.cc.u32 %r3928, %r3886, %r3930;
	// end inline asm
	// begin inline asm
	addc.u32 %r3931, %r3925, %r3933;
	// end inline asm
	mul.hi.u32 	%r3939, %r3553, %r269;
	// begin inline asm
	add.cc.u32 %r3934, %r3892, %r3936;
	// end inline asm
	// begin inline asm
	addc.u32 %r3937, %r3931, %r3939;
	// end inline asm
	mul.hi.u32 	%r3945, %r3553, %r268;
	// begin inline asm
	add.cc.u32 %r3940, %r3898, %r3942;
	// end inline asm
	// begin inline asm
	addc.u32 %r3943, %r3937, %r3945;
	// end inline asm
	mul.hi.u32 	%r3951, %r3553, %r267;
	// begin inline asm
	add.cc.u32 %r3946, %r3904, %r3948;
	// end inline asm
	// begin inline asm
	addc.u32 %r3949, %r3943, %r3951;
	// end inline asm
	mul.hi.u32 	%r3957, %r3553, %r266;
	// begin inline asm
	add.cc.u32 %r3952, %r3910, %r3954;
	// end inline asm
	// begin inline asm
	addc.u32 %r3955, %r3949, %r3957;
	// end inline asm
	mul.lo.s32 	%r3960, %r3553, %r3553;
	mul.hi.u32 	%r3963, %r3553, %r3553;
	// begin inline asm
	add.cc.u32 %r3958, %r3913, %r3960;
	// end inline asm
	// begin inline asm
	addc.u32 %r3961, %r3955, %r3963;
	// end inline asm
	mul.wide.u32 	%rd107, %r3922, 977;
	cvt.u32.u64 	%r3966, %rd107;
	shr.u64 	%rd108, %rd107, 32;
	mul.wide.u32 	%rd109, %r3928, 977;
	add.s64 	%rd110, %rd109, %rd108;
	cvt.u32.u64 	%r3969, %rd110;
	shr.u64 	%rd111, %rd110, 32;
	mul.wide.u32 	%rd112, %r3934, 977;
	add.s64 	%rd113, %rd112, %rd111;
	cvt.u32.u64 	%r3972, %rd113;
	shr.u64 	%rd114, %rd113, 32;
	mul.wide.u32 	%rd115, %r3940, 977;
	add.s64 	%rd116, %rd115, %rd114;
	cvt.u32.u64 	%r3975, %rd116;
	shr.u64 	%rd117, %rd116, 32;
	mul.wide.u32 	%rd118, %r3946, 977;
	add.s64 	%rd119, %rd118, %rd117;
	cvt.u32.u64 	%r3978, %rd119;
	shr.u64 	%rd120, %rd119, 32;
	mul.wide.u32 	%rd121, %r3952, 977;
	add.s64 	%rd122, %rd121, %rd120;
	cvt.u32.u64 	%r3981, %rd122;
	shr.u64 	%rd123, %rd122, 32;
	mul.wide.u32 	%rd124, %r3958, 977;
	add.s64 	%rd125, %rd124, %rd123;
	cvt.u32.u64 	%r3984, %rd125;
	shr.u64 	%rd126, %rd125, 32;
	cvt.u64.u32 	%rd127, %r3961;
	cvt.u32.u64 	%r4013, %rd126;
	cvt.u32.u64 	%r4014, %rd127;
	mov.b64 	%rd128, 977;
	cvt.u32.u64 	%r4015, %rd128;
	mad.lo.s32 	%r3987, %r4014, %r4015, %r4013;
	// begin inline asm
	add.cc.u32 %r3964, %r3965, %r3966;
	// end inline asm
	// begin inline asm
	addc.cc.u32 %r3967, %r3922, %r3969;
	// end inline asm
	// begin inline asm
	addc.cc.u32 %r3970, %r3928, %r3972;
	// end inline asm
	// begin inline asm
	addc.cc.u32 %r3973, %r3934, %r3975;
	// end inline asm
	// begin inline asm
	addc.cc.u32 %r3976, %r3940, %r3978;
	// end inline asm
	// begin inline asm
	addc.cc.u32 %r3979, %r3946, %r3981;
	// end inline asm
	// begin inline asm
	addc.cc.u32 %r3982, %r3952, %r3984;
	// end inline asm
	// begin inline asm
	addc.u32 %r14915, %r3958, %r3987;
	// end inline asm
	// begin inline asm
	sub.cc.u32 %r14908, %r3964, %r11;
	// end inline asm
	// begin inline asm
	subc.cc.u32 %r14909, %r3967, %r12;
	// end inline asm
	// begin inline asm
	subc.cc.u32 %r14910, %r3970, %r13;
	// end inline asm
	// begin inline asm
	subc.cc.u32 %r14911, %r3973, %r14;
	// end inline asm
	// begin inline asm
	subc.cc.u32 %r14912, %r3976, %r15;
	// end inline asm
	// begin inline asm
	subc.cc.u32 %r14913, %r3979, %r16;
	// end inline asm
	// begin inline asm
	subc.cc.u32 %r14914, %r3982, %r17;
	// end inline asm
	// begin inline asm
	subc.u32 %r4009, %r14915, %r18;
	// end inline asm
	setp.eq.s32 	%p28, %r4009, 0;
	@%p28 bra 	$L__BB1_32;
	mov.u32 	%r14908, %r3964;
	mov.u32 	%r14909, %r3967;
	mov.u32 	%r14910, %r3970;
	mov.u32 	%r14911, %r3973;
	mov.u32 	%r14912, %r3976;
	mov.u32 	%r14913, %r3979;
	mov.u32 	%r14914, %r3982;
$L__BB1_32:
	// begin inline asm
	add.cc.u32 %r4016, %r14908, %r3580;
	// end inline asm
	// begin inline asm
	addc.cc.u32 %r4019, %r14909, %r3628;
	// end inline asm
	// begin inline asm
	addc.cc.u32 %r4022, %r14910, %r3676;
	// end inline asm
	// begin inline asm
	addc.cc.u32 %r4025, %r14911, %r3724;
	// end inline asm
	// begin inline asm
	addc.cc.u32 %r4028, %r14912, %r3772;
	// end inline asm
	// begin inline asm
	addc.cc.u32 %r4031, %r14913, %r3820;
	// end inline asm
	// begin inline asm
	addc.cc.u32 %r4034, %r14914, %r3868;
	// end inline asm
	// begin inline asm
	addc.u32 %r4037, %r14915, %r3916;
	// end inline asm
	// begin inline asm
	sub.cc.u32 %r4040, %r4016, %r11;
	// end inline asm
	// begin inline asm
	subc.cc.u32 %r4043, %r4019, %r12;
	// end inline asm
	// begin inline asm
	subc.cc.u32 %r4046, %r4022, %r13;
	// end inline asm
	// begin inline asm
	subc.cc.u32 %r4049, %r4025, %r14;
	// end inline asm
	// begin inline asm
	subc.cc.u32 %r4052, %r4028, %r15;
	// end inline asm
	// begin inline asm
	subc.cc.u32 %r4055, %r4031, %r16;
	// end inline asm
	// begin inline asm
	subc.cc.u32 %r4058, %r4034, %r17;
	// end inline asm
	// begin inline asm
	subc.u32 %r4061, %r4037, %r18;
	// end inline asm
	setp.eq.s32 	%p29, %r4061, 0;
	selp.b32 	%r4083, %r4058, %r4034, %p29;
	selp.b32 	%r4080, %r4055, %r4031, %p29;
	selp.b32 	%r4077, %r4052, %r4028, %p29;
	selp.b32 	%r4074, %r4049, %r4025, %p29;
	selp.b32 	%r4071, %r4046, %r4022, %p29;
	selp.b32 	%r4068, %r4043, %r4019, %p29;
	selp.b32 	%r4065, %r4040, %r4016, %p29;
	// begin inline asm
	sub.cc.u32 %r14916, %r4065, %r241;
	// end inline asm
	// begin inline asm
	subc.cc.u32 %r14917, %r4068, %r240;
	// end inline asm
	// begin inline asm
	subc.cc.u32 %r14918, %r4071, %r239;
	// end inline asm
	// begin inline asm
	subc.cc.u32 %r14919, %r4074, %r238;
	// end inline asm
	// begin inline asm
	subc.cc.u32 %r14920, %r4077, %r237;
	// end inline asm
	// begin inline asm
	subc.cc.u32 %r14921, %r4080, %r236;
	// end inline asm
	// begin inline asm
	subc.cc.u32 %r14922, %r4083, %r235;
	// end inline asm
	// begin inline asm
	subc.u32 %r4085, %r4037, %r3456;
	// end inline asm
	setp.eq.s32 	%p30, %r4085, 0;
	@%p30 bra 	$L__BB1_34;
	// begin inline asm
	add.cc.u32 %r14916, %r14916, %r11;
	// end inline asm
	// begin inline asm
	addc.cc.u32 %r14917, %r14917, %r12;
	// end inline asm
	// begin inline asm
	addc.cc.u32 %r14918, %r14918, %r13;
	// end inline asm
	// begin inline asm
	addc.cc.u32 %r14919, %r14919, %r14;
	// end inline asm
	// begin inline asm
	addc.cc.u32 %r14920, %r14920, %r15;
	// end inline asm
	// begin inline asm
	addc.cc.u32 %r14921, %r14921, %r16;
	// end inline asm
	// begin inline asm
	addc.cc.u32 %r14922, %r14922, %r17;
	// end inline asm
	// begin inline asm
	addc.u32 %r14814, %r14814, %r18;
	// end inline asm
$L__BB1_34:
	// begin inline asm
	sub.cc.u32 %r15001, %r14916, %r241;
	// end inline asm
	// begin inline asm
	subc.cc.u32 %r15000, %r14917, %r240;
	// end inline asm
	// begin inline asm
	subc.cc.u32 %r14999, %r14918, %r239;
	// end inline asm
	// begin inline asm
	subc.cc.u32 %r14998, %r14919, %r238;
	// end inline asm
	// begin inline asm
	subc.cc.u32 %r14997, %r14920, %r237;
	// end inline asm
	// begin inline asm
	subc.cc.u32 %r14996, %r14921, %r236;
	// end inline asm
	// begin inline asm
	subc.cc.u32 %r14995, %r14922, %r235;
	// end inline asm
	// begin inline asm
	subc.u32 %r4133, %r14814, %r3456;
	// end inline asm
	setp.eq.s32 	%p31, %r4133, 0;
	@%p31 bra 	$L__BB1_36;
	// begin inline asm
	add.cc.u32 %r15001, %r15001, %r11;
	// end inline asm
	// begin inline asm
	addc.cc.u32 %r15000, %r15000, %r12;
	// end inline asm
	// begin inline asm
	addc.cc.u32 %r14999, %r14999, %r13;
	// end inline asm
	// begin inline asm
	addc.cc.u32 %r14998, %r14998, %r14;
	// end inline asm
	// begin inline asm
	addc.cc.u32 %r14997, %r14997, %r15;
	// end inline asm
	// begin inline asm
	addc.cc.u32 %r14996, %r14996, %r16;
	// end inline asm
	// begin inline asm
	addc.cc.u32 %r14995, %r14995, %r17;
	// end inline asm
	// begin inline asm
	addc.u32 %r14815, %r14815, %r18;
	// end inline asm
$L__BB1_36:
	// begin inline asm
	sub.cc.u32 %r14932, %r241, %r15001;
	// end inline asm
	// begin inline asm
	subc.cc.u32 %r14933, %r240, %r15000;
	// end inline asm
	// begin inline asm
	subc.cc.u32 %r14934, %r239, %r14999;
	// end inline asm
	// begin inline asm
	subc.cc.u32 %r14935, %r238, %r14998;
	// end inline asm
	// begin inline asm
	subc.cc.u32 %r14936, %r237, %r14997;
	// end inline asm
	// begin inline asm
	subc.cc.u32 %r14937, %r236, %r14996;
	// end inline asm
	// begin inline asm
	subc.cc.u32 %r14938, %r235, %r14995;
	// end inline asm
	// begin inline asm
	subc.u32 %r4181, %r3456, %r14815;
	// end inline asm
	setp.eq.s32 	%p32, %r4181, 0;
	@%p32 bra 	$L__BB1_38;
	// begin inline asm
	add.cc.u32 %r14932, %r14932, %r11;
	// end inline asm
	// begin inline asm
	addc.cc.u32 %r14933, %r14933, %r12;
	// end inline asm
	// begin inline asm
	addc.cc.u32 %r14934, %r14934, %r13;
	// end inline asm
	// begin inline asm
	addc.cc.u32 %r14935, %r14935, %r14;
	// end inline asm
	// begin inline asm
	addc.cc.u32 %r14936, %r14936, %r15;
	// end inline asm
	// begin inline asm
	addc.cc.u32 %r14937, %r14937, %r16;
	// end inline asm
	// begin inline asm
	addc.cc.u32 %r14938, %r14938, %r17;
	// end inline asm
	// begin inline asm
	addc.u32 %r14816, %r14816, %r18;
	// end inline asm
$L__BB1_38:
	mul.lo.s32 	%r4210, %r14932, %r272;
	mul.hi.u32 	%r4213, %r272, %r14932;
	mov.b32 	%r4593, 0;
	// begin inline asm
	add.cc.u32 %r4208, %r4593, %r4210;
	// end inline asm
	// begin inline asm
	addc.u32 %r4211, %r4593, %r4213;
	// end inline asm
	mul.lo.s32 	%r4216, %r14933, %r272;
	mul.hi.u32 	%r4219, %r272, %r14933;
	// begin inline asm
	add.cc.u32 %r4214, %r4593, %r4216;
	// end inline asm
	// begin inline asm
	addc.u32 %r4217, %r4211, %r4219;
	// end inline asm
	mul.lo.s32 	%r4222, %r14934, %r272;
	mul.hi.u32 	%r4225, %r272, %r14934;
	// begin inline asm
	add.cc.u32 %r4220, %r4593, %r4222;
	// end inline asm
	// begin inline asm
	addc.u32 %r4223, %r4217, %r4225;
	// end inline asm
	mul.lo.s32 	%r4228, %r14935, %r272;
	mul.hi.u32 	%r4231, %r272, %r14935;
	// begin inline asm
	add.cc.u32 %r4226, %r4593, %r4228;
	// end inline asm
	// begin inline asm
	addc.u32 %r4229, %r4223, %r4231;
	// end inline asm
	mul.lo.s32 	%r4234, %r14936, %r272;
	mul.hi.u32 	%r4237, %r272, %r14936;
	// begin inline asm
	add.cc.u32 %r4232, %r4593, %r4234;
	// end inline asm
	// begin inline asm
	addc.u32 %r4235, %r4229, %r4237;
	// end inline asm
	mul.lo.s32 	%r4240, %r14937, %r272;
	mul.hi.u32 	%r4243, %r272, %r14937;
	// begin inline asm
	add.cc.u32 %r4238, %r4593, %r4240;
	// end inline asm
	// begin inline asm
	addc.u32 %r4241, %r4235, %r4243;
	// end inline asm
	mul.lo.s32 	%r4246, %r14938, %r272;
	mul.hi.u32 	%r4249, %r272, %r14938;
	// begin inline asm
	add.cc.u32 %r4244, %r4593, %r4246;
	// end inline asm
	// begin inline asm
	addc.u32 %r4247, %r4241, %r4249;
	// end inline asm
	mul.lo.s32 	%r4252, %r14816, %r272;
	mul.hi.u32 	%r4255, %r272, %r14816;
	// begin inline asm
	add.cc.u32 %r4250, %r4593, %r4252;
	// end inline asm
	// begin inline asm
	addc.u32 %r4253, %r4247, %r4255;
	// end inline asm
	mul.lo.s32 	%r4258, %r14932, %r271;
	mul.hi.u32 	%r4261, %r271, %r14932;
	// begin inline asm
	add.cc.u32 %r4256, %r4214, %r4258;
	// end inline asm
	// begin inline asm
	addc.u32 %r4259, %r4593, %r4261;
	// end inline asm
	mul.lo.s32 	%r4264, %r14933, %r271;
	mul.hi.u32 	%r4267, %r271, %r14933;
	// begin inline asm
	add.cc.u32 %r4262, %r4220, %r4264;
	// end inline asm
	// begin inline asm
	addc.u32 %r4265, %r4259, %r4267;
	// end inline asm
	mul.lo.s32 	%r4270, %r14934, %r271;
	mul.hi.u32 	%r4273, %r271, %r14934;
	// begin inline asm
	add.cc.u32 %r4268, %r4226, %r4270;
	// end inline asm
	// begin inline asm
	addc.u32 %r4271, %r4265, %r4273;
	// end inline asm
	mul.lo.s32 	%r4276, %r14935, %r271;
	mul.hi.u32 	%r4279, %r271, %r14935;
	// begin inline asm
	add.cc.u32 %r4274, %r4232, %r4276;
	// end inline asm
	// begin inline asm
	addc.u32 %r4277, %r4271, %r4279;
	// end inline asm
	mul.lo.s32 	%r4282, %r14936, %r271;
	mul.hi.u32 	%r4285, %r271, %r14936;
	// begin inline asm
	add.cc.u32 %r4280, %r4238, %r4282;
	// end inline asm
	// begin inline asm
	addc.u32 %r4283, %r4277, %r4285;
	// end inline asm
	mul.lo.s32 	%r4288, %r14937, %r271;
	mul.hi.u32 	%r4291, %r271, %r14937;
	// begin inline asm
	add.cc.u32 %r4286, %r4244, %r4288;
	// end inline asm
	// begin inline asm
	addc.u32 %r4289, %r4283, %r4291;
	// end inline asm
	mul.lo.s32 	%r4294, %r14938, %r271;
	mul.hi.u32 	%r4297, %r271, %r14938;
	// begin inline asm
	add.cc.u32 %r4292, %r4250, %r4294;
	// end inline asm
	// begin inline asm
	addc.u32 %r4295, %r4289, %r4297;
	// end inline asm
	mul.lo.s32 	%r4300, %r14816, %r271;
	mul.hi.u32 	%r4303, %r271, %r14816;
	// begin inline asm
	add.cc.u32 %r4298, %r4253, %r4300;
	// end inline asm
	// begin inline asm
	addc.u32 %r4301, %r4295, %r4303;
	// end inline asm
	mul.lo.s32 	%r4306, %r14932, %r270;
	mul.hi.u32 	%r4309, %r270, %r14932;
	// begin inline asm
	add.cc.u32 %r4304, %r4262, %r4306;
	// end inline asm
	// begin inline asm
	addc.u32 %r4307, %r4593, %r4309;
	// end inline asm
	mul.lo.s32 	%r4312, %r14933, %r270;
	mul.hi.u32 	%r4315, %r270, %r14933;
	// begin inline asm
	add.cc.u32 %r4310, %r4268, %r4312;
	// end inline asm
	// begin inline asm
	addc.u32 %r4313, %r4307, %r4315;
	// end inline asm
	mul.lo.s32 	%r4318, %r14934, %r270;
	mul.hi.u32 	%r4321, %r270, %r14934;
	// begin inline asm
	add.cc.u32 %r4316, %r4274, %r4318;
	// end inline asm
	// begin inline asm
	addc.u32 %r4319, %r4313, %r4321;
	// end inline asm
	mul.lo.s32 	%r4324, %r14935, %r270;
	mul.hi.u32 	%r4327, %r270, %r14935;
	// begin inline asm
	add.cc.u32 %r4322, %r4280, %r4324;
	// end inline asm
	// begin inline asm
	addc.u32 %r4325, %r4319, %r4327;
	// end inline asm
	mul.lo.s32 	%r4330, %r14936, %r270;
	mul.hi.u32 	%r4333, %r270, %r14936;
	// begin inline asm
	add.cc.u32 %r4328, %r4286, %r4330;
	// end inline asm
	// begin inline asm
	addc.u32 %r4331, %r4325, %r4333;
	// end inline asm
	mul.lo.s32 	%r4336, %r14937, %r270;
	mul.hi.u32 	%r4339, %r270, %r14937;
	// begin inline asm
	add.cc.u32 %r4334, %r4292, %r4336;
	// end inline asm
	// begin inline asm
	addc.u32 %r4337, %r4331, %r4339;
	// end inline asm
	mul.lo.s32 	%r4342, %r14938, %r270;
	mul.hi.u32 	%r4345, %r270, %r14938;
	// begin inline asm
	add.cc.u32 %r4340, %r4298, %r4342;
	// end inline asm
	// begin inline asm
	addc.u32 %r4343, %r4337, %r4345;
	// end inline asm
	mul.lo.s32 	%r4348, %r14816, %r270;
	mul.hi.u32 	%r4351, %r270, %r14816;
	// begin inline asm
	add.cc.u32 %r4346, %r4301, %r4348;
	// end inline asm
	// begin inline asm
	addc.u32 %r4349, %r4343, %r4351;
	// end inline asm
	mul.lo.s32 	%r4354, %r14932, %r269;
	mul.hi.u32 	%r4357, %r269, %r14932;
	// begin inline asm
	add.cc.u32 %r4352, %r4310, %r4354;
	// end inline asm
	// begin inline asm
	addc.u32 %r4355, %r4593, %r4357;
	// end inline asm
	mul.lo.s32 	%r4360, %r14933, %r269;
	mul.hi.u32 	%r4363, %r269, %r14933;
	// begin inline asm
	add.cc.u32 %r4358, %r4316, %r4360;
	// end inline asm
	// begin inline asm
	addc.u32 %r4361, %r4355, %r4363;
	// end inline asm
	mul.lo.s32 	%r4366, %r14934, %r269;
	mul.hi.u32 	%r4369, %r269, %r14934;
	// begin inline asm
	add.cc.u32 %r4364, %r4322, %r4366;
	// end inline asm
	// begin inline asm
	addc.u32 %r4367, %r4361, %r4369;
	// end inline asm
	mul.lo.s32 	%r4372, %r14935, %r269;
	mul.hi.u32 	%r4375, %r269, %r14935;
	// begin inline asm
	add.cc.u32 %r4370, %r4328, %r4372;
	// end inline asm
	// begin inline asm
	addc.u32 %r4373, %r4367, %r4375;
	// end inline asm
	mul.lo.s32 	%r4378, %r14936, %r269;
	mul.hi.u32 	%r4381, %r269, %r14936;
	// begin inline asm
	add.cc.u32 %r4376, %r4334, %r4378;
	// end inline asm
	// begin inline asm
	addc.u32 %r4379, %r4373, %r4381;
	// end inline asm
	mul.lo.s32 	%r4384, %r14937, %r269;
	mul.hi.u32 	%r4387, %r269, %r14937;
	// begin inline asm
	add.cc.u32 %r4382, %r4340, %r4384;
	// end inline asm
	// begin inline asm
	addc.u32 %r4385, %r4379, %r4387;
	// end inline asm
	mul.lo.s32 	%r4390, %r14938, %r269;
	mul.hi.u32 	%r4393, %r269, %r14938;
	// begin inline asm
	add.cc.u32 %r4388, %r4346, %r4390;
	// end inline asm
	// begin inline asm
	addc.u32 %r4391, %r4385, %r4393;
	// end inline asm
	mul.lo.s32 	%r4396, %r14816, %r269;
	mul.hi.u32 	%r4399, %r269, %r14816;
	// begin inline asm
	add.cc.u32 %r4394, %r4349, %r4396;
	// end inline asm
	// begin inline asm
	addc.u32 %r4397, %r4391, %r4399;
	// end inline asm
	mul.lo.s32 	%r4402, %r14932, %r268;
	mul.hi.u32 	%r4405, %r268, %r14932;
	// begin inline asm
	add.cc.u32 %r4400, %r4358, %r4402;
	// end inline asm
	// begin inline asm
	addc.u32 %r4403, %r4593, %r4405;
	// end inline asm
	mul.lo.s32 	%r4408, %r14933, %r268;
	mul.hi.u32 	%r4411, %r268, %r14933;
	// begin inline asm
	add.cc.u32 %r4406, %r4364, %r4408;
	// end inline asm
	// begin inline asm
	addc.u32 %r4409, %r4403, %r4411;
	// end inline asm
	mul.lo.s32 	%r4414, %r14934, %r268;
	mul.hi.u32 	%r4417, %r268, %r14934;
	// begin inline asm
	add.cc.u32 %r4412, %r4370, %r4414;
	// end inline asm
	// begin inline asm
	addc.u32 %r4415, %r4409, %r4417;
	// end inline asm
	mul.lo.s32 	%r4420, %r14935, %r268;
	mul.hi.u32 	%r4423, %r268, %r14935;
	// begin inline asm
	add.cc.u32 %r4418, %r4376, %r4420;
	// end inline asm
	// begin inline asm
	addc.u32 %r4421, %r4415, %r4423;
	// end inline asm
	mul.lo.s32 	%r4426, %r14936, %r268;
	mul.hi.u32 	%r4429, %r268, %r14936;
	// begin inline asm
	add.cc.u32 %r4424, %r4382, %r4426;
	// end inline asm
	// begin inline asm
	addc.u32 %r4427, %r4421, %r4429;
	// end inline asm
	mul.lo.s32 	%r4432, %r14937, %r268;
	mul.hi.u32 	%r4435, %r268, %r14937;
	// begin inline asm
	add.cc.u32 %r4430, %r4388, %r4432;
	// end inline asm
	// begin inline asm
	addc.u32 %r4433, %r4427, %r4435;
	// end inline asm
	mul.lo.s32 	%r4438, %r14938, %r268;
	mul.hi.u32 	%r4441, %r268, %r14938;
	// begin inline asm
	add.cc.u32 %r4436, %r4394, %r4438;
	// end inline asm
	// begin inline asm
	addc.u32 %r4439, %r4433, %r4441;
	// end inline asm
	mul.lo.s32 	%r4444, %r14816, %r268;
	mul.hi.u32 	%r4447, %r268, %r14816;
	// begin inline asm
	add.cc.u32 %r4442, %r4397, %r4444;
	// end inline asm
	// begin inline asm
	addc.u32 %r4445, %r4439, %r4447;
	// end inline asm
	mul.lo.s32 	%r4450, %r14932, %r267;
	mul.hi.u32 	%r4453, %r267, %r14932;
	// begin inline asm
	add.cc.u32 %r4448, %r4406, %r4450;
	// end inline asm
	// begin inline asm
	addc.u32 %r4451, %r4593, %r4453;
	// end inline asm
	mul.lo.s32 	%r4456, %r14933, %r267;
	mul.hi.u32 	%r4459, %r267, %r14933;
	// begin inline asm
	add.cc.u32 %r4454, %r4412, %r4456;
	// end inline asm
	// begin inline asm
	addc.u32 %r4457, %r4451, %r4459;
	// end inline asm
	mul.lo.s32 	%r4462, %r14934, %r267;
	mul.hi.u32 	%r4465, %r267, %r14934;
	// begin inline asm
	add.cc.u32 %r4460, %r4418, %r4462;
	// end inline asm
	// begin inline asm
	addc.u32 %r4463, %r4457, %r4465;
	// end inline asm
	mul.lo.s32 	%r4468, %r14935, %r267;
	mul.hi.u32 	%r4471, %r267, %r14935;
	// begin inline asm
	add.cc.u32 %r4466, %r4424, %r4468;
	// end inline asm
	// begin inline asm
	addc.u32 %r4469, %r4463, %r4471;
	// end inline asm
	mul.lo.s32 	%r4474, %r14936, %r267;
	mul.hi.u32 	%r4477, %r267, %r14936;
	// begin inline asm
	add.cc.u32 %r4472, %r4430, %r4474;
	// end inline asm
	// begin inline asm
	addc.u32 %r4475, %r4469, %r4477;
	// end inline asm
	mul.lo.s32 	%r4480, %r14937, %r267;
	mul.hi.u32 	%r4483, %r267, %r14937;
	// begin inline asm
	add.cc.u32 %r4478, %r4436, %r4480;
	// end inline asm
	// begin inline asm
	addc.u32 %r4481, %r4475, %r4483;
	// end inline asm
	mul.lo.s32 	%r4486, %r14938, %r267;
	mul.hi.u32 	%r4489, %r267, %r14938;
	// begin inline asm
	add.cc.u32 %r4484, %r4442, %r4486;
	// end inline asm
	// begin inline asm
	addc.u32 %r4487, %r4481, %r4489;
	// end inline asm
	mul.lo.s32 	%r4492, %r14816, %r267;
	mul.hi.u32 	%r4495, %r267, %r14816;
	// begin inline asm
	add.cc.u32 %r4490, %r4445, %r4492;
	// end inline asm
	// begin inline asm
	addc.u32 %r4493, %r4487, %r4495;
	// end inline asm
	mul.lo.s32 	%r4498, %r14932, %r266;
	mul.hi.u32 	%r4501, %r266, %r14932;
	// begin inline asm
	add.cc.u32 %r4496, %r4454, %r4498;
	// end inline asm
	// begin inline asm
	addc.u32 %r4499, %r4593, %r4501;
	// end inline asm
	mul.lo.s32 	%r4504, %r14933, %r266;
	mul.hi.u32 	%r4507, %r266, %r14933;
	// begin inline asm
	add.cc.u32 %r4502, %r4460, %r4504;
	// end inline asm
	// begin inline asm
	addc.u32 %r4505, %r4499, %r4507;
	// end inline asm
	mul.lo.s32 	%r4510, %r14934, %r266;
	mul.hi.u32 	%r4513, %r266, %r14934;
	// begin inline asm
	add.cc.u32 %r4508, %r4466, %r4510;
	// end inline asm
	// begin inline asm
	addc.u32 %r4511, %r4505, %r4513;
	// end inline asm
	mul.lo.s32 	%r4516, %r14935, %r266;
	mul.hi.u32 	%r4519, %r266, %r14935;
	// begin inline asm
	add.cc.u32 %r4514, %r4472, %r4516;
	// end inline asm
	// begin inline asm
	addc.u32 %r4517, %r4511, %r4519;
	// end inline asm
	mul.lo.s32 	%r4522, %r14936, %r266;
	mul.hi.u32 	%r4525, %r266, %r14936;
	// begin inline asm
	add.cc.u32 %r4520, %r4478, %r4522;
	// end inline asm
	// begin inline asm
	addc.u32 %r4523, %r4517, %r4525;
	// end inline asm
	mul.lo.s32 	%r4528, %r14937, %r266;
	mul.hi.u32 	%r4531, %r266, %r14937;
	// begin inline asm
	add.cc.u32 %r4526, %r4484, %r4528;
	// end inline asm
	// begin inline asm
	addc.u32 %r4529, %r4523, %r4531;
	// end inline asm
	mul.lo.s32 	%r4534, %r14938, %r266;
	mul.hi.u32 	%r4537, %r266, %r14938;
	// begin inline asm
	add.cc.u32 %r4532, %r4490, %r4534;
	// end inline asm
	// begin inline asm
	addc.u32 %r4535, %r4529, %r4537;
	// end inline asm
	mul.lo.s32 	%r4540, %r14816, %r266;
	mul.hi.u32 	%r4543, %r266, %r14816;
	// begin inline asm
	add.cc.u32 %r4538, %r4493, %r4540;
	// end inline asm
	// begin inline asm
	addc.u32 %r4541, %r4535, %r4543;
	// end inline asm
	mul.lo.s32 	%r4546, %r14932, %r3553;
	mul.hi.u32 	%r4549, %r3553, %r14932;
	// begin inline asm
	add.cc.u32 %r4544, %r4502, %r4546;
	// end inline asm
	// begin inline asm
	addc.u32 %r4547, %r4593, %r4549;
	// end inline asm
	mul.lo.s32 	%r4552, %r14933, %r3553;
	mul.hi.u32 	%r4555, %r3553, %r14933;
	// begin inline asm
	add.cc.u32 %r4550, %r4508, %r4552;
	// end inline asm
	// begin inline asm
	addc.u32 %r4553, %r4547, %r4555;
	// end inline asm
	mul.lo.s32 	%r4558, %r14934, %r3553;
	mul.hi.u32 	%r4561, %r3553, %r14934;
	// begin inline asm
	add.cc.u32 %r4556, %r4514, %r4558;
	// end inline asm
	// begin inline asm
	addc.u32 %r4559, %r4553, %r4561;
	// end inline asm
	mul.lo.s32 	%r4564, %r14935, %r3553;
	mul.hi.u32 	%r4567, %r3553, %r14935;
	// begin inline asm
	add.cc.u32 %r4562, %r4520, %r4564;
	// end inline asm
	// begin inline asm
	addc.u32 %r4565, %r4559, %r4567;
	// end inline asm
	mul.lo.s32 	%r4570, %r14936, %r3553;
	mul.hi.u32 	%r4573, %r3553, %r14936;
	// begin inline asm
	add.cc.u32 %r4568, %r4526, %r4570;
	// end inline asm
	// begin inline asm
	addc.u32 %r4571, %r4565, %r4573;
	// end inline asm
	mul.lo.s32 	%r4576, %r14937, %r3553;
	mul.hi.u32 	%r4579, %r3553, %r14937;
	// begin inline asm
	add.cc.u32 %r4574, %r4532, %r4576;
	// end inline asm
	// begin inline asm
	addc.u32 %r4577, %r4571, %r4579;
	// end inline asm
	mul.lo.s32 	%r4582, %r14938, %r3553;
	mul.hi.u32 	%r4585, %r3553, %r14938;
	// begin inline asm
	add.cc.u32 %r4580, %r4538, %r4582;
	// end inline asm
	// begin inline asm
	addc.u32 %r4583, %r4577, %r4585;
	// end inline asm
	mul.lo.s32 	%r4588, %r14816, %r3553;
	mul.hi.u32 	%r4591, %r3553, %r14816;
	// begin inline asm
	add.cc.u32 %r4586, %r4541, %r4588;
	// end inline asm
	// begin inline asm
	addc.u32 %r4589, %r4583, %r4591;
	// end inline asm
	mul.wide.u32 	%rd129, %r4550, 977;
	cvt.u32.u64 	%r4594, %rd129;
	shr.u64 	%rd130, %rd129, 32;
	mul.wide.u32 	%rd131, %r4556, 977;
	add.s64 	%rd132, %rd131, %rd130;
	cvt.u32.u64 	%r4597, %rd132;
	shr.u64 	%rd133, %rd132, 32;
	mul.wide.u32 	%rd134, %r4562, 977;
	add.s64 	%rd135, %rd134, %rd133;
	cvt.u32.u64 	%r4600, %rd135;
	shr.u64 	%rd136, %rd135, 32;
	mul.wide.u32 	%rd137, %r4568, 977;
	add.s64 	%rd138, %rd137, %rd136;
	cvt.u32.u64 	%r4603, %rd138;
	shr.u64 	%rd139, %rd138, 32;
	mul.wide.u32 	%rd140, %r4574, 977;
	add.s64 	%rd141, %rd140, %rd139;
	cvt.u32.u64 	%r4606, %rd141;
	shr.u64 	%rd142, %rd141, 32;
	mul.wide.u32 	%rd143, %r4580, 977;
	add.s64 	%rd144, %rd143, %rd142;
	cvt.u32.u64 	%r4609, %rd144;
	shr.u64 	%rd145, %rd144, 32;
	mul.wide.u32 	%rd146, %r4586, 977;
	add.s64 	%rd147, %rd146, %rd145;
	cvt.u32.u64 	%r4612, %rd147;
	shr.u64 	%rd148, %rd147, 32;
	cvt.u64.u32 	%rd149, %r4589;
	cvt.u32.u64 	%r4689, %rd148;
	cvt.u32.u64 	%r4690, %rd149;
	mov.b64 	%rd150, 977;
	cvt.u32.u64 	%r4691, %rd150;
	mad.lo.s32 	%r4615, %r4690, %r4691, %r4689;
	// begin inline asm
	add.cc.u32 %r4592, %r4593, %r4594;
	// end inline asm
	// begin inline asm
	addc.cc.u32 %r4595, %r4550, %r4597;
	// end inline asm
	// begin inline asm
	addc.cc.u32 %r4598, %r4556, %r4600;
	// end inline asm
	// begin inline asm
	addc.cc.u32 %r4601, %r4562, %r4603;
	// end inline asm
	// begin inline asm
	addc.cc.u32 %r4604, %r4568, %r4606;
	// end inline asm
	// begin inline asm
	addc.cc.u32 %r4607, %r4574, %r4609;
	// end inline asm
	// begin inline asm
	addc.cc.u32 %r4610, %r4580, %r4612;
	// end inline asm
	// begin inline asm
	addc.u32 %r4613, %r4586, %r4615;
	// end inline asm
	// begin inline asm
	sub.cc.u32 %r4616, %r4592, %r11;
	// end inline asm
	// begin inline asm
	subc.cc.u32 %r4619, %r4595, %r12;
	// end inline asm
	// begin inline asm
	subc.cc.u32 %r4622, %r4598, %r13;
	// end inline asm
	// begin inline asm
	subc.cc.u32 %r4625, %r4601, %r14;
	// end inline asm
	// begin inline asm
	subc.cc.u32 %r4628, %r4604, %r15;
	// end inline asm
	// begin inline asm
	subc.cc.u32 %r4631, %r4607, %r16;
	// end inline asm
	// begin inline asm
	subc.cc.u32 %r4634, %r4610, %r17;
	// end inline asm
	// begin inline asm
	subc.u32 %r4637, %r4613, %r18;
	// end inline asm
	setp.eq.s32 	%p33, %r4637, 0;
	selp.b32 	%r4641, %r4616, %r4592, %p33;
	selp.b32 	%r4644, %r4619, %r4595, %p33;
	selp.b32 	%r4647, %r4622, %r4598, %p33;
	selp.b32 	%r4650, %r4625, %r4601, %p33;
	selp.b32 	%r4653, %r4628, %r4604, %p33;
	selp.b32 	%r4656, %r4631, %r4607, %p33;
	selp.b32 	%r4659, %r4634, %r4610, %p33;
	// begin inline asm
	add.cc.u32 %r4640, %r4641, %r4208;
	// end inline asm
	// begin inline asm
	addc.cc.u32 %r4643, %r4644, %r4256;
	// end inline asm
	// begin inline asm
	addc.cc.u32 %r4646, %r4647, %r4304;
	// end inline asm
	// begin inline asm
	addc.cc.u32 %r4649, %r4650, %r4352;
	// end inline asm
	// begin inline asm
	addc.cc.u32 %r4652, %r4653, %r4400;
	// end inline asm
	// begin inline asm
	addc.cc.u32 %r4655, %r4656, %r4448;
	// end inline asm
	// begin inline asm
	addc.cc.u32 %r4658, %r4659, %r4496;
	// end inline asm
	// begin inline asm
	addc.u32 %r14940, %r4613, %r4544;
	// end inline asm
	// begin inline asm
	sub.cc.u32 %r14947, %r4640, %r11;
	// end inline asm
	// begin inline asm
	subc.cc.u32 %r14946, %r4643, %r12;
	// end inline asm
	// begin inline asm
	subc.cc.u32 %r14945, %r4646, %r13;
	// end inline asm
	// begin inline asm
	subc.cc.u32 %r14944, %r4649, %r14;
	// end inline asm
	// begin inline asm
	subc.cc.u32 %r14943, %r4652, %r15;
	// end inline asm
	// begin inline asm
	subc.cc.u32 %r14942, %r4655, %r16;
	// end inline asm
	// begin inline asm
	subc.cc.u32 %r14941, %r4658, %r17;
	// end inline asm
	// begin inline asm
	subc.u32 %r4685, %r14940, %r18;
	// end inline asm
	setp.eq.s32 	%p34, %r4685, 0;
	@%p34 bra 	$L__BB1_40;
	mov.u32 	%r14941, %r4658;
	mov.u32 	%r14942, %r4655;
	mov.u32 	%r14943, %r4652;
	mov.u32 	%r14944, %r4649;
	mov.u32 	%r14945, %r4646;
	mov.u32 	%r14946, %r4643;
	mov.u32 	%r14947, %r4640;
$L__BB1_40:
	// begin inline asm
	add.cc.u32 %r4692, %r14875, %r14875;
	// end inline asm
	// begin inline asm
	addc.cc.u32 %r4695, %r14874, %r14874;
	// end inline asm
	// begin inline asm
	addc.cc.u32 %r4698, %r14873, %r14873;
	// end inline asm
	// begin inline asm
	addc.cc.u32 %r4701, %r14872, %r14872;
	// end inline asm
	// begin inline asm
	addc.cc.u32 %r4704, %r14871, %r14871;
	// end inline asm
	// begin inline asm
	addc.cc.u32 %r4707, %r14870, %r14870;
	// end inline asm
	// begin inline asm
	addc.cc.u32 %r4710, %r14869, %r14869;
	// end inline asm
	// begin inline asm
	addc.u32 %r4713, %r14868, %r14868;
	// end inline asm
	// begin inline asm
	sub.cc.u32 %r4716, %r4692, %r11;
	// end inline asm
	// begin inline asm
	subc.cc.u32 %r4719, %r4695, %r12;
	// end inline asm
	// begin inline asm
	subc.cc.u32 %r4722, %r4698, %r13;
	// end inline asm
	// begin inline asm
	subc.cc.u32 %r4725, %r4701, %r14;
	// end inline asm
	// begin inline asm
	subc.cc.u32 %r4728, %r4704, %r15;
	// end inline asm
	// begin inline asm
	subc.cc.u32 %r4731, %r4707, %r16;
	// end inline asm
	// begin inline asm
	subc.cc.u32 %r4734, %r4710, %r17;
	// end inline asm
	// begin inline asm
	subc.u32 %r4737, %r4713, %r18;
	// end inline asm
	setp.eq.s32 	%p35, %r4737, 0;
	selp.b32 	%r4760, %r4734, %r4710, %p35;
	selp.b32 	%r4757, %r4731, %r4707, %p35;
	selp.b32 	%r4754, %r4728, %r4704, %p35;
	selp.b32 	%r4751, %r4725, %r4701, %p35;
	selp.b32 	%r4748, %r4722, %r4698, %p35;
	selp.b32 	%r4745, %r4719, %r4695, %p35;
	selp.b32 	%r4742, %r4716, %r4692, %p35;
	// begin inline asm
	add.cc.u32 %r4740, %r4742, %r4742;
	// end inline asm
	// begin inline asm
	addc.cc.u32 %r4743, %r4745, %r4745;
	// end inline asm
	// begin inline asm
	addc.cc.u32 %r4746, %r4748, %r4748;
	// end inline asm
	// begin inline asm
	addc.cc.u32 %r4749, %r4751, %r4751;
	// end inline asm
	// begin inline asm
	addc.cc.u32 %r4752, %r4754, %r4754;
	// end inline asm
	// begin inline asm
	addc.cc.u32 %r4755, %r4757, %r4757;
	// end inline asm
	// begin inline asm
	addc.cc.u32 %r4758, %r4760, %r4760;
	// end inline asm
	// begin inline asm
	addc.u32 %r14948, %r4713, %r4713;
	// end inline asm
	// begin inline asm
	sub.cc.u32 %r14955, %r4740, %r11;
	// end inline asm
	// begin inline asm
	subc.cc.u32 %r14954, %r4743, %r12;
	// end inline asm
	// begin inline asm
	subc.cc.u32 %r14953, %r4746, %r13;
	// end inline asm
	// begin inline asm
	subc.cc.u32 %r14952, %r4749, %r14;
	// end inline asm
	// begin inline asm
	subc.cc.u32 %r14951, %r4752, %r15;
	// end inline asm
	// begin inline asm
	subc.cc.u32 %r14950, %r4755, %r16;
	// end inline asm
	// begin inline asm
	subc.cc.u32 %r14949, %r4758, %r17;
	// end inline asm
	// begin inline asm
	subc.u32 %r4785, %r14948, %r18;
	// end inline asm
	setp.eq.s32 	%p36, %r4785, 0;
	@%p36 bra 	$L__BB1_42;
	mov.u32 	%r14949, %r4758;
	mov.u32 	%r14950, %r4755;
	mov.u32 	%r14951, %r4752;
	mov.u32 	%r14952, %r4749;
	mov.u32 	%r14953, %r4746;
	mov.u32 	%r14954, %r4743;
	mov.u32 	%r14955, %r4740;
$L__BB1_42:
	// begin inline asm
	add.cc.u32 %r4789, %r14955, %r14955;
	// end inline asm
	// begin inline asm
	addc.cc.u32 %r4792, %r14954, %r14954;
	// end inline asm
	// begin inline asm
	addc.cc.u32 %r4795, %r14953, %r14953;
	// end inline asm
	// begin inline asm
	addc.cc.u32 %r4798, %r14952, %r14952;
	// end inline asm
	// begin inline asm
	addc.cc.u32 %r4801, %r14951, %r14951;
	// end inline asm
	// begin inline asm
	addc.cc.u32 %r4804, %r14950, %r14950;
	// end inline asm
	// begin inline asm
	addc.cc.u32 %r4807, %r14949, %r14949;
	// end inline asm
	// begin inline asm
	addc.u32 %r4810, %r14948, %r14948;
	// end inline asm
	// begin inline asm
	sub.cc.u32 %r4813, %r4789, %r11;
	// end inline asm
	// begin inline asm
	subc.cc.u32 %r4816, %r4792, %r12;
	// end inline asm
	// begin inline asm
	subc.cc.u32 %r4819, %r4795, %r13;
	// end inline asm
	// begin inline asm
	subc.cc.u32 %r4822, %r4798, %r14;
	// end inline asm
	// begin inline asm
	subc.cc.u32 %r4825, %r4801, %r15;
	// end inline asm
	// begin inline asm
	subc.cc.u32 %r4828, %r4804, %r16;
	// end inline asm
	// begin inline asm
	subc.cc.u32 %r4831, %r4807, %r17;
	// end inline asm
	// begin inline asm
	subc.u32 %r4834, %r4810, %r18;
	// end inline asm
	setp.eq.s32 	%p37, %r4834, 0;
	selp.b32 	%r4857, %r4831, %r4807, %p37;
	selp.b32 	%r4854, %r4828, %r4804, %p37;
	selp.b32 	%r4851, %r4825, %r4801, %p37;
	selp.b32 	%r4848, %r4822, %r4798, %p37;
	selp.b32 	%r4845, %r4819, %r4795, %p37;
	selp.b32 	%r4842, %r4816, %r4792, %p37;
	selp.b32 	%r4839, %r4813, %r4789, %p37;
	// begin inline asm
	sub.cc.u32 %r14993, %r14947, %r4839;
	// end inline asm
	// begin inline asm
	subc.cc.u32 %r14992, %r14946, %r4842;
	// end inline asm
	// begin inline asm
	subc.cc.u32 %r14991, %r14945, %r4845;
	// end inline asm
	// begin inline asm
	subc.cc.u32 %r14990, %r14944, %r4848;
	// end inline asm
	// begin inline asm
	subc.cc.u32 %r14989, %r14943, %r4851;
	// end inline asm
	// begin inline asm
	subc.cc.u32 %r14988, %r14942, %r4854;
	// end inline asm
	// begin inline asm
	subc.cc.u32 %r14987, %r14941, %r4857;
	// end inline asm
	// begin inline asm
	subc.u32 %r4858, %r14940, %r4810;
	// end inline asm
	setp.eq.s32 	%p38, %r4858, 0;
	@%p38 bra 	$L__BB1_44;
	// begin inline asm
	add.cc.u32 %r14993, %r14993, %r11;
	// end inline asm
	// begin inline asm
	addc.cc.u32 %r14992, %r14992, %r12;
	// end inline asm
	// begin inline asm
	addc.cc.u32 %r14991, %r14991, %r13;
	// end inline asm
	// begin inline asm
	addc.cc.u32 %r14990, %r14990, %r14;
	// end inline asm
	// begin inline asm
	addc.cc.u32 %r14989, %r14989, %r15;
	// end inline asm
	// begin inline asm
	addc.cc.u32 %r14988, %r14988, %r16;
	// end inline asm
	// begin inline asm
	addc.cc.u32 %r14987, %r14987, %r17;
	// end inline asm
	// begin inline asm
	addc.u32 %r14817, %r14817, %r18;
	// end inline asm
$L__BB1_44:
	mul.lo.s32 	%r4887, %r15178, %r14993;
	mul.hi.u32 	%r4890, %r14993, %r15178;
	mov.b32 	%r5270, 0;
	// begin inline asm
	add.cc.u32 %r4885, %r5270, %r4887;
	// end inline asm
	// begin inline asm
	addc.u32 %r4888, %r5270, %r4890;
	// end inline asm
	mul.lo.s32 	%r4893, %r15177, %r14993;
	mul.hi.u32 	%r4896, %r14993, %r15177;
	// begin inline asm
	add.cc.u32 %r4891, %r5270, %r4893;
	// end inline asm
	// begin inline asm
	addc.u32 %r4894, %r4888, %r4896;
	// end inline asm
	mul.lo.s32 	%r4899, %r15176, %r14993;
	mul.hi.u32 	%r4902, %r14993, %r15176;
	// begin inline asm
	add.cc.u32 %r4897, %r5270, %r4899;
	// end inline asm
	// begin inline asm
	addc.u32 %r4900, %r4894, %r4902;
	// end inline asm
	mul.lo.s32 	%r4905, %r15175, %r14993;
	mul.hi.u32 	%r4908, %r14993, %r15175;
	// begin inline asm
	add.cc.u32 %r4903, %r5270, %r4905;
	// end inline asm
	// begin inline asm
	addc.u32 %r4906, %r4900, %r4908;
	// end inline asm
	mul.lo.s32 	%r4911, %r15174, %r14993;
	mul.hi.u32 	%r4914, %r14993, %r15174;
	// begin inline asm
	add.cc.u32 %r4909, %r5270, %r4911;
	// end inline asm
	// begin inline asm
	addc.u32 %r4912, %r4906, %r4914;
	// end inline asm
	mul.lo.s32 	%r4917, %r15173, %r14993;
	mul.hi.u32 	%r4920, %r14993, %r15173;
	// begin inline asm
	add.cc.u32 %r4915, %r5270, %r4917;
	// end inline asm
	// begin inline asm
	addc.u32 %r4918, %r4912, %r4920;
	// end inline asm
	mul.lo.s32 	%r4923, %r15172, %r14993;
	mul.hi.u32 	%r4926, %r14993, %r15172;
	// begin inline asm
	add.cc.u32 %r4921, %r5270, %r4923;
	// end inline asm
	// begin inline asm
	addc.u32 %r4924, %r4918, %r4926;
	// end inline asm
	mul.lo.s32 	%r4929, %r15171, %r14993;
	mul.hi.u32 	%r4932, %r14993, %r15171;
	// begin inline asm
	add.cc.u32 %r4927, %r5270, %r4929;
	// end inline asm
	// begin inline asm
	addc.u32 %r4930, %r4924, %r4932;
	// end inline asm
	mul.lo.s32 	%r4935, %r15178, %r14992;
	mul.hi.u32 	%r4938, %r14992, %r15178;
	// begin inline asm
	add.cc.u32 %r4933, %r4891, %r4935;
	// end inline asm
	// begin inline asm
	addc.u32 %r4936, %r5270, %r4938;
	// end inline asm
	mul.lo.s32 	%r4941, %r15177, %r14992;
	mul.hi.u32 	%r4944, %r14992, %r15177;
	// begin inline asm
	add.cc.u32 %r4939, %r4897, %r4941;
	// end inline asm
	// begin inline asm
	addc.u32 %r4942, %r4936, %r4944;
	// end inline asm
	mul.lo.s32 	%r4947, %r15176, %r14992;
	mul.hi.u32 	%r4950, %r14992, %r15176;
	// begin inline asm
	add.cc.u32 %r4945, %r4903, %r4947;
	// end inline asm
	// begin inline asm
	addc.u32 %r4948, %r4942, %r4950;
	// end inline asm
	mul.lo.s32 	%r4953, %r15175, %r14992;
	mul.hi.u32 	%r4956, %r14992, %r15175;
	// begin inline asm
	add.cc.u32 %r4951, %r4909, %r4953;
	// end inline asm
	// begin inline asm
	addc.u32 %r4954, %r4948, %r4956;
	// end inline asm
	mul.lo.s32 	%r4959, %r15174, %r14992;
	mul.hi.u32 	%r4962, %r14992, %r15174;
	// begin inline asm
	add.cc.u32 %r4957, %r4915, %r4959;
	// end inline asm
	// begin inline asm
	addc.u32 %r4960, %r4954, %r4962;
	// end inline asm
	mul.lo.s32 	%r4965, %r15173, %r14992;
	mul.hi.u32 	%r4968, %r14992, %r15173;
	// begin inline asm
	add.cc.u32 %r4963, %r4921, %r4965;
	// end inline asm
	// begin inline asm
	addc.u32 %r4966, %r4960, %r4968;
	// end inline asm
	mul.lo.s32 	%r4971, %r15172, %r14992;
	mul.hi.u32 	%r4974, %r14992, %r15172;
	// begin inline asm
	add.cc.u32 %r4969, %r4927, %r4971;
	// end inline asm
	// begin inline asm
	addc.u32 %r4972, %r4966, %r4974;
	// end inline asm
	mul.lo.s32 	%r4977, %r15171, %r14992;
	mul.hi.u32 	%r4980, %r14992, %r15171;
	// begin inline asm
	add.cc.u32 %r4975, %r4930, %r4977;
	// end inline asm
	// begin inline asm
	addc.u32 %r4978, %r4972, %r4980;
	// end inline asm
	mul.lo.s32 	%r4983, %r15178, %r14991;
	mul.hi.u32 	%r4986, %r14991, %r15178;
	// begin inline asm
	add.cc.u32 %r4981, %r4939, %r4983;
	// end inline asm
	// begin inline asm
	addc.u32 %r4984, %r5270, %r4986;
	// end inline asm
	mul.lo.s32 	%r4989, %r15177, %r14991;
	mul.hi.u32 	%r4992, %r14991, %r15177;
	// begin inline asm
	add.cc.u32 %r4987, %r4945, %r4989;
	// end inline asm
	// begin inline asm
	addc.u32 %r4990, %r4984, %r4992;
	// end inline asm
	mul.lo.s32 	%r4995, %r15176, %r14991;
	mul.hi.u32 	%r4998, %r14991, %r15176;
	// begin inline asm
	add.cc.u32 %r4993, %r4951, %r4995;
	// end inline asm
	// begin inline asm
	addc.u32 %r4996, %r4990, %r4998;
	// end inline asm
	mul.lo.s32 	%r5001, %r15175, %r14991;
	mul.hi.u32 	%r5004, %r14991, %r15175;
	// begin inline asm
	add.cc.u32 %r4999, %r4957, %r5001;
	// end inline asm
	// begin inline asm
	addc.u32 %r5002, %r4996, %r5004;
	// end inline asm
	mul.lo.s32 	%r5007, %r15174, %r14991;
	mul.hi.u32 	%r5010, %r14991, %r15174;
	// begin inline asm
	add.cc.u32 %r5005, %r4963, %r5007;
	// end inline asm
	// begin inline asm
	addc.u32 %r5008, %r5002, %r5010;
	// end inline asm
	mul.lo.s32 	%r5013, %r15173, %r14991;
	mul.hi.u32 	%r5016, %r14991, %r15173;
	// begin inline asm
	add.cc.u32 %r5011, %r4969, %r5013;
	// end inline asm
	// begin inline asm
	addc.u32 %r5014, %r5008, %r5016;
	// end inline asm
	mul.lo.s32 	%r5019, %r15172, %r14991;
	mul.hi.u32 	%r5022, %r14991, %r15172;
	// begin inline asm
	add.cc.u32 %r5017, %r4975, %r5019;
	// end inline asm
	// begin inline asm
	addc.u32 %r5020, %r5014, %r5022;
	// end inline asm
	mul.lo.s32 	%r5025, %r15171, %r14991;
	mul.hi.u32 	%r5028, %r14991, %r15171;
	// begin inline asm
	add.cc.u32 %r5023, %r4978, %r5025;
	// end inline asm
	// begin inline asm
	addc.u32 %r5026, %r5020, %r5028;
	// end inline asm
	mul.lo.s32 	%r5031, %r15178, %r14990;
	mul.hi.u32 	%r5034, %r14990, %r15178;
	// begin inline asm
	add.cc.u32 %r5029, %r4987, %r5031;
	// end inline asm
	// begin inline asm
	addc.u32 %r5032, %r5270, %r5034;
	// end inline asm
	mul.lo.s32 	%r5037, %r15177, %r14990;
	mul.hi.u32 	%r5040, %r14990, %r15177;
	// begin inline asm
	add.cc.u32 %r5035, %r4993, %r5037;
	// end inline asm
	// begin inline asm
	addc.u32 %r5038, %r5032, %r5040;
	// end inline asm
	mul.lo.s32 	%r5043, %r15176, %r14990;
	mul.hi.u32 	%r5046, %r14990, %r15176;
	// begin inline asm
	add.cc.u32 %r5041, %r4999, %r5043;
	// end inline asm
	// begin inline asm
	addc.u32 %r5044, %r5038, %r5046;
	// end inline asm
	mul.lo.s32 	%r5049, %r15175, %r14990;
	mul.hi.u32 	%r5052, %r14990, %r15175;
	// begin inline asm
	add.cc.u32 %r5047, %r5005, %r5049;
	// end inline asm
	// begin inline asm
	addc.u32 %r5050, %r5044, %r5052;
	// end inline asm
	mul.lo.s32 	%r5055, %r15174, %r14990;
	mul.hi.u32 	%r5058, %r14990, %r15174;
	// begin inline asm
	add.cc.u32 %r5053, %r5011, %r5055;
	// end inline asm
	// begin inline asm
	addc.u32 %r5056, %r5050, %r5058;
	// end inline asm
	mul.lo.s32 	%r5061, %r15173, %r14990;
	mul.hi.u32 	%r5064, %r14990, %r15173;
	// begin inline asm
	add.cc.u32 %r5059, %r5017, %r5061;
	// end inline asm
	// begin inline asm
	addc.u32 %r5062, %r5056, %r5064;
	// end inline asm
	mul.lo.s32 	%r5067, %r15172, %r14990;
	mul.hi.u32 	%r5070, %r14990, %r15172;
	// begin inline asm
	add.cc.u32 %r5065, %r5023, %r5067;
	// end inline asm
	// begin inline asm
	addc.u32 %r5068, %r5062, %r5070;
	// end inline asm
	mul.lo.s32 	%r5073, %r15171, %r14990;
	mul.hi.u32 	%r5076, %r14990, %r15171;
	// begin inline asm
	add.cc.u32 %r5071, %r5026, %r5073;
	// end inline asm
	// begin inline asm
	addc.u32 %r5074, %r5068, %r5076;
	// end inline asm
	mul.lo.s32 	%r5079, %r15178, %r14989;
	mul.hi.u32 	%r5082, %r14989, %r15178;
	// begin inline asm
	add.cc.u32 %r5077, %r5035, %r5079;
	// end inline asm
	// begin inline asm
	addc.u32 %r5080, %r5270, %r5082;
	// end inline asm
	mul.lo.s32 	%r5085, %r15177, %r14989;
	mul.hi.u32 	%r5088, %r14989, %r15177;
	// begin inline asm
	add.cc.u32 %r5083, %r5041, %r5085;
	// end inline asm
	// begin inline asm
	addc.u32 %r5086, %r5080, %r5088;
	// end inline asm
	mul.lo.s32 	%r5091, %r15176, %r14989;
	mul.hi.u32 	%r5094, %r14989, %r15176;
	// begin inline asm
	add.cc.u32 %r5089, %r5047, %r5091;
	// end inline asm
	// begin inline asm
	addc.u32 %r5092, %r5086, %r5094;
	// end inline asm
	mul.lo.s32 	%r5097, %r15175, %r14989;
	mul.hi.u32 	%r5100, %r14989, %r15175;
	// begin inline asm
	add.cc.u32 %r5095, %r5053, %r5097;
	// end inline asm
	// begin inline asm
	addc.u32 %r5098, %r5092, %r5100;
	// end inline asm
	mul.lo.s32 	%r5103, %r15174, %r14989;
	mul.hi.u32 	%r5106, %r14989, %r15174;
	// begin inline asm
	add.cc.u32 %r5101, %r5059, %r5103;
	// end inline asm
	// begin inline asm
	addc.u32 %r5104, %r5098, %r5106;
	// end inline asm
	mul.lo.s32 	%r5109, %r15173, %r14989;
	mul.hi.u32 	%r5112, %r14989, %r15173;
	// begin inline asm
	add.cc.u32 %r5107, %r5065, %r5109;
	// end inline asm
	// begin inline asm
	addc.u32 %r5110, %r5104, %r5112;
	// end inline asm
	mul.lo.s32 	%r5115, %r15172, %r14989;
	mul.hi.u32 	%r5118, %r14989, %r15172;
	// begin inline asm
	add.cc.u32 %r5113, %r5071, %r5115;
	// end inline asm
	// begin inline asm
	addc.u32 %r5116, %r5110, %r5118;
	// end inline asm
	mul.lo.s32 	%r5121, %r15171, %r14989;
	mul.hi.u32 	%r5124, %r14989, %r15171;
	// begin inline asm
	add.cc.u32 %r5119, %r5074, %r5121;
	// end inline asm
	// begin inline asm
	addc.u32 %r5122, %r5116, %r5124;
	// end inline asm
	mul.lo.s32 	%r5127, %r15178, %r14988;
	mul.hi.u32 	%r5130, %r14988, %r15178;
	// begin inline asm
	add.cc.u32 %r5125, %r5083, %r5127;
	// end inline asm
	// begin inline asm
	addc.u32 %r5128, %r5270, %r5130;
	// end inline asm
	mul.lo.s32 	%r5133, %r15177, %r14988;
	mul.hi.u32 	%r5136, %r14988, %r15177;
	// begin inline asm
	add.cc.u32 %r5131, %r5089, %r5133;
	// end inline asm
	// begin inline asm
	addc.u32 %r5134, %r5128, %r5136;
	// end inline asm
	mul.lo.s32 	%r5139, %r15176, %r14988;
	mul.hi.u32 	%r5142, %r14988, %r15176;
	// begin inline asm
	add.cc.u32 %r5137, %r5095, %r5139;
	// end inline asm
	// begin inline asm
	addc.u32 %r5140, %r5134, %r5142;
	// end inline asm
	mul.lo.s32 	%r5145, %r15175, %r14988;
	mul.hi.u32 	%r5148, %r14988, %r15175;
	// begin inline asm
	add.cc.u32 %r5143, %r5101, %r5145;
	// end inline asm
	// begin inline asm
	addc.u32 %r5146, %r5140, %r5148;
	// end inline asm
	mul.lo.s32 	%r5151, %r15174, %r14988;
	mul.hi.u32 	%r5154, %r14988, %r15174;
	// begin inline asm
	add.cc.u32 %r5149, %r5107, %r5151;
	// end inline asm
	// begin inline asm
	addc.u32 %r5152, %r5146, %r5154;
	// end inline asm
	mul.lo.s32 	%r5157, %r15173, %r14988;
	mul.hi.u32 	%r5160, %r14988, %r15173;
	// begin inline asm
	add.cc.u32 %r5155, %r5113, %r5157;
	// end inline asm
	// begin inline asm
	addc.u32 %r5158, %r5152, %r5160;
	// end inline asm
	mul.lo.s32 	%r5163, %r15172, %r14988;
	mul.hi.u32 	%r5166, %r14988, %r15172;
	// begin inline asm
	add.cc.u32 %r5161, %r5119, %r5163;
	// end inline asm
	// begin inline asm
	addc.u32 %r5164, %r5158, %r5166;
	// end inline asm
	mul.lo.s32 	%r5169, %r15171, %r14988;
	mul.hi.u32 	%r5172, %r14988, %r15171;
	// begin inline asm
	add.cc.u32 %r5167, %r5122, %r5169;
	// end inline asm
	// begin inline asm
	addc.u32 %r5170, %r5164, %r5172;
	// end inline asm
	mul.lo.s32 	%r5175, %r15178, %r14987;
	mul.hi.u32 	%r5178, %r14987, %r15178;
	// begin inline asm
	add.cc.u32 %r5173, %r5131, %r5175;
	// end inline asm
	// begin inline asm
	addc.u32 %r5176, %r5270, %r5178;
	// end inline asm
	mul.lo.s32 	%r5181, %r15177, %r14987;
	mul.hi.u32 	%r5184, %r14987, %r15177;
	// begin inline asm
	add.cc.u32 %r5179, %r5137, %r5181;
	// end inline asm
	// begin inline asm
	addc.u32 %r5182, %r5176, %r5184;
	// end inline asm
	mul.lo.s32 	%r5187, %r15176, %r14987;
	mul.hi.u32 	%r5190, %r14987, %r15176;
	// begin inline asm
	add.cc.u32 %r5185, %r5143, %r5187;
	// end inline asm
	// begin inline asm
	addc.u32 %r5188, %r5182, %r5190;
	// end inline asm
	mul.lo.s32 	%r5193, %r15175, %r14987;
	mul.hi.u32 	%r5196, %r14987, %r15175;
	// begin inline asm
	add.cc.u32 %r5191, %r5149, %r5193;
	// end inline asm
	// begin inline asm
	addc.u32 %r5194, %r5188, %r5196;
	// end inline asm
	mul.lo.s32 	%r5199, %r15174, %r14987;
	mul.hi.u32 	%r5202, %r14987, %r15174;
	// begin inline asm
	add.cc.u32 %r5197, %r5155, %r5199;
	// end inline asm
	// begin inline asm
	addc.u32 %r5200, %r5194, %r5202;
	// end inline asm
	mul.lo.s32 	%r5205, %r15173, %r14987;
	mul.hi.u32 	%r5208, %r14987, %r15173;
	// begin inline asm
	add.cc.u32 %r5203, %r5161, %r5205;
	// end inline asm
	// begin inline asm
	addc.u32 %r5206, %r5200, %r5208;
	// end inline asm
	mul.lo.s32 	%r5211, %r15172, %r14987;
	mul.hi.u32 	%r5214, %r14987, %r15172;
	// begin inline asm
	add.cc.u32 %r5209, %r5167, %r5211;
	// end inline asm
	// begin inline asm
	addc.u32 %r5212, %r5206, %r5214;
	// end inline asm
	mul.lo.s32 	%r5217, %r15171, %r14987;
	mul.hi.u32 	%r5220, %r14987, %r15171;
	// begin inline asm
	add.cc.u32 %r5215, %r5170, %r5217;
	// end inline asm
	// begin inline asm
	addc.u32 %r5218, %r5212, %r5220;
	// end inline asm
	mul.lo.s32 	%r5223, %r15178, %r14817;
	mul.hi.u32 	%r5226, %r14817, %r15178;
	// begin inline asm
	add.cc.u32 %r5221, %r5179, %r5223;
	// end inline asm
	// begin inline asm
	addc.u32 %r5224, %r5270, %r5226;
	// end inline asm
	mul.lo.s32 	%r5229, %r15177, %r14817;
	mul.hi.u32 	%r5232, %r14817, %r15177;
	// begin inline asm
	add.cc.u32 %r5227, %r5185, %r5229;
	// end inline asm
	// begin inline asm
	addc.u32 %r5230, %r5224, %r5232;
	// end inline asm
	mul.lo.s32 	%r5235, %r15176, %r14817;
	mul.hi.u32 	%r5238, %r14817, %r15176;
	// begin inline asm
	add.cc.u32 %r5233, %r5191, %r5235;
	// end inline asm
	// begin inline asm
	addc.u32 %r5236, %r5230, %r5238;
	// end inline asm
	mul.lo.s32 	%r5241, %r15175, %r14817;
	mul.hi.u32 	%r5244, %r14817, %r15175;
	// begin inline asm
	add.cc.u32 %r5239, %r5197, %r5241;
	// end inline asm
	// begin inline asm
	addc.u32 %r5242, %r5236, %r5244;
	// end inline asm
	mul.lo.s32 	%r5247, %r15174, %r14817;
	mul.hi.u32 	%r5250, %r14817, %r15174;
	// begin inline asm
	add.cc.u32 %r5245, %r5203, %r5247;
	// end inline asm
	// begin inline asm
	addc.u32 %r5248, %r5242, %r5250;
	// end inline asm
	mul.lo.s32 	%r5253, %r15173, %r14817;
	mul.hi.u32 	%r5256, %r14817, %r15173;
	// begin inline asm
	add.cc.u32 %r5251, %r5209, %r5253;
	// end inline asm
	// begin inline asm
	addc.u32 %r5254, %r5248, %r5256;
	// end inline asm
	mul.lo.s32 	%r5259, %r15172, %r14817;
	mul.hi.u32 	%r5262, %r14817, %r15172;
	// begin inline asm
	add.cc.u32 %r5257, %r5215, %r5259;
	// end inline asm
	// begin inline asm
	addc.u32 %r5260, %r5254, %r5262;
	// end inline asm
	mul.lo.s32 	%r5265, %r15171, %r14817;
	mul.hi.u32 	%r5268, %r14817, %r15171;
	// begin inline asm
	add.cc.u32 %r5263, %r5218, %r5265;
	// end inline asm
	// begin inline asm
	addc.u32 %r5266, %r5260, %r5268;
	// end inline asm
	mul.wide.u32 	%rd151, %r5227, 977;
	cvt.u32.u64 	%r5271, %rd151;
	shr.u64 	%rd152, %rd151, 32;
	mul.wide.u32 	%rd153, %r5233, 977;
	add.s64 	%rd154, %rd153, %rd152;
	cvt.u32.u64 	%r5274, %rd154;
	shr.u64 	%rd155, %rd154, 32;
	mul.wide.u32 	%rd156, %r5239, 977;
	add.s64 	%rd157, %rd156, %rd155;
	cvt.u32.u64 	%r5277, %rd157;
	shr.u64 	%rd158, %rd157, 32;
	mul.wide.u32 	%rd159, %r5245, 977;
	add.s64 	%rd160, %rd159, %rd158;
	cvt.u32.u64 	%r5280, %rd160;
	shr.u64 	%rd161, %rd160, 32;
	mul.wide.u32 	%rd162, %r5251, 977;
	add.s64 	%rd163, %rd162, %rd161;
	cvt.u32.u64 	%r5283, %rd163;
	shr.u64 	%rd164, %rd163, 32;
	mul.wide.u32 	%rd165, %r5257, 977;
	add.s64 	%rd166, %rd165, %rd164;
	cvt.u32.u64 	%r5286, %rd166;
	shr.u64 	%rd167, %rd166, 32;
	mul.wide.u32 	%rd168, %r5263, 977;
	add.s64 	%rd169, %rd168, %rd167;
	cvt.u32.u64 	%r5289, %rd169;
	shr.u64 	%rd170, %rd169, 32;
	cvt.u64.u32 	%rd171, %r5266;
	cvt.u32.u64 	%r5366, %rd170;
	cvt.u32.u64 	%r5367, %rd171;
	mov.b64 	%rd172, 977;
	cvt.u32.u64 	%r5368, %rd172;
	mad.lo.s32 	%r5292, %r5367, %r5368, %r5366;
	// begin inline asm
	add.cc.u32 %r5269, %r5270, %r5271;
	// end inline asm
	// begin inline asm
	addc.cc.u32 %r5272, %r5227, %r5274;
	// end inline asm
	// begin inline asm
	addc.cc.u32 %r5275, %r5233, %r5277;
	// end inline asm
	// begin inline asm
	addc.cc.u32 %r5278, %r5239, %r5280;
	// end inline asm
	// begin inline asm
	addc.cc.u32 %r5281, %r5245, %r5283;
	// end inline asm
	// begin inline asm
	addc.cc.u32 %r5284, %r5251, %r5286;
	// end inline asm
	// begin inline asm
	addc.cc.u32 %r5287, %r5257, %r5289;
	// end inline asm
	// begin inline asm
	addc.u32 %r5290, %r5263, %r5292;
	// end inline asm
	// begin inline asm
	sub.cc.u32 %r5293, %r5269, %r11;
	// end inline asm
	// begin inline asm
	subc.cc.u32 %r5296, %r5272, %r12;
	// end inline asm
	// begin inline asm
	subc.cc.u32 %r5299, %r5275, %r13;
	// end inline asm
	// begin inline asm
	subc.cc.u32 %r5302, %r5278, %r14;
	// end inline asm
	// begin inline asm
	subc.cc.u32 %r5305, %r5281, %r15;
	// end inline asm
	// begin inline asm
	subc.cc.u32 %r5308, %r5284, %r16;
	// end inline asm
	// begin inline asm
	subc.cc.u32 %r5311, %r5287, %r17;
	// end inline asm
	// begin inline asm
	subc.u32 %r5314, %r5290, %r18;
	// end inline asm
	setp.eq.s32 	%p39, %r5314, 0;
	selp.b32 	%r5318, %r5293, %r5269, %p39;
	selp.b32 	%r5321, %r5296, %r5272, %p39;
	selp.b32 	%r5324, %r5299, %r5275, %p39;
	selp.b32 	%r5327, %r5302, %r5278, %p39;
	selp.b32 	%r5330, %r5305, %r5281, %p39;
	selp.b32 	%r5333, %r5308, %r5284, %p39;
	selp.b32 	%r5336, %r5311, %r5287, %p39;
	// begin inline asm
	add.cc.u32 %r5317, %r5318, %r4885;
	// end inline asm
	// begin inline asm
	addc.cc.u32 %r5320, %r5321, %r4933;
	// end inline asm
	// begin inline asm
	addc.cc.u32 %r5323, %r5324, %r4981;
	// end inline asm
	// begin inline asm
	addc.cc.u32 %r5326, %r5327, %r5029;
	// end inline asm
	// begin inline asm
	addc.cc.u32 %r5329, %r5330, %r5077;
	// end inline asm
	// begin inline asm
	addc.cc.u32 %r5332, %r5333, %r5125;
	// end inline asm
	// begin inline asm
	addc.cc.u32 %r5335, %r5336, %r5173;
	// end inline asm
	// begin inline asm
	addc.u32 %r14964, %r5290, %r5221;
	// end inline asm
	// begin inline asm
	sub.cc.u32 %r14971, %r5317, %r11;
	// end inline asm
	// begin inline asm
	subc.cc.u32 %r14970, %r5320, %r12;
	// end inline asm
	// begin inline asm
	subc.cc.u32 %r14969, %r5323, %r13;
	// end inline asm
	// begin inline asm
	subc.cc.u32 %r14968, %r5326, %r14;
	// end inline asm
	// begin inline asm
	subc.cc.u32 %r14967, %r5329, %r15;
	// end inline asm
	// begin inline asm
	subc.cc.u32 %r14966, %r5332, %r16;
	// end inline asm
	// begin inline asm
	subc.cc.u32 %r14965, %r5335, %r17;
	// end inline asm
	// begin inline asm
	subc.u32 %r5362, %r14964, %r18;
	// end inline asm
	setp.eq.s32 	%p40, %r5362, 0;
	@%p40 bra 	$L__BB1_46;
	mov.u32 	%r14965, %r5335;
	mov.u32 	%r14966, %r5332;
	mov.u32 	%r14967, %r5329;
	mov.u32 	%r14968, %r5326;
	mov.u32 	%r14969, %r5323;
	mov.u32 	%r14970, %r5320;
	mov.u32 	%r14971, %r5317;
$L__BB1_46:
	// begin inline asm
	add.cc.u32 %r5369, %r14971, %r14971;
	// end inline asm
	// begin inline asm
	addc.cc.u32 %r5372, %r14970, %r14970;
	// end inline asm
	// begin inline asm
	addc.cc.u32 %r5375, %r14969, %r14969;
	// end inline asm
	// begin inline asm
	addc.cc.u32 %r5378, %r14968, %r14968;
	// end inline asm
	// begin inline asm
	addc.cc.u32 %r5381, %r14967, %r14967;
	// end inline asm
	// begin inline asm
	addc.cc.u32 %r5384, %r14966, %r14966;
	// end inline asm
	// begin inline asm
	addc.cc.u32 %r5387, %r14965, %r14965;
	// end inline asm
	// begin inline asm
	addc.u32 %r14978, %r14964, %r14964;
	// end inline asm
	// begin inline asm
	sub.cc.u32 %r5393, %r5369, %r11;
	// end inline asm
	// begin inline asm
	subc.cc.u32 %r5396, %r5372, %r12;
	// end inline asm
	// begin inline asm
	subc.cc.u32 %r5399, %r5375, %r13;
	// end inline asm
	// begin inline asm
	subc.cc.u32 %r5402, %r5378, %r14;
	// end inline asm
	// begin inline asm
	subc.cc.u32 %r5405, %r5381, %r15;
	// end inline asm
	// begin inline asm
	subc.cc.u32 %r5408, %r5384, %r16;
	// end inline asm
	// begin inline asm
	subc.cc.u32 %r5411, %r5387, %r17;
	// end inline asm
	// begin inline asm
	subc.u32 %r5414, %r14978, %r18;
	// end inline asm
	setp.eq.s32 	%p41, %r5414, 0;
	selp.b32 	%r14979, %r5411, %r5387, %p41;
	selp.b32 	%r14980, %r5408, %r5384, %p41;
	selp.b32 	%r14981, %r5405, %r5381, %p41;
	selp.b32 	%r14982, %r5402, %r5378, %p41;
	selp.b32 	%r14983, %r5399, %r5375, %p41;
	selp.b32 	%r14984, %r5396, %r5372, %p41;
	selp.b32 	%r14985, %r5393, %r5369, %p41;
	mov.u32 	%r14986, %r14817;
	mov.u32 	%r14994, %r14815;
$L__BB1_47:
	shr.u32 	%r5417, %r14851, 5;
	and.b32  	%r5418, %r14851, 31;
	mul.wide.u32 	%rd173, %r5417, 4;
	add.s64 	%rd174, %rd3, %rd173;
	ld.local.u32 	%r5419, [%rd174];
	shr.u32 	%r5420, %r5419, %r5418;
	and.b32  	%r5421, %r5420, 1;
	setp.eq.b32 	%p42, %r5421, 1;
	not.pred 	%p43, %p42;
	mov.u32 	%r15171, %r14978;
	mov.u32 	%r15172, %r14979;
	mov.u32 	%r15173, %r14980;
	mov.u32 	%r15174, %r14981;
	mov.u32 	%r15175, %r14982;
	mov.u32 	%r15176, %r14983;
	mov.u32 	%r15177, %r14984;
	mov.u32 	%r15178, %r14985;
	mov.u32 	%r15179, %r14986;
	mov.u32 	%r15180, %r14987;
	mov.u32 	%r15181, %r14988;
	mov.u32 	%r15182, %r14989;
	mov.u32 	%r15183, %r14990;
	mov.u32 	%r15184, %r14991;
	mov.u32 	%r15185, %r14992;
	mov.u32 	%r15186, %r14993;
	mov.u32 	%r15187, %r14994;
	mov.u32 	%r15188, %r14995;
	mov.u32 	%r15189, %r14996;
	mov.u32 	%r15190, %r14997;
	mov.u32 	%r15191, %r14998;
	mov.u32 	%r15192, %r14999;
	mov.u32 	%r15193, %r15000;
	mov.u32 	%r15194, %r15001;
	@%p43 bra 	$L__BB1_91;
	ld.const.u32 	%r15183, [_GY+12];
	ld.const.u32 	%r15179, [_GY+28];
	ld.const.u32 	%r15184, [_GY+8];
	ld.const.u32 	%r15193, [_GX+4];
	ld.const.u32 	%r15192, [_GX+8];
	ld.const.u32 	%r15191, [_GX+12];
	ld.const.u32 	%r15181, [_GY+20];
	ld.const.u32 	%r15189, [_GX+20];
	ld.const.u32 	%r15190, [_GX+16];
	ld.const.u32 	%r15187, [_GX+28];
	ld.const.u32 	%r15188, [_GX+24];
	ld.const.u32 	%r15182, [_GY+16];
	ld.const.u32 	%r15180, [_GY+24];
	ld.const.u32 	%r15185, [_GY+4];
	ld.const.u32 	%r15194, [_GX];
	ld.const.u32 	%r15186, [_GY];
	and.b16  	%rs6, %rs70, 255;
	setp.ne.s16 	%p44, %rs6, 0;
	mov.b16 	%rs70, 0;
	mov.b32 	%r15178, 1;
	mov.b32 	%r15171, 0;
	mov.u32 	%r15172, %r15171;
	mov.u32 	%r15173, %r15171;
	mov.u32 	%r15174, %r15171;
	mov.u32 	%r15175, %r15171;
	mov.u32 	%r15176, %r15171;
	mov.u32 	%r15177, %r15171;
	@%p44 bra 	$L__BB1_91;
	mul.lo.s32 	%r5426, %r14985, %r14985;
	mul.hi.u32 	%r5429, %r14985, %r14985;
	mov.b32 	%r5809, 0;
	// begin inline asm
	add.cc.u32 %r5424, %r5809, %r5426;
	// end inline asm
	// begin inline asm
	addc.u32 %r5427, %r5809, %r5429;
	// end inline asm
	mul.lo.s32 	%r5474, %r14984, %r14985;
	mul.hi.u32 	%r5435, %r14985, %r14984;
	// begin inline asm
	add.cc.u32 %r5430, %r5809, %r5474;
	// end inline asm
	// begin inline asm
	addc.u32 %r5433, %r5427, %r5435;
	// end inline asm
	mul.lo.s32 	%r5522, %r14983, %r14985;
	mul.hi.u32 	%r5441, %r14985, %r14983;
	// begin inline asm
	add.cc.u32 %r5436, %r5809, %r5522;
	// end inline asm
	// begin inline asm
	addc.u32 %r5439, %r5433, %r5441;
	// end inline asm
	mul.lo.s32 	%r5570, %r14982, %r14985;
	mul.hi.u32 	%r5447, %r14985, %r14982;
	// begin inline asm
	add.cc.u32 %r5442, %r5809, %r5570;
	// end inline asm
	// begin inline asm
	addc.u32 %r5445, %r5439, %r5447;
	// end inline asm
	mul.lo.s32 	%r5618, %r14981, %r14985;
	mul.hi.u32 	%r5453, %r14985, %r14981;
	// begin inline asm
	add.cc.u32 %r5448, %r5809, %r5618;
	// end inline asm
	// begin inline asm
	addc.u32 %r5451, %r5445, %r5453;
	// end inline asm
	mul.lo.s32 	%r5666, %r14980, %r14985;
	mul.hi.u32 	%r5459, %r14985, %r14980;
	// begin inline asm
	add.cc.u32 %r5454, %r5809, %r5666;
	// end inline asm
	// begin inline asm
	addc.u32 %r5457, %r5451, %r5459;
	// end inline asm
	mul.lo.s32 	%r5714, %r14979, %r14985;
	mul.hi.u32 	%r5465, %r14985, %r14979;
	// begin inline asm
	add.cc.u32 %r5460, %r5809, %r5714;
	// end inline asm
	// begin inline asm
	addc.u32 %r5463, %r5457, %r5465;
	// end inline asm
	mul.lo.s32 	%r5762, %r14978, %r14985;
	mul.hi.u32 	%r5471, %r14985, %r14978;
	// begin inline asm
	add.cc.u32 %r5466, %r5809, %r5762;
	// end inline asm
	// begin inline asm
	addc.u32 %r5469, %r5463, %r5471;
	// end inline asm
	mul.hi.u32 	%r5477, %r14984, %r14985;
	// begin inline asm
	add.cc.u32 %r5472, %r5430, %r5474;
	// end inline asm
	// begin inline asm
	addc.u32 %r5475, %r5809, %r5477;
	// end inline asm
	mul.lo.s32 	%r5480, %r14984, %r14984;
	mul.hi.u32 	%r5483, %r14984, %r14984;
	// begin inline asm
	add.cc.u32 %r5478, %r5436, %r5480;
	// end inline asm
	// begin inline asm
	addc.u32 %r5481, %r5475, %r5483;
	// end inline asm
	mul.lo.s32 	%r5528, %r14983, %r14984;
	mul.hi.u32 	%r5489, %r14984, %r14983;
	// begin inline asm
	add.cc.u32 %r5484, %r5442, %r5528;
	// end inline asm
	// begin inline asm
	addc.u32 %r5487, %r5481, %r5489;
	// end inline asm
	mul.lo.s32 	%r5576, %r14982, %r14984;
	mul.hi.u32 	%r5495, %r14984, %r14982;
	// begin inline asm
	add.cc.u32 %r5490, %r5448, %r5576;
	// end inline asm
	// begin inline asm
	addc.u32 %r5493, %r5487, %r5495;
	// end inline asm
	mul.lo.s32 	%r5624, %r14981, %r14984;
	mul.hi.u32 	%r5501, %r14984, %r14981;
	// begin inline asm
	add.cc.u32 %r5496, %r5454, %r5624;
	// end inline asm
	// begin inline asm
	addc.u32 %r5499, %r5493, %r5501;
	// end inline asm
	mul.lo.s32 	%r5672, %r14980, %r14984;
	mul.hi.u32 	%r5507, %r14984, %r14980;
	// begin inline asm
	add.cc.u32 %r5502, %r5460, %r5672;
	// end inline asm
	// begin inline asm
	addc.u32 %r5505, %r5499, %r5507;
	// end inline asm
	mul.lo.s32 	%r5720, %r14979, %r14984;
	mul.hi.u32 	%r5513, %r14984, %r14979;
	// begin inline asm
	add.cc.u32 %r5508, %r5466, %r5720;
	// end inline asm
	// begin inline asm
	addc.u32 %r5511, %r5505, %r5513;
	// end inline asm
	mul.lo.s32 	%r5768, %r14978, %r14984;
	mul.hi.u32 	%r5519, %r14984, %r14978;
	// begin inline asm
	add.cc.u32 %r5514, %r5469, %r5768;
	// end inline asm
	// begin inline asm
	addc.u32 %r5517, %r5511, %r5519;
	// end inline asm
	mul.hi.u32 	%r5525, %r14983, %r14985;
	// begin inline asm
	add.cc.u32 %r5520, %r5478, %r5522;
	// end inline asm
	// begin inline asm
	addc.u32 %r5523, %r5809, %r5525;
	// end inline asm
	mul.hi.u32 	%r5531, %r14983, %r14984;
	// begin inline asm
	add.cc.u32 %r5526, %r5484, %r5528;
	// end inline asm
	// begin inline asm
	addc.u32 %r5529, %r5523, %r5531;
	// end inline asm
	mul.lo.s32 	%r5534, %r14983, %r14983;
	mul.hi.u32 	%r5537, %r14983, %r14983;
	// begin inline asm
	add.cc.u32 %r5532, %r5490, %r5534;
	// end inline asm
	// begin inline asm
	addc.u32 %r5535, %r5529, %r5537;
	// end inline asm
	mul.lo.s32 	%r5582, %r14982, %r14983;
	mul.hi.u32 	%r5543, %r14983, %r14982;
	// begin inline asm
	add.cc.u32 %r5538, %r5496, %r5582;
	// end inline asm
	// begin inline asm
	addc.u32 %r5541, %r5535, %r5543;
	// end inline asm
	mul.lo.s32 	%r5630, %r14981, %r14983;
	mul.hi.u32 	%r5549, %r14983, %r14981;
	// begin inline asm
	add.cc.u32 %r5544, %r5502, %r5630;
	// end inline asm
	// begin inline asm
	addc.u32 %r5547, %r5541, %r5549;
	// end inline asm
	mul.lo.s32 	%r5678, %r14980, %r14983;
	mul.hi.u32 	%r5555, %r14983, %r14980;
	// begin inline asm
	add.cc.u32 %r5550, %r5508, %r5678;
	// end inline asm
	// begin inline asm
	addc.u32 %r5553, %r5547, %r5555;
	// end inline asm
	mul.lo.s32 	%r5726, %r14979, %r14983;
	mul.hi.u32 	%r5561, %r14983, %r14979;
	// begin inline asm
	add.cc.u32 %r5556, %r5514, %r5726;
	// end inline asm
	// begin inline asm
	addc.u32 %r5559, %r5553, %r5561;
	// end inline asm
	mul.lo.s32 	%r5774, %r14978, %r14983;
	mul.hi.u32 	%r5567, %r14983, %r14978;
	// begin inline asm
	add.cc.u32 %r5562, %r5517, %r5774;
	// end inline asm
	// begin inline asm
	addc.u32 %r5565, %r5559, %r5567;
	// end inline asm
	mul.hi.u32 	%r5573, %r14982, %r14985;
	// begin inline asm
	add.cc.u32 %r5568, %r5526, %r5570;
	// end inline asm
	// begin inline asm
	addc.u32 %r5571, %r5809, %r5573;
	// end inline asm
	mul.hi.u32 	%r5579, %r14982, %r14984;
	// begin inline asm
	add.cc.u32 %r5574, %r5532, %r5576;
	// end inline asm
	// begin inline asm
	addc.u32 %r5577, %r5571, %r5579;
	// end inline asm
	mul.hi.u32 	%r5585, %r14982, %r14983;
	// begin inline asm
	add.cc.u32 %r5580, %r5538, %r5582;
	// end inline asm
	// begin inline asm
	addc.u32 %r5583, %r5577, %r5585;
	// end inline asm
	mul.lo.s32 	%r5588, %r14982, %r14982;
	mul.hi.u32 	%r5591, %r14982, %r14982;
	// begin inline asm
	add.cc.u32 %r5586, %r5544, %r5588;
	// end inline asm
	// begin inline asm
	addc.u32 %r5589, %r5583, %r5591;
	// end inline asm
	mul.lo.s32 	%r5636, %r14981, %r14982;
	mul.hi.u32 	%r5597, %r14982, %r14981;
	// begin inline asm
	add.cc.u32 %r5592, %r5550, %r5636;
	// end inline asm
	// begin inline asm
	addc.u32 %r5595, %r5589, %r5597;
	// end inline asm
	mul.lo.s32 	%r5684, %r14980, %r14982;
	mul.hi.u32 	%r5603, %r14982, %r14980;
	// begin inline asm
	add.cc.u32 %r5598, %r5556, %r5684;
	// end inline asm
	// begin inline asm
	addc.u32 %r5601, %r5595, %r5603;
	// end inline asm
	mul.lo.s32 	%r5732, %r14979, %r14982;
	mul.hi.u32 	%r5609, %r14982, %r14979;
	// begin inline asm
	add.cc.u32 %r5604, %r5562, %r5732;
	// end inline asm
	// begin inline asm
	addc.u32 %r5607, %r5601, %r5609;
	// end inline asm
	mul.lo.s32 	%r5780, %r14978, %r14982;
	mul.hi.u32 	%r5615, %r14982, %r14978;
	// begin inline asm
	add.cc.u32 %r5610, %r5565, %r5780;
	// end inline asm
	// begin inline asm
	addc.u32 %r5613, %r5607, %r5615;
	// end inline asm
	mul.hi.u32 	%r5621, %r14981, %r14985;
	// begin inline asm
	add.cc.u32 %r5616, %r5574, %r5618;
	// end inline asm
	// begin inline asm
	addc.u32 %r5619, %r5809, %r5621;
	// end inline asm
	mul.hi.u32 	%r5627, %r14981, %r14984;
	// begin inline asm
	add.cc.u32 %r5622, %r5580, %r5624;
	// end inline asm
	// begin inline asm
	addc.u32 %r5625, %r5619, %r5627;
	// end inline asm
	mul.hi.u32 	%r5633, %r14981, %r14983;
	// begin inline asm
	add.cc.u32 %r5628, %r5586, %r5630;
	// end inline asm
	// begin inline asm
	addc.u32 %r5631, %r5625, %r5633;
	// end inline asm
	mul.hi.u32 	%r5639, %r14981, %r14982;
	// begin inline asm
	add.cc.u32 %r5634, %r5592, %r5636;
	// end inline asm
	// begin inline asm
	addc.u32 %r5637, %r5631, %r5639;
	// end inline asm
	mul.lo.s32 	%r5642, %r14981, %r14981;
	mul.hi.u32 	%r5645, %r14981, %r14981;
	// begin inline asm
	add.cc.u32 %r5640, %r5598, %r5642;
	// end inline asm
	// begin inline asm
	addc.u32 %r5643, %r5637, %r5645;
	// end inline asm
	mul.lo.s32 	%r5690, %r14980, %r14981;
	mul.hi.u32 	%r5651, %r14981, %r14980;
	// begin inline asm
	add.cc.u32 %r5646, %r5604, %r5690;
	// end inline asm
	// begin inline asm
	addc.u32 %r5649, %r5643, %r5651;
	// end inline asm
	mul.lo.s32 	%r5738, %r14979, %r14981;
	mul.hi.u32 	%r5657, %r14981, %r14979;
	// begin inline asm
	add.cc.u32 %r5652, %r5610, %r5738;
	// end inline asm
	// begin inline asm
	addc.u32 %r5655, %r5649, %r5657;
	// end inline asm
	mul.lo.s32 	%r5786, %r14978, %r14981;
	mul.hi.u32 	%r5663, %r14981, %r14978;
	// begin inline asm
	add.cc.u32 %r5658, %r5613, %r5786;
	// end inline asm
	// begin inline asm
	addc.u32 %r5661, %r5655, %r5663;
	// end inline asm
	mul.hi.u32 	%r5669, %r14980, %r14985;
	// begin inline asm
	add.cc.u32 %r5664, %r5622, %r5666;
	// end inline asm
	// begin inline asm
	addc.u32 %r5667, %r5809, %r5669;
	// end inline asm
	mul.hi.u32 	%r5675, %r14980, %r14984;
	// begin inline asm
	add.cc.u32 %r5670, %r5628, %r5672;
	// end inline asm
	// begin inline asm
	addc.u32 %r5673, %r5667, %r5675;
	// end inline asm
	mul.hi.u32 	%r5681, %r14980, %r14983;
	// begin inline asm
	add.cc.u32 %r5676, %r5634, %r5678;
	// end inline asm
	// begin inline asm
	addc.u32 %r5679, %r5673, %r5681;
	// end inline asm
	mul.hi.u32 	%r5687, %r14980, %r14982;
	// begin inline asm
	add.cc.u32 %r5682, %r5640, %r5684;
	// end inline asm
	// begin inline asm
	addc.u32 %r5685, %r5679, %r5687;
	// end inline asm
	mul.hi.u32 	%r5693, %r14980, %r14981;
	// begin inline asm
	add.cc.u32 %r5688, %r5646, %r5690;
	// end inline asm
	// begin inline asm
	addc.u32 %r5691, %r5685, %r5693;
	// end inline asm
	mul.lo.s32 	%r5696, %r14980, %r14980;
	mul.hi.u32 	%r5699, %r14980, %r14980;
	// begin inline asm
	add.cc.u32 %r5694, %r5652, %r5696;
	// end inline asm
	// begin inline asm
	addc.u32 %r5697, %r5691, %r5699;
	// end inline asm
	mul.lo.s32 	%r5744, %r14979, %r14980;
	mul.hi.u32 	%r5705, %r14980, %r14979;
	// begin inline asm
	add.cc.u32 %r5700, %r5658, %r5744;
	// end inline asm
	// begin inline asm
	addc.u32 %r5703, %r5697, %r5705;
	// end inline asm
	mul.lo.s32 	%r5792, %r14978, %r14980;
	mul.hi.u32 	%r5711, %r14980, %r14978;
	// begin inline asm
	add.cc.u32 %r5706, %r5661, %r5792;
	// end inline asm
	// begin inline asm
	addc.u32 %r5709, %r5703, %r5711;
	// end inline asm
	mul.hi.u32 	%r5717, %r14979, %r14985;
	// begin inline asm
	add.cc.u32 %r5712, %r5670, %r5714;
	// end inline asm
	// begin inline asm
	addc.u32 %r5715, %r5809, %r5717;
	// end inline asm
	mul.hi.u32 	%r5723, %r14979, %r14984;
	// begin inline asm
	add.cc.u32 %r5718, %r5676, %r5720;
	// end inline asm
	// begin inline asm
	addc.u32 %r5721, %r5715, %r5723;
	// end inline asm
	mul.hi.u32 	%r5729, %r14979, %r14983;
	// begin inline asm
	add.cc.u32 %r5724, %r5682, %r5726;
	// end inline asm
	// begin inline asm
	addc.u32 %r5727, %r5721, %r5729;
	// end inline asm
	mul.hi.u32 	%r5735, %r14979, %r14982;
	// begin inline asm
	add.cc.u32 %r5730, %r5688, %r5732;
	// end inline asm
	// begin inline asm
	addc.u32 %r5733, %r5727, %r5735;
	// end inline asm
	mul.hi.u32 	%r5741, %r14979, %r14981;
	// begin inline asm
	add.cc.u32 %r5736, %r5694, %r5738;
	// end inline asm
	// begin inline asm
	addc.u32 %r5739, %r5733, %r5741;
	// end inline asm
	mul.hi.u32 	%r5747, %r14979, %r14980;
	// begin inline asm
	add.cc.u32 %r5742, %r5700, %r5744;
	// end inline asm
	// begin inline asm
	addc.u32 %r5745, %r5739, %r5747;
	// end inline asm
	mul.lo.s32 	%r5750, %r14979, %r14979;
	mul.hi.u32 	%r5753, %r14979, %r14979;
	// begin inline asm
	add.cc.u32 %r5748, %r5706, %r5750;
	// end inline asm
	// begin inline asm
	addc.u32 %r5751, %r5745, %r5753;
	// end inline asm
	mul.lo.s32 	%r5798, %r14978, %r14979;
	mul.hi.u32 	%r5759, %r14979, %r14978;
	// begin inline asm
	add.cc.u32 %r5754, %r5709, %r5798;
	// end inline asm
	// begin inline asm
	addc.u32 %r5757, %r5751, %r5759;
	// end inline asm
	mul.hi.u32 	%r5765, %r14978, %r14985;
	// begin inline asm
	add.cc.u32 %r5760, %r5718, %r5762;
	// end inline asm
	// begin inline asm
	addc.u32 %r5763, %r5809, %r5765;
	// end inline asm
	mul.hi.u32 	%r5771, %r14978, %r14984;
	// begin inline asm
	add.cc.u32 %r5766, %r5724, %r5768;
	// end inline asm
	// begin inline asm
	addc.u32 %r5769, %r5763, %r5771;
	// end inline asm
	mul.hi.u32 	%r5777, %r14978, %r14983;
	// begin inline asm
	add.cc.u32 %r5772, %r5730, %r5774;
	// end inline asm
	// begin inline asm
	addc.u32 %r5775, %r5769, %r5777;
	// end inline asm
	mul.hi.u32 	%r5783, %r14978, %r14982;
	// begin inline asm
	add.cc.u32 %r5778, %r5736, %r5780;
	// end inline asm
	// begin inline asm
	addc.u32 %r5781, %r5775, %r5783;
	// end inline asm
	mul.hi.u32 	%r5789, %r14978, %r14981;
	// begin inline asm
	add.cc.u32 %r5784, %r5742, %r5786;
	// end inline asm
	// begin inline asm
	addc.u32 %r5787, %r5781, %r5789;
	// end inline asm
	mul.hi.u32 	%r5795, %r14978, %r14980;
	// begin inline asm
	add.cc.u32 %r5790, %r5748, %r5792;
	// end inline asm
	// begin inline asm
	addc.u32 %r5793, %r5787, %r5795;
	// end inline asm
	mul.hi.u32 	%r5801, %r14978, %r14979;
	// begin inline asm
	add.cc.u32 %r5796, %r5754, %r5798;
	// end inline asm
	// begin inline asm
	addc.u32 %r5799, %r5793, %r5801;
	// end inline asm
	mul.lo.s32 	%r5804, %r14978, %r14978;
	mul.hi.u32 	%r5807, %r14978, %r14978;
	// begin inline asm
	add.cc.u32 %r5802, %r5757, %r5804;
	// end inline asm
	// begin inline asm
	addc.u32 %r5805, %r5799, %r5807;
	// end inline asm
	mul.wide.u32 	%rd175, %r5766, 977;
	cvt.u32.u64 	%r5810, %rd175;
	shr.u64 	%rd176, %rd175, 32;
	mul.wide.u32 	%rd177, %r5772, 977;
	add.s64 	%rd178, %rd177, %rd176;
	cvt.u32.u64 	%r5813, %rd178;
	shr.u64 	%rd179, %rd178, 32;
	mul.wide.u32 	%rd180, %r5778, 977;
	add.s64 	%rd181, %rd180, %rd179;
	cvt.u32.u64 	%r5816, %rd181;
	shr.u64 	%rd182, %rd181, 32;
	mul.wide.u32 	%rd183, %r5784, 977;
	add.s64 	%rd184, %rd183, %rd182;
	cvt.u32.u64 	%r5819, %rd184;
	shr.u64 	%rd185, %rd184, 32;
	mul.wide.u32 	%rd186, %r5790, 977;
	add.s64 	%rd187, %rd186, %rd185;
	cvt.u32.u64 	%r5822, %rd187;
	shr.u64 	%rd188, %rd187, 32;
	mul.wide.u32 	%rd189, %r5796, 977;
	add.s64 	%rd190, %rd189, %rd188;
	cvt.u32.u64 	%r5825, %rd190;
	shr.u64 	%rd191, %rd190, 32;
	mul.wide.u32 	%rd192, %r5802, 977;
	add.s64 	%rd193, %rd192, %rd191;
	cvt.u32.u64 	%r5828, %rd193;
	shr.u64 	%rd194, %rd193, 32;
	cvt.u64.u32 	%rd195, %r5805;
	cvt.u32.u64 	%r5905, %rd194;
	cvt.u32.u64 	%r5906, %rd195;
	mov.b64 	%rd196, 977;
	cvt.u32.u64 	%r5907, %rd196;
	mad.lo.s32 	%r5831, %r5906, %r5907, %r5905;
	// begin inline asm
	add.cc.u32 %r5808, %r5809, %r5810;
	// end inline asm
	// begin inline asm
	addc.cc.u32 %r5811, %r5766, %r5813;
	// end inline asm
	// begin inline asm
	addc.cc.u32 %r5814, %r5772, %r5816;
	// end inline asm
	// begin inline asm
	addc.cc.u32 %r5817, %r5778, %r5819;
	// end inline asm
	// begin inline asm
	addc.cc.u32 %r5820, %r5784, %r5822;
	// end inline asm
	// begin inline asm
	addc.cc.u32 %r5823, %r5790, %r5825;
	// end inline asm
	// begin inline asm
	addc.cc.u32 %r5826, %r5796, %r5828;
	// end inline asm
	// begin inline asm
	addc.u32 %r5829, %r5802, %r5831;
	// end inline asm
	// begin inline asm
	sub.cc.u32 %r5832, %r5808, %r11;
	// end inline asm
	// begin inline asm
	subc.cc.u32 %r5835, %r5811, %r12;
	// end inline asm
	// begin inline asm
	subc.cc.u32 %r5838, %r5814, %r13;
	// end inline asm
	// begin inline asm
	subc.cc.u32 %r5841, %r5817, %r14;
	// end inline asm
	// begin inline asm
	subc.cc.u32 %r5844, %r5820, %r15;
	// end inline asm
	// begin inline asm
	subc.cc.u32 %r5847, %r5823, %r16;
	// end inline asm
	// begin inline asm
	subc.cc.u32 %r5850, %r5826, %r17;
	// end inline asm
	// begin inline asm
	subc.u32 %r5853, %r5829, %r18;
	// end inline asm
	setp.eq.s32 	%p45, %r5853, 0;
	selp.b32 	%r5857, %r5832, %r5808, %p45;
	selp.b32 	%r5860, %r5835, %r5811, %p45;
	selp.b32 	%r5863, %r5838, %r5814, %p45;
	selp.b32 	%r5866, %r5841, %r5817, %p45;
	selp.b32 	%r5869, %r5844, %r5820, %p45;
	selp.b32 	%r5872, %r5847, %r5823, %p45;
	selp.b32 	%r5875, %r5850, %r5826, %p45;
	// begin inline asm
	add.cc.u32 %r5856, %r5857, %r5424;
	// end inline asm
	// begin inline asm
	addc.cc.u32 %r5859, %r5860, %r5472;
	// end inline asm
	// begin inline asm
	addc.cc.u32 %r5862, %r5863, %r5520;
	// end inline asm
	// begin inline asm
	addc.cc.u32 %r5865, %r5866, %r5568;
	// end inline asm
	// begin inline asm
	addc.cc.u32 %r5868, %r5869, %r5616;
	// end inline asm
	// begin inline asm
	addc.cc.u32 %r5871, %r5872, %r5664;
	// end inline asm
	// begin inline asm
	addc.cc.u32 %r5874, %r5875, %r5712;
	// end inline asm
	// begin inline asm
	addc.u32 %r15009, %r5829, %r5760;
	// end inline asm
	// begin inline asm
	sub.cc.u32 %r15002, %r5856, %r11;
	// end inline asm
	// begin inline asm
	subc.cc.u32 %r15003, %r5859, %r12;
	// end inline asm
	// begin inline asm
	subc.cc.u32 %r15004, %r5862, %r13;
	// end inline asm
	// begin inline asm
	subc.cc.u32 %r15005, %r5865, %r14;
	// end inline asm
	// begin inline asm
	subc.cc.u32 %r15006, %r5868, %r15;
	// end inline asm
	// begin inline asm
	subc.cc.u32 %r15007, %r5871, %r16;
	// end inline asm
	// begin inline asm
	subc.cc.u32 %r15008, %r5874, %r17;
	// end inline asm
	// begin inline asm
	subc.u32 %r5901, %r15009, %r18;
	// end inline asm
	setp.eq.s32 	%p46, %r5901, 0;
	@%p46 bra 	$L__BB1_51;
	mov.u32 	%r15002, %r5856;
	mov.u32 	%r15003, %r5859;
	mov.u32 	%r15004, %r5862;
	mov.u32 	%r15005, %r5865;
	mov.u32 	%r15006, %r5868;
	mov.u32 	%r15007, %r5871;
	mov.u32 	%r15008, %r5874;
$L__BB1_51:
	ld.const.u32 	%r6389, [_GX];
	mul.lo.s32 	%r5910, %r15002, %r6389;
	mul.hi.u32 	%r5913, %r6389, %r15002;
	mov.b32 	%r6293, 0;
	// begin inline asm
	add.cc.u32 %r5908, %r6293, %r5910;
	// end inline asm
	// begin inline asm
	addc.u32 %r5911, %r6293, %r5913;
	// end inline asm
	mul.lo.s32 	%r5916, %r15003, %r6389;
	mul.hi.u32 	%r5919, %r6389, %r15003;
	// begin inline asm
	add.cc.u32 %r5914, %r6293, %r5916;
	// end inline asm
	// begin inline asm
	addc.u32 %r5917, %r5911, %r5919;
	// end inline asm
	mul.lo.s32 	%r5922, %r15004, %r6389;
	mul.hi.u32 	%r5925, %r6389, %r15004;
	// begin inline asm
	add.cc.u32 %r5920, %r6293, %r5922;
	// end inline asm
	// begin inline asm
	addc.u32 %r5923, %r5917, %r5925;
	// end inline asm
	mul.lo.s32 	%r5928, %r15005, %r6389;
	mul.hi.u32 	%r5931, %r6389, %r15005;
	// begin inline asm
	add.cc.u32 %r5926, %r6293, %r5928;
	// end inline asm
	// begin inline asm
	addc.u32 %r5929, %r5923, %r5931;
	// end inline asm
	mul.lo.s32 	%r5934, %r15006, %r6389;
	mul.hi.u32 	%r5937, %r6389, %r15006;
	// begin inline asm
	add.cc.u32 %r5932, %r6293, %r5934;
	// end inline asm
	// begin inline asm
	addc.u32 %r5935, %r5929, %r5937;
	// end inline asm
	mul.lo.s32 	%r5940, %r15007, %r6389;
	mul.hi.u32 	%r5943, %r6389, %r15007;
	// begin inline asm
	add.cc.u32 %r5938, %r6293, %r5940;
	// end inline asm
	// begin inline asm
	addc.u32 %r5941, %r5935, %r5943;
	// end inline asm
	mul.lo.s32 	%r5946, %r15008, %r6389;
	mul.hi.u32 	%r5949, %r6389, %r15008;
	// begin inline asm
	add.cc.u32 %r5944, %r6293, %r5946;
	// end inline asm
	// begin inline asm
	addc.u32 %r5947, %r5941, %r5949;
	// end inline asm
	mul.lo.s32 	%r5952, %r15009, %r6389;
	mul.hi.u32 	%r5955, %r6389, %r15009;
	// begin inline asm
	add.cc.u32 %r5950, %r6293, %r5952;
	// end inline asm
	// begin inline asm
	addc.u32 %r5953, %r5947, %r5955;
	// end inline asm
	mul.lo.s32 	%r5958, %r15002, %r15193;
	mul.hi.u32 	%r5961, %r15193, %r15002;
	// begin inline asm
	add.cc.u32 %r5956, %r5914, %r5958;
	// end inline asm
	// begin inline asm
	addc.u32 %r5959, %r6293, %r5961;
	// end inline asm
	mul.lo.s32 	%r5964, %r15003, %r15193;
	mul.hi.u32 	%r5967, %r15193, %r15003;
	// begin inline asm
	add.cc.u32 %r5962, %r5920, %r5964;
	// end inline asm
	// begin inline asm
	addc.u32 %r5965, %r5959, %r5967;
	// end inline asm
	mul.lo.s32 	%r5970, %r15004, %r15193;
	mul.hi.u32 	%r5973, %r15193, %r15004;
	// begin inline asm
	add.cc.u32 %r5968, %r5926, %r5970;
	// end inline asm
	// begin inline asm
	addc.u32 %r5971, %r5965, %r5973;
	// end inline asm
	mul.lo.s32 	%r5976, %r15005, %r15193;
	mul.hi.u32 	%r5979, %r15193, %r15005;
	// begin inline asm
	add.cc.u32 %r5974, %r5932, %r5976;
	// end inline asm
	// begin inline asm
	addc.u32 %r5977, %r5971, %r5979;
	// end inline asm
	mul.lo.s32 	%r5982, %r15006, %r15193;
	mul.hi.u32 	%r5985, %r15193, %r15006;
	// begin inline asm
	add.cc.u32 %r5980, %r5938, %r5982;
	// end inline asm
	// begin inline asm
	addc.u32 %r5983, %r5977, %r5985;
	// end inline asm
	mul.lo.s32 	%r5988, %r15007, %r15193;
	mul.hi.u32 	%r5991, %r15193, %r15007;
	// begin inline asm
	add.cc.u32 %r5986, %r5944, %r5988;
	// end inline asm
	// begin inline asm
	addc.u32 %r5989, %r5983, %r5991;
	// end inline asm
	mul.lo.s32 	%r5994, %r15008, %r15193;
	mul.hi.u32 	%r5997, %r15193, %r15008;
	// begin inline asm
	add.cc.u32 %r5992, %r5950, %r5994;
	// end inline asm
	// begin inline asm
	addc.u32 %r5995, %r5989, %r5997;
	// end inline asm
	mul.lo.s32 	%r6000, %r15009, %r15193;
	mul.hi.u32 	%r6003, %r15193, %r15009;
	// begin inline asm
	add.cc.u32 %r5998, %r5953, %r6000;
	// end inline asm
	// begin inline asm
	addc.u32 %r6001, %r5995, %r6003;
	// end inline asm
	mul.lo.s32 	%r6006, %r15002, %r15192;
	mul.hi.u32 	%r6009, %r15192, %r15002;
	// begin inline asm
	add.cc.u32 %r6004, %r5962, %r6006;
	// end inline asm
	// begin inline asm
	addc.u32 %r6007, %r6293, %r6009;
	// end inline asm
	mul.lo.s32 	%r6012, %r15003, %r15192;
	mul.hi.u32 	%r6015, %r15192, %r15003;
	// begin inline asm
	add.cc.u32 %r6010, %r5968, %r6012;
	// end inline asm
	// begin inline asm
	addc.u32 %r6013, %r6007, %r6015;
	// end inline asm
	mul.lo.s32 	%r6018, %r15004, %r15192;
	mul.hi.u32 	%r6021, %r15192, %r15004;
	// begin inline asm
	add.cc.u32 %r6016, %r5974, %r6018;
	// end inline asm
	// begin inline asm
	addc.u32 %r6019, %r6013, %r6021;
	// end inline asm
	mul.lo.s32 	%r6024, %r15005, %r15192;
	mul.hi.u32 	%r6027, %r15192, %r15005;
	// begin inline asm
	add.cc.u32 %r6022, %r5980, %r6024;
	// end inline asm
	// begin inline asm
	addc.u32 %r6025, %r6019, %r6027;
	// end inline asm
	mul.lo.s32 	%r6030, %r15006, %r15192;
	mul.hi.u32 	%r6033, %r15192, %r15006;
	// begin inline asm
	add.cc.u32 %r6028, %r5986, %r6030;
	// end inline asm
	// begin inline asm
	addc.u32 %r6031, %r6025, %r6033;
	// end inline asm
	mul.lo.s32 	%r6036, %r15007, %r15192;
	mul.hi.u32 	%r6039, %r15192, %r15007;
	// begin inline asm
	add.cc.u32 %r6034, %r5992, %r6036;
	// end inline asm
	// begin inline asm
	addc.u32 %r6037, %r6031, %r6039;
	// end inline asm
	mul.lo.s32 	%r6042, %r15008, %r15192;
	mul.hi.u32 	%r6045, %r15192, %r15008;
	// begin inline asm
	add.cc.u32 %r6040, %r5998, %r6042;
	// end inline asm
	// begin inline asm
	addc.u32 %r6043, %r6037, %r6045;
	// end inline asm
	mul.lo.s32 	%r6048, %r15009, %r15192;
	mul.hi.u32 	%r6051, %r15192, %r15009;
	// begin inline asm
	add.cc.u32 %r6046, %r6001, %r6048;
	// end inline asm
	// begin inline asm
	addc.u32 %r6049, %r6043, %r6051;
	// end inline asm
	mul.lo.s32 	%r6054, %r15002, %r15191;
	mul.hi.u32 	%r6057, %r15191, %r15002;
	// begin inline asm
	add.cc.u32 %r6052, %r6010, %r6054;
	// end inline asm
	// begin inline asm
	addc.u32 %r6055, %r6293, %r6057;
	// end inline asm
	mul.lo.s32 	%r6060, %r15003, %r15191;
	mul.hi.u32 	%r6063, %r15191, %r15003;
	// begin inline asm
	add.cc.u32 %r6058, %r6016, %r6060;
	// end inline asm
	// begin inline asm
	addc.u32 %r6061, %r6055, %r6063;
	// end inline asm
	mul.lo.s32 	%r6066, %r15004, %r15191;
	mul.hi.u32 	%r6069, %r15191, %r15004;
	// begin inline asm
	add.cc.u32 %r6064, %r6022, %r6066;
	// end inline asm
	// begin inline asm
	addc.u32 %r6067, %r6061, %r6069;
	// end inline asm
	mul.lo.s32 	%r6072, %r15005, %r15191;
	mul.hi.u32 	%r6075, %r15191, %r15005;
	// begin inline asm
	add.cc.u32 %r6070, %r6028, %r6072;
	// end inline asm
	// begin inline asm
	addc.u32 %r6073, %r6067, %r6075;
	// end inline asm
	mul.lo.s32 	%r6078, %r15006, %r15191;
	mul.hi.u32 	%r6081, %r15191, %r15006;
	// begin inline asm
	add.cc.u32 %r6076, %r6034, %r6078;
	// end inline asm
	// begin inline asm
	addc.u32 %r6079, %r6073, %r6081;
	// end inline asm
	mul.lo.s32 	%r6084, %r15007, %r15191;
	mul.hi.u32 	%r6087, %r15191, %r15007;
	// begin inline asm
	add.cc.u32 %r6082, %r6040, %r6084;
	// end inline asm
	// begin inline asm
	addc.u32 %r6085, %r6079, %r6087;
	// end inline asm
	mul.lo.s32 	%r6090, %r15008, %r15191;
	mul.hi.u32 	%r6093, %r15191, %r15008;
	// begin inline asm
	add.cc.u32 %r6088, %r6046, %r6090;
	// end inline asm
	// begin inline asm
	addc.u32 %r6091, %r6085, %r6093;
	// end inline asm
	mul.lo.s32 	%r6096, %r15009, %r15191;
	mul.hi.u32 	%r6099, %r15191, %r15009;
	// begin inline asm
	add.cc.u32 %r6094, %r6049, %r6096;
	// end inline asm
	// begin inline asm
	addc.u32 %r6097, %r6091, %r6099;
	// end inline asm
	mul.lo.s32 	%r6102, %r15002, %r15190;
	mul.hi.u32 	%r6105, %r15190, %r15002;
	// begin inline asm
	add.cc.u32 %r6100, %r6058, %r6102;
	// end inline asm
	// begin inline asm
	addc.u32 %r6103, %r6293, %r6105;
	// end inline asm
	mul.lo.s32 	%r6108, %r15003, %r15190;
	mul.hi.u32 	%r6111, %r15190, %r15003;
	// begin inline asm
	add.cc.u32 %r6106, %r6064, %r6108;
	// end inline asm
	// begin inline asm
	addc.u32 %r6109, %r6103, %r6111;
	// end inline asm
	mul.lo.s32 	%r6114, %r15004, %r15190;
	mul.hi.u32 	%r6117, %r15190, %r15004;
	// begin inline asm
	add.cc.u32 %r6112, %r6070, %r6114;
	// end inline asm
	// begin inline asm
	addc.u32 %r6115, %r6109, %r6117;
	// end inline asm
	mul.lo.s32 	%r6120, %r15005, %r15190;
	mul.hi.u32 	%r6123, %r15190, %r15005;
	// begin inline asm
	add.cc.u32 %r6118, %r6076, %r6120;
	// end inline asm
	// begin inline asm
	addc.u32 %r6121, %r6115, %r6123;
	// end inline asm
	mul.lo.s32 	%r6126, %r15006, %r15190;
	mul.hi.u32 	%r6129, %r15190, %r15006;
	// begin inline asm
	add.cc.u32 %r6124, %r6082, %r6126;
	// end inline asm
	// begin inline asm
	addc.u32 %r6127, %r6121, %r6129;
	// end inline asm
	mul.lo.s32 	%r6132, %r15007, %r15190;
	mul.hi.u32 	%r6135, %r15190, %r15007;
	// begin inline asm
	add.cc.u32 %r6130, %r6088, %r6132;
	// end inline asm
	// begin inline asm
	addc.u32 %r6133, %r6127, %r6135;
	// end inline asm
	mul.lo.s32 	%r6138, %r15008, %r15190;
	mul.hi.u32 	%r6141, %r15190, %r15008;
	// begin inline asm
	add.cc.u32 %r6136, %r6094, %r6138;
	// end inline asm
	// begin inline asm
	addc.u32 %r6139, %r6133, %r6141;
	// end inline asm
	mul.lo.s32 	%r6144, %r15009, %r15190;
	mul.hi.u32 	%r6147, %r15190, %r15009;
	// begin inline asm
	add.cc.u32 %r6142, %r6097, %r6144;
	// end inline asm
	// begin inline asm
	addc.u32 %r6145, %r6139, %r6147;
	// end inline asm
	mul.lo.s32 	%r6150, %r15002, %r15189;
	mul.hi.u32 	%r6153, %r15189, %r15002;
	// begin inline asm
	add.cc.u32 %r6148, %r6106, %r6150;
	// end inline asm
	// begin inline asm
	addc.u32 %r6151, %r6293, %r6153;
	// end inline asm
	mul.lo.s32 	%r6156, %r15003, %r15189;
	mul.hi.u32 	%r6159, %r15189, %r15003;
	// begin inline asm
	add.cc.u32 %r6154, %r6112, %r6156;
	// end inline asm
	// begin inline asm
	addc.u32 %r6157, %r6151, %r6159;
	// end inline asm
	mul.lo.s32 	%r6162, %r15004, %r15189;
	mul.hi.u32 	%r6165, %r15189, %r15004;
	// begin inline asm
	add.cc.u32 %r6160, %r6118, %r6162;
	// end inline asm
	// begin inline asm
	addc.u32 %r6163, %r6157, %r6165;
	// end inline asm
	mul.lo.s32 	%r6168, %r15005, %r15189;
	mul.hi.u32 	%r6171, %r15189, %r15005;
	// begin inline asm
	add.cc.u32 %r6166, %r6124, %r6168;
	// end inline asm
	// begin inline asm
	addc.u32 %r6169, %r6163, %r6171;
	// end inline asm
	mul.lo.s32 	%r6174, %r15006, %r15189;
	mul.hi.u32 	%r6177, %r15189, %r15006;
	// begin inline asm
	add.cc.u32 %r6172, %r6130, %r6174;
	// end inline asm
	// begin inline asm
	addc.u32 %r6175, %r6169, %r6177;
	// end inline asm
	mul.lo.s32 	%r6180, %r15007, %r15189;
	mul.hi.u32 	%r6183, %r15189, %r15007;
	// begin inline asm
	add.cc.u32 %r6178, %r6136, %r6180;
	// end inline asm
	// begin inline asm
	addc.u32 %r6181, %r6175, %r6183;
	// end inline asm
	mul.lo.s32 	%r6186, %r15008, %r15189;
	mul.hi.u32 	%r6189, %r15189, %r15008;
	// begin inline asm
	add.cc.u32 %r6184, %r6142, %r6186;
	// end inline asm
	// begin inline asm
	addc.u32 %r6187, %r6181, %r6189;
	// end inline asm
	mul.lo.s32 	%r6192, %r15009, %r15189;
	mul.hi.u32 	%r6195, %r15189, %r15009;
	// begin inline asm
	add.cc.u32 %r6190, %r6145, %r6192;
	// end inline asm
	// begin inline asm
	addc.u32 %r6193, %r6187, %r6195;
	// end inline asm
	mul.lo.s32 	%r6198, %r15002, %r15188;
	mul.hi.u32 	%r6201, %r15188, %r15002;
	// begin inline asm
	add.cc.u32 %r6196, %r6154, %r6198;
	// end inline asm
	// begin inline asm
	addc.u32 %r6199, %r6293, %r6201;
	// end inline asm
	mul.lo.s32 	%r6204, %r15003, %r15188;
	mul.hi.u32 	%r6207, %r15188, %r15003;
	// begin inline asm
	add.cc.u32 %r6202, %r6160, %r6204;
	// end inline asm
	// begin inline asm
	addc.u32 %r6205, %r6199, %r6207;
	// end inline asm
	mul.lo.s32 	%r6210, %r15004, %r15188;
	mul.hi.u32 	%r6213, %r15188, %r15004;
	// begin inline asm
	add.cc.u32 %r6208, %r6166, %r6210;
	// end inline asm
	// begin inline asm
	addc.u32 %r6211, %r6205, %r6213;
	// end inline asm
	mul.lo.s32 	%r6216, %r15005, %r15188;
	mul.hi.u32 	%r6219, %r15188, %r15005;
	// begin inline asm
	add.cc.u32 %r6214, %r6172, %r6216;
	// end inline asm
	// begin inline asm
	addc.u32 %r6217, %r6211, %r6219;
	// end inline asm
	mul.lo.s32 	%r6222, %r15006, %r15188;
	mul.hi.u32 	%r6225, %r15188, %r15006;
	// begin inline asm
	add.cc.u32 %r6220, %r6178, %r6222;
	// end inline asm
	// begin inline asm
	addc.u32 %r6223, %r6217, %r6225;
	// end inline asm
	mul.lo.s32 	%r6228, %r15007, %r15188;
	mul.hi.u32 	%r6231, %r15188, %r15007;
	// begin inline asm
	add.cc.u32 %r6226, %r6184, %r6228;
	// end inline asm
	// begin inline asm
	addc.u32 %r6229, %r6223, %r6231;
	// end inline asm
	mul.lo.s32 	%r6234, %r15008, %r15188;
	mul.hi.u32 	%r6237, %r15188, %r15008;
	// begin inline asm
	add.cc.u32 %r6232, %r6190, %r6234;
	// end inline asm
	// begin inline asm
	addc.u32 %r6235, %r6229, %r6237;
	// end inline asm
	mul.lo.s32 	%r6240, %r15009, %r15188;
	mul.hi.u32 	%r6243, %r15188, %r15009;
	// begin inline asm
	add.cc.u32 %r6238, %r6193, %r6240;
	// end inline asm
	// begin inline asm
	addc.u32 %r6241, %r6235, %r6243;
	// end inline asm
	mul.lo.s32 	%r6246, %r15002, %r15187;
	mul.hi.u32 	%r6249, %r15187, %r15002;
	// begin inline asm
	add.cc.u32 %r6244, %r6202, %r6246;
	// end inline asm
	// begin inline asm
	addc.u32 %r6247, %r6293, %r6249;
	// end inline asm
	mul.lo.s32 	%r6252, %r15003, %r15187;
	mul.hi.u32 	%r6255, %r15187, %r15003;
	// begin inline asm
	add.cc.u32 %r6250, %r6208, %r6252;
	// end inline asm
	// begin inline asm
	addc.u32 %r6253, %r6247, %r6255;
	// end inline asm
	mul.lo.s32 	%r6258, %r15004, %r15187;
	mul.hi.u32 	%r6261, %r15187, %r15004;
	// begin inline asm
	add.cc.u32 %r6256, %r6214, %r6258;
	// end inline asm
	// begin inline asm
	addc.u32 %r6259, %r6253, %r6261;
	// end inline asm
	mul.lo.s32 	%r6264, %r15005, %r15187;
	mul.hi.u32 	%r6267, %r15187, %r15005;
	// begin inline asm
	add.cc.u32 %r6262, %r6220, %r6264;
	// end inline asm
	// begin inline asm
	addc.u32 %r6265, %r6259, %r6267;
	// end inline asm
	mul.lo.s32 	%r6270, %r15006, %r15187;
	mul.hi.u32 	%r6273, %r15187, %r15006;
	// begin inline asm
	add.cc.u32 %r6268, %r6226, %r6270;
	// end inline asm
	// begin inline asm
	addc.u32 %r6271, %r6265, %r6273;
	// end inline asm
	mul.lo.s32 	%r6276, %r15007, %r15187;
	mul.hi.u32 	%r6279, %r15187, %r15007;
	// begin inline asm
	add.cc.u32 %r6274, %r6232, %r6276;
	// end inline asm
	// begin inline asm
	addc.u32 %r6277, %r6271, %r6279;
	// end inline asm
	mul.lo.s32 	%r6282, %r15008, %r15187;
	mul.hi.u32 	%r6285, %r15187, %r15008;
	// begin inline asm
	add.cc.u32 %r6280, %r6238, %r6282;
	// end inline asm
	// begin inline asm
	addc.u32 %r6283, %r6277, %r6285;
	// end inline asm
	mul.lo.s32 	%r6288, %r15009, %r15187;
	mul.hi.u32 	%r6291, %r15187, %r15009;
	// begin inline asm
	add.cc.u32 %r6286, %r6241, %r6288;
	// end inline asm
	// begin inline asm
	addc.u32 %r6289, %r6283, %r6291;
	// end inline asm
	mul.wide.u32 	%rd197, %r6250, 977;
	cvt.u32.u64 	%r6294, %rd197;
	shr.u64 	%rd198, %rd197, 32;
	mul.wide.u32 	%rd199, %r6256, 977;
	add.s64 	%rd200, %rd199, %rd198;
	cvt.u32.u64 	%r6297, %rd200;
	shr.u64 	%rd201, %rd200, 32;
	mul.wide.u32 	%rd202, %r6262, 977;
	add.s64 	%rd203, %rd202, %rd201;
	cvt.u32.u64 	%r6300, %rd203;
	shr.u64 	%rd204, %rd203, 32;
	mul.wide.u32 	%rd205, %r6268, 977;
	add.s64 	%rd206, %rd205, %rd204;
	cvt.u32.u64 	%r6303, %rd206;
	shr.u64 	%rd207, %rd206, 32;
	mul.wide.u32 	%rd208, %r6274, 977;
	add.s64 	%rd209, %rd208, %rd207;
	cvt.u32.u64 	%r6306, %rd209;
	shr.u64 	%rd210, %rd209, 32;
	mul.wide.u32 	%rd211, %r6280, 977;
	add.s64 	%rd212, %rd211, %rd210;
	cvt.u32.u64 	%r6309, %rd212;
	shr.u64 	%rd213, %rd212, 32;
	mul.wide.u32 	%rd214, %r6286, 977;
	add.s64 	%rd215, %rd214, %rd213;
	cvt.u32.u64 	%r6312, %rd215;
	shr.u64 	%rd216, %rd215, 32;
	cvt.u64.u32 	%rd217, %r6289;
	cvt.u32.u64 	%r6390, %rd216;
	cvt.u32.u64 	%r6391, %rd217;
	mov.b64 	%rd218, 977;
	cvt.u32.u64 	%r6392, %rd218;
	mad.lo.s32 	%r6315, %r6391, %r6392, %r6390;
	// begin inline asm
	add.cc.u32 %r6292, %r6293, %r6294;
	// end inline asm
	// begin inline asm
	addc.cc.u32 %r6295, %r6250, %r6297;
	// end inline asm
	// begin inline asm
	addc.cc.u32 %r6298, %r6256, %r6300;
	// end inline asm
	// begin inline asm
	addc.cc.u32 %r6301, %r6262, %r6303;
	// end inline asm
	// begin inline asm
	addc.cc.u32 %r6304, %r6268, %r6306;
	// end inline asm
	// begin inline asm
	addc.cc.u32 %r6307, %r6274, %r6309;
	// end inline asm
	// begin inline asm
	addc.cc.u32 %r6310, %r6280, %r6312;
	// end inline asm
	// begin inline asm
	addc.u32 %r6313, %r6286, %r6315;
	// end inline asm
	// begin inline asm
	sub.cc.u32 %r6316, %r6292, %r11;
	// end inline asm
	// begin inline asm
	subc.cc.u32 %r6319, %r6295, %r12;
	// end inline asm
	// begin inline asm
	subc.cc.u32 %r6322, %r6298, %r13;
	// end inline asm
	// begin inline asm
	subc.cc.u32 %r6325, %r6301, %r14;
	// end inline asm
	// begin inline asm
	subc.cc.u32 %r6328, %r6304, %r15;
	// end inline asm
	// begin inline asm
	subc.cc.u32 %r6331, %r6307, %r16;
	// end inline asm
	// begin inline asm
	subc.cc.u32 %r6334, %r6310, %r17;
	// end inline asm
	// begin inline asm
	subc.u32 %r6337, %r6313, %r18;
	// end inline asm
	setp.eq.s32 	%p47, %r6337, 0;
	selp.b32 	%r6341, %r6316, %r6292, %p47;
	selp.b32 	%r6344, %r6319, %r6295, %p47;
	selp.b32 	%r6347, %r6322, %r6298, %p47;
	selp.b32 	%r6350, %r6325, %r6301, %p47;
	selp.b32 	%r6353, %r6328, %r6304, %p47;
	selp.b32 	%r6356, %r6331, %r6307, %p47;
	selp.b32 	%r6359, %r6334, %r6310, %p47;
	// begin inline asm
	add.cc.u32 %r6340, %r6341, %r5908;
	// end inline asm
	// begin inline asm
	addc.cc.u32 %r6343, %r6344, %r5956;
	// end inline asm
	// begin inline asm
	addc.cc.u32 %r6346, %r6347, %r6004;
	// end inline asm
	// begin inline asm
	addc.cc.u32 %r6349, %r6350, %r6052;
	// end inline asm
	// begin inline asm
	addc.cc.u32 %r6352, %r6353, %r6100;
	// end inline asm
	// begin inline asm
	addc.cc.u32 %r6355, %r6356, %r6148;
	// end inline asm
	// begin inline asm
	addc.cc.u32 %r6358, %r6359, %r6196;
	// end inline asm
	// begin inline asm
	addc.u32 %r15017, %r6313, %r6244;
	// end inline asm
	// begin inline asm
	sub.cc.u32 %r15010, %r6340, %r11;
	// end inline asm
	// begin inline asm
	subc.cc.u32 %r15011, %r6343, %r12;
	// end inline asm
	// begin inline asm
	subc.cc.u32 %r15012, %r6346, %r13;
	// end inline asm
	// begin inline asm
	subc.cc.u32 %r15013, %r6349, %r14;
	// end inline asm
	// begin inline asm
	subc.cc.u32 %r15014, %r6352, %r15;
	// end inline asm
	// begin inline asm
	subc.cc.u32 %r15015, %r6355, %r16;
	// end inline asm
	// begin inline asm
	subc.cc.u32 %r15016, %r6358, %r17;
	// end inline asm
	// begin inline asm
	subc.u32 %r6385, %r15017, %r18;
	// end inline asm
	setp.eq.s32 	%p48, %r6385, 0;
	@%p48 bra 	$L__BB1_53;
	mov.u32 	%r15010, %r6340;
	mov.u32 	%r15011, %r6343;
	mov.u32 	%r15012, %r6346;
	mov.u32 	%r15013, %r6349;
	mov.u32 	%r15014, %r6352;
	mov.u32 	%r15015, %r6355;
	mov.u32 	%r15016, %r6358;
$L__BB1_53:
	mul.lo.s32 	%r6395, %r15002, %r14985;
	mul.hi.u32 	%r6398, %r14985, %r15002;
	mov.b32 	%r6778, 0;
	// begin inline asm
	add.cc.u32 %r6393, %r6778, %r6395;
	// end inline asm
	// begin inline asm
	addc.u32 %r6396, %r6778, %r6398;
	// end inline asm
	mul.lo.s32 	%r6401, %r15003, %r14985;
	mul.hi.u32 	%r6404, %r14985, %r15003;
	// begin inline asm
	add.cc.u32 %r6399, %r6778, %r6401;
	// end inline asm
	// begin inline asm
	addc.u32 %r6402, %r6396, %r6404;
	// end inline asm
	mul.lo.s32 	%r6407, %r15004, %r14985;
	mul.hi.u32 	%r6410, %r14985, %r15004;
	// begin inline asm
	add.cc.u32 %r6405, %r6778, %r6407;
	// end inline asm
	// begin inline asm
	addc.u32 %r6408, %r6402, %r6410;
	// end inline asm
	mul.lo.s32 	%r6413, %r15005, %r14985;
	mul.hi.u32 	%r6416, %r14985, %r15005;
	// begin inline asm
	add.cc.u32 %r6411, %r6778, %r6413;
	// end inline asm
	// begin inline asm
	addc.u32 %r6414, %r6408, %r6416;
	// end inline asm
	mul.lo.s32 	%r6419, %r15006, %r14985;
	mul.hi.u32 	%r6422, %r14985, %r15006;
	// begin inline asm
	add.cc.u32 %r6417, %r6778, %r6419;
	// end inline asm
	// begin inline asm
	addc.u32 %r6420, %r6414, %r6422;
	// end inline asm
	mul.lo.s32 	%r6425, %r15007, %r14985;
	mul.hi.u32 	%r6428, %r14985, %r15007;
	// begin inline asm
	add.cc.u32 %r6423, %r6778, %r6425;
	// end inline asm
	// begin inline asm
	addc.u32 %r6426, %r6420, %r6428;
	// end inline asm
	mul.lo.s32 	%r6431, %r15008, %r14985;
	mul.hi.u32 	%r6434, %r14985, %r15008;
	// begin inline asm
	add.cc.u32 %r6429, %r6778, %r6431;
	// end inline asm
	// begin inline asm
	addc.u32 %r6432, %r6426, %r6434;
	// end inline asm
	mul.lo.s32 	%r6437, %r15009, %r14985;
	mul.hi.u32 	%r6440, %r14985, %r15009;
	// begin inline asm
	add.cc.u32 %r6435, %r6778, %r6437;
	// end inline asm
	// begin inline asm
	addc.u32 %r6438, %r6432, %r6440;
	// end inline asm
	mul.lo.s32 	%r6443, %r15002, %r14984;
	mul.hi.u32 	%r6446, %r14984, %r15002;
	// begin inline asm
	add.cc.u32 %r6441, %r6399, %r6443;
	// end inline asm
	// begin inline asm
	addc.u32 %r6444, %r6778, %r6446;
	// end inline asm
	mul.lo.s32 	%r6449, %r15003, %r14984;
	mul.hi.u32 	%r6452, %r14984, %r15003;
	// begin inline asm
	add.cc.u32 %r6447, %r6405, %r6449;
	// end inline asm
	// begin inline asm
	addc.u32 %r6450, %r6444, %r6452;
	// end inline asm
	mul.lo.s32 	%r6455, %r15004, %r14984;
	mul.hi.u32 	%r6458, %r14984, %r15004;
	// begin inline asm
	add.cc.u32 %r6453, %r6411, %r6455;
	// end inline asm
	// begin inline asm
	addc.u32 %r6456, %r6450, %r6458;
	// end inline asm
	mul.lo.s32 	%r6461, %r15005, %r14984;
	mul.hi.u32 	%r6464, %r14984, %r15005;
	// begin inline asm
	add.cc.u32 %r6459, %r6417, %r6461;
	// end inline asm
	// begin inline asm
	addc.u32 %r6462, %r6456, %r6464;
	// end inline asm
	mul.lo.s32 	%r6467, %r15006, %r14984;
	mul.hi.u32 	%r6470, %r14984, %r15006;
	// begin inline asm
	add.cc.u32 %r6465, %r6423, %r6467;
	// end inline asm
	// begin inline asm
	addc.u32 %r6468, %r6462, %r6470;
	// end inline asm
	mul.lo.s32 	%r6473, %r15007, %r14984;
	mul.hi.u32 	%r6476, %r14984, %r15007;
	// begin inline asm
	add.cc.u32 %r6471, %r6429, %r6473;
	// end inline asm
	// begin inline asm
	addc.u32 %r6474, %r6468, %r6476;
	// end inline asm
	mul.lo.s32 	%r6479, %r15008, %r14984;
	mul.hi.u32 	%r6482, %r14984, %r15008;
	// begin inline asm
	add.cc.u32 %r6477, %r6435, %r6479;
	// end inline asm
	// begin inline asm
	addc.u32 %r6480, %r6474, %r6482;
	// end inline asm
	mul.lo.s32 	%r6485, %r15009, %r14984;
	mul.hi.u32 	%r6488, %r14984, %r15009;
	// begin inline asm
	add.cc.u32 %r6483, %r6438, %r6485;
	// end inline asm
	// begin inline asm
	addc.u32 %r6486, %r6480, %r6488;
	// end inline asm
	mul.lo.s32 	%r6491, %r15002, %r14983;
	mul.hi.u32 	%r6494, %r14983, %r15002;
	// begin inline asm
	add.cc.u32 %r6489, %r6447, %r6491;
	// end inline asm
	// begin inline asm
	addc.u32 %r6492, %r6778, %r6494;
	// end inline asm
	mul.lo.s32 	%r6497, %r15003, %r14983;
	mul.hi.u32 	%r6500, %r14983, %r15003;
	// begin inline asm
	add.cc.u32 %r6495, %r6453, %r6497;
	// end inline asm
	// begin inline asm
	addc.u32 %r6498, %r6492, %r6500;
	// end inline asm
	mul.lo.s32 	%r6503, %r15004, %r14983;
	mul.hi.u32 	%r6506, %r14983, %r15004;
	// begin inline asm
	add.cc.u32 %r6501, %r6459, %r6503;
	// end inline asm
	// begin inline asm
	addc.u32 %r6504, %r6498, %r6506;
	// end inline asm
	mul.lo.s32 	%r6509, %r15005, %r14983;
	mul.hi.u32 	%r6512, %r14983, %r15005;
	// begin inline asm
	add.cc.u32 %r6507, %r6465, %r6509;
	// end inline asm
	// begin inline asm
	addc.u32 %r6510, %r6504, %r6512;
	// end inline asm
	mul.lo.s32 	%r6515, %r15006, %r14983;
	mul.hi.u32 	%r6518, %r14983, %r15006;
	// begin inline asm
	add.cc.u32 %r6513, %r6471, %r6515;
	// end inline asm
	// begin inline asm
	addc.u32 %r6516, %r6510, %r6518;
	// end inline asm
	mul.lo.s32 	%r6521, %r15007, %r14983;
	mul.hi.u32 	%r6524, %r14983, %r15007;
	// begin inline asm
	add.cc.u32 %r6519, %r6477, %r6521;
	// end inline asm
	// begin inline asm
	addc.u32 %r6522, %r6516, %r6524;
	// end inline asm
	mul.lo.s32 	%r6527, %r15008, %r14983;
	mul.hi.u32 	%r6530, %r14983, %r15008;
	// begin inline asm
	add.cc.u32 %r6525, %r6483, %r6527;
	// end inline asm
	// begin inline asm
	addc.u32 %r6528, %r6522, %r6530;
	// end inline asm
	mul.lo.s32 	%r6533, %r15009, %r14983;
	mul.hi.u32 	%r6536, %r14983, %r15009;
	// begin inline asm
	add.cc.u32 %r6531, %r6486, %r6533;
	// end inline asm
	// begin inline asm
	addc.u32 %r6534, %r6528, %r6536;
	// end inline asm
	mul.lo.s32 	%r6539, %r15002, %r14982;
	mul.hi.u32 	%r6542, %r14982, %r15002;
	// begin inline asm
	add.cc.u32 %r6537, %r6495, %r6539;
	// end inline asm
	// begin inline asm
	addc.u32 %r6540, %r6778, %r6542;
	// end inline asm
	mul.lo.s32 	%r6545, %r15003, %r14982;
	mul.hi.u32 	%r6548, %r14982, %r15003;
	// begin inline asm
	add.cc.u32 %r6543, %r6501, %r6545;
	// end inline asm
	// begin inline asm
	addc.u32 %r6546, %r6540, %r6548;
	// end inline asm
	mul.lo.s32 	%r6551, %r15004, %r14982;
	mul.hi.u32 	%r6554, %r14982, %r15004;
	// begin inline asm
	add.cc.u32 %r6549, %r6507, %r6551;
	// end inline asm
	// begin inline asm
	addc.u32 %r6552, %r6546, %r6554;
	// end inline asm
	mul.lo.s32 	%r6557, %r15005, %r14982;
	mul.hi.u32 	%r6560, %r14982, %r15005;
	// begin inline asm
	add.cc.u32 %r6555, %r6513, %r6557;
	// end inline asm
	// begin inline asm
	addc.u32 %r6558, %r6552, %r6560;
	// end inline asm
	mul.lo.s32 	%r6563, %r15006, %r14982;
	mul.hi.u32 	%r6566, %r14982, %r15006;
	// begin inline asm
	add.cc.u32 %r6561, %r6519, %r6563;
	// end inline asm
	// begin inline asm
	addc.u32 %r6564, %r6558, %r6566;
	// end inline asm
	mul.lo.s32 	%r6569, %r15007, %r14982;
	mul.hi.u32 	%r6572, %r14982, %r15007;
	// begin inline asm
	add.cc.u32 %r6567, %r6525, %r6569;
	// end inline asm
	// begin inline asm
	addc.u32 %r6570, %r6564, %r6572;
	// end inline asm
	mul.lo.s32 	%r6575, %r15008, %r14982;
	mul.hi.u32 	%r6578, %r14982, %r15008;
	// begin inline asm
	add.cc.u32 %r6573, %r6531, %r6575;
	// end inline asm
	// begin inline asm
	addc.u32 %r6576, %r6570, %r6578;
	// end inline asm
	mul.lo.s32 	%r6581, %r15009, %r14982;
	mul.hi.u32 	%r6584, %r14982, %r15009;
	// begin inline asm
	add.cc.u32 %r6579, %r6534, %r6581;
	// end inline asm
	// begin inline asm
	addc.u32 %r6582, %r6576, %r6584;
	// end inline asm
	mul.lo.s32 	%r6587, %r15002, %r14981;
	mul.hi.u32 	%r6590, %r14981, %r15002;
	// begin inline asm
	add.cc.u32 %r6585, %r6543, %r6587;
	// end inline asm
	// begin inline asm
	addc.u32 %r6588, %r6778, %r6590;
	// end inline asm
	mul.lo.s32 	%r6593, %r15003, %r14981;
	mul.hi.u32 	%r6596, %r14981, %r15003;
	// begin inline asm
	add.cc.u32 %r6591, %r6549, %r6593;
	// end inline asm
	// begin inline asm
	addc.u32 %r6594, %r6588, %r6596;
	// end inline asm
	mul.lo.s32 	%r6599, %r15004, %r14981;
	mul.hi.u32 	%r6602, %r14981, %r15004;
	// begin inline asm
	add.cc.u32 %r6597, %r6555, %r6599;
	// end inline asm
	// begin inline asm
	addc.u32 %r6600, %r6594, %r6602;
	// end inline asm
	mul.lo.s32 	%r6605, %r15005, %r14981;
	mul.hi.u32 	%r6608, %r14981, %r15005;
	// begin inline asm
	add.cc.u32 %r6603, %r6561, %r6605;
	// end inline asm
	// begin inline asm
	addc.u32 %r6606, %r6600, %r6608;
	// end inline asm
	mul.lo.s32 	%r6611, %r15006, %r14981;
	mul.hi.u32 	%r6614, %r14981, %r15006;
	// begin inline asm
	add.cc.u32 %r6609, %r6567, %r6611;
	// end inline asm
	// begin inline asm
	addc.u32 %r6612, %r6606, %r6614;
	// end inline asm
	mul.lo.s32 	%r6617, %r15007, %r14981;
	mul.hi.u32 	%r6620, %r14981, %r15007;
	// begin inline asm
	add.cc.u32 %r6615, %r6573, %r6617;
	// end inline asm
	// begin inline asm
	addc.u32 %r6618, %r6612, %r6620;
	// end inline asm
	mul.lo.s32 	%r6623, %r15008, %r14981;
	mul.hi.u32 	%r6626, %r14981, %r15008;
	// begin inline asm
	add.cc.u32 %r6621, %r6579, %r6623;
	// end inline asm
	// begin inline asm
	addc.u32 %r6624, %r6618, %r6626;
	// end inline asm
	mul.lo.s32 	%r6629, %r15009, %r14981;
	mul.hi.u32 	%r6632, %r14981, %r15009;
	// begin inline asm
	add.cc.u32 %r6627, %r6582, %r6629;
	// end inline asm
	// begin inline asm
	addc.u32 %r6630, %r6624, %r6632;
	// end inline asm
	mul.lo.s32 	%r6635, %r15002, %r14980;
	mul.hi.u32 	%r6638, %r14980, %r15002;
	// begin inline asm
	add.cc.u32 %r6633, %r6591, %r6635;
	// end inline asm
	// begin inline asm
	addc.u32 %r6636, %r6778, %r6638;
	// end inline asm
	mul.lo.s32 	%r6641, %r15003, %r14980;
	mul.hi.u32 	%r6644, %r14980, %r15003;
	// begin inline asm
	add.cc.u32 %r6639, %r6597, %r6641;
	// end inline asm
	// begin inline asm
	addc.u32 %r6642, %r6636, %r6644;
	// end inline asm
	mul.lo.s32 	%r6647, %r15004, %r14980;
	mul.hi.u32 	%r6650, %r14980, %r15004;
	// begin inline asm
	add.cc.u32 %r6645, %r6603, %r6647;
	// end inline asm
	// begin inline asm
	addc.u32 %r6648, %r6642, %r6650;
	// end inline asm
	mul.lo.s32 	%r6653, %r15005, %r14980;
	mul.hi.u32 	%r6656, %r14980, %r15005;
	// begin inline asm
	add.cc.u32 %r6651, %r6609, %r6653;
	// end inline asm
	// begin inline asm
	addc.u32 %r6654, %r6648, %r6656;
	// end inline asm
	mul.lo.s32 	%r6659, %r15006, %r14980;
	mul.hi.u32 	%r6662, %r14980, %r15006;
	// begin inline asm
	add.cc.u32 %r6657, %r6615, %r6659;
	// end inline asm
	// begin inline asm
	addc.u32 %r6660, %r6654, %r6662;
	// end inline asm
	mul.lo.s32 	%r6665, %r15007, %r14980;
	mul.hi.u32 	%r6668, %r14980, %r15007;
	// begin inline asm
	add.cc.u32 %r6663, %r6621, %r6665;
	// end inline asm
	// begin inline asm
	addc.u32 %r6666, %r6660, %r6668;
	// end inline asm
	mul.lo.s32 	%r6671, %r15008, %r14980;
	mul.hi.u32 	%r6674, %r14980, %r15008;
	// begin inline asm
	add.cc.u32 %r6669, %r6627, %r6671;
	// end inline asm
	// begin inline asm
	addc.u32 %r6672, %r6666, %r6674;
	// end inline asm
	mul.lo.s32 	%r6677, %r15009, %r14980;
	mul.hi.u32 	%r6680, %r14980, %r15009;
	// begin inline asm
	add.cc.u32 %r6675, %r6630, %r6677;
	// end inline asm
	// begin inline asm
	addc.u32 %r6678, %r6672, %r6680;
	// end inline asm
	mul.lo.s32 	%r6683, %r15002, %r14979;
	mul.hi.u32 	%r6686, %r14979, %r15002;
	// begin inline asm
	add.cc.u32 %r6681, %r6639, %r6683;
	// end inline asm
	// begin inline asm
	addc.u32 %r6684, %r6778, %r6686;
	// end inline asm
	mul.lo.s32 	%r6689, %r15003, %r14979;
	mul.hi.u32 	%r6692, %r14979, %r15003;
	// begin inline asm
	add.cc.u32 %r6687, %r6645, %r6689;
	// end inline asm
	// begin inline asm
	addc.u32 %r6690, %r6684, %r6692;
	// end inline asm
	mul.lo.s32 	%r6695, %r15004, %r14979;
	mul.hi.u32 	%r6698, %r14979, %r15004;
	// begin inline asm
	add.cc.u32 %r6693, %r6651, %r6695;
	// end inline asm
	// begin inline asm
	addc.u32 %r6696, %r6690, %r6698;
	// end inline asm
	mul.lo.s32 	%r6701, %r15005, %r14979;
	mul.hi.u32 	%r6704, %r14979, %r15005;
	// begin inline asm
	add.cc.u32 %r6699, %r6657, %r6701;
	// end inline asm
	// begin inline asm
	addc.u32 %r6702, %r6696, %r6704;
	// end inline asm
	mul.lo.s32 	%r6707, %r15006, %r14979;
	mul.hi.u32 	%r6710, %r14979, %r15006;
	// begin inline asm
	add.cc.u32 %r6705, %r6663, %r6707;
	// end inline asm
	// begin inline asm
	addc.u32 %r6708, %r6702, %r6710;
	// end inline asm
	mul.lo.s32 	%r6713, %r15007, %r14979;
	mul.hi.u32 	%r6716, %r14979, %r15007;
	// begin inline asm
	add.cc.u32 %r6711, %r6669, %r6713;
	// end inline asm
	// begin inline asm
	addc.u32 %r6714, %r6708, %r6716;
	// end inline asm
	mul.lo.s32 	%r6719, %r15008, %r14979;
	mul.hi.u32 	%r6722, %r14979, %r15008;
	// begin inline asm
	add.cc.u32 %r6717, %r6675, %r6719;
	// end inline asm
	// begin inline asm
	addc.u32 %r6720, %r6714, %r6722;
	// end inline asm
	mul.lo.s32 	%r6725, %r15009, %r14979;
	mul.hi.u32 	%r6728, %r14979, %r15009;
	// begin inline asm
	add.cc.u32 %r6723, %r6678, %r6725;
	// end inline asm
	// begin inline asm
	addc.u32 %r6726, %r6720, %r6728;
	// end inline asm
	mul.lo.s32 	%r6731, %r15002, %r14978;
	mul.hi.u32 	%r6734, %r14978, %r15002;
	// begin inline asm
	add.cc.u32 %r6729, %r6687, %r6731;
	// end inline asm
	// begin inline asm
	addc.u32 %r6732, %r6778, %r6734;
	// end inline asm
	mul.lo.s32 	%r6737, %r15003, %r14978;
	mul.hi.u32 	%r6740, %r14978, %r15003;
	// begin inline asm
	add.cc.u32 %r6735, %r6693, %r6737;
	// end inline asm
	// begin inline asm
	addc.u32 %r6738, %r6732, %r6740;
	// end inline asm
	mul.lo.s32 	%r6743, %r15004, %r14978;
	mul.hi.u32 	%r6746, %r14978, %r15004;
	// begin inline asm
	add.cc.u32 %r6741, %r6699, %r6743;
	// end inline asm
	// begin inline asm
	addc.u32 %r6744, %r6738, %r6746;
	// end inline asm
	mul.lo.s32 	%r6749, %r15005, %r14978;
	mul.hi.u32 	%r6752, %r14978, %r15005;
	// begin inline asm
	add.cc.u32 %r6747, %r6705, %r6749;
	// end inline asm
	// begin inline asm
	addc.u32 %r6750, %r6744, %r6752;
	// end inline asm
	mul.lo.s32 	%r6755, %r15006, %r14978;
	mul.hi.u32 	%r6758, %r14978, %r15006;
	// begin inline asm
	add.cc.u32 %r6753, %r6711, %r6755;
	// end inline asm
	// begin inline asm
	addc.u32 %r6756, %r6750, %r6758;
	// end inline asm
	mul.lo.s32 	%r6761, %r15007, %r14978;
	mul.hi.u32 	%r6764, %r14978, %r15007;
	// begin inline asm
	add.cc.u32 %r6759, %r6717, %r6761;
	// end inline asm
	// begin inline asm
	addc.u32 %r6762, %r6756, %r6764;
	// end inline asm
	mul.lo.s32 	%r6767, %r15008, %r14978;
	mul.hi.u32 	%r6770, %r14978, %r15008;
	// begin inline asm
	add.cc.u32 %r6765, %r6723, %r6767;
	// end inline asm
	// begin inline asm
	addc.u32 %r6768, %r6762, %r6770;
	// end inline asm
	mul.lo.s32 	%r6773, %r15009, %r14978;
	mul.hi.u32 	%r6776, %r14978, %r15009;
	// begin inline asm
	add.cc.u32 %r6771, %r6726, %r6773;
	// end inline asm
	// begin inline asm
	addc.u32 %r6774, %r6768, %r6776;
	// end inline asm
	mul.wide.u32 	%rd219, %r6735, 977;
	cvt.u32.u64 	%r6779, %rd219;
	shr.u64 	%rd220, %rd219, 32;
	mul.wide.u32 	%rd221, %r6741, 977;
	add.s64 	%rd222, %rd221, %rd220;
	cvt.u32.u64 	%r6782, %rd222;
	shr.u64 	%rd223, %rd222, 32;
	mul.wide.u32 	%rd224, %r6747, 977;
	add.s64 	%rd225, %rd224, %rd223;
	cvt.u32.u64 	%r6785, %rd225;
	shr.u64 	%rd226, %rd225, 32;
	mul.wide.u32 	%rd227, %r6753, 977;
	add.s64 	%rd228, %rd227, %rd226;
	cvt.u32.u64 	%r6788, %rd228;
	shr.u64 	%rd229, %rd228, 32;
	mul.wide.u32 	%rd230, %r6759, 977;
	add.s64 	%rd231, %rd230, %rd229;
	cvt.u32.u64 	%r6791, %rd231;
	shr.u64 	%rd232, %rd231, 32;
	mul.wide.u32 	%rd233, %r6765, 977;
	add.s64 	%rd234, %rd233, %rd232;
	cvt.u32.u64 	%r6794, %rd234;
	shr.u64 	%rd235, %rd234, 32;
	mul.wide.u32 	%rd236, %r6771, 977;
	add.s64 	%rd237, %rd236, %rd235;
	cvt.u32.u64 	%r6797, %rd237;
	shr.u64 	%rd238, %rd237, 32;
	cvt.u64.u32 	%rd239, %r6774;
	cvt.u32.u64 	%r6874, %rd238;
	cvt.u32.u64 	%r6875, %rd239;
	mov.b64 	%rd240, 977;
	cvt.u32.u64 	%r6876, %rd240;
	mad.lo.s32 	%r6800, %r6875, %r6876, %r6874;
	// begin inline asm
	add.cc.u32 %r6777, %r6778, %r6779;
	// end inline asm
	// begin inline asm
	addc.cc.u32 %r6780, %r6735, %r6782;
	// end inline asm
	// begin inline asm
	addc.cc.u32 %r6783, %r6741, %r6785;
	// end inline asm
	// begin inline asm
	addc.cc.u32 %r6786, %r6747, %r6788;
	// end inline asm
	// begin inline asm
	addc.cc.u32 %r6789, %r6753, %r6791;
	// end inline asm
	// begin inline asm
	addc.cc.u32 %r6792, %r6759, %r6794;
	// end inline asm
	// begin inline asm
	addc.cc.u32 %r6795, %r6765, %r6797;
	// end inline asm
	// begin inline asm
	addc.u32 %r6798, %r6771, %r6800;
	// end inline asm
	// begin inline asm
	sub.cc.u32 %r6801, %r6777, %r11;
	// end inline asm
	// begin inline asm
	subc.cc.u32 %r6804, %r6780, %r12;
	// end inline asm
	// begin inline asm
	subc.cc.u32 %r6807, %r6783, %r13;
	// end inline asm
	// begin inline asm
	subc.cc.u32 %r6810, %r6786, %r14;
	// end inline asm
	// begin inline asm
	subc.cc.u32 %r6813, %r6789, %r15;
	// end inline asm
	// begin inline asm
	subc.cc.u32 %r6816, %r6792, %r16;
	// end inline asm
	// begin inline asm
	subc.cc.u32 %r6819, %r6795, %r17;
	// end inline asm
	// begin inline asm
	subc.u32 %r6822, %r6798, %r18;
	// end inline asm
	setp.eq.s32 	%p49, %r6822, 0;
	selp.b32 	%r6826, %r6801, %r6777, %p49;
	selp.b32 	%r6829, %r6804, %r6780, %p49;
	selp.b32 	%r6832, %r6807, %r6783, %p49;
	selp.b32 	%r6835, %r6810, %r6786, %p49;
	selp.b32 	%r6838, %r6813, %r6789, %p49;
	selp.b32 	%r6841, %r6816, %r6792, %p49;
	selp.b32 	%r6844, %r6819, %r6795, %p49;
	// begin inline asm
	add.cc.u32 %r6825, %r6826, %r6393;
	// end inline asm
	// begin inline asm
	addc.cc.u32 %r6828, %r6829, %r6441;
	// end inline asm
	// begin inline asm
	addc.cc.u32 %r6831, %r6832, %r6489;
	// end inline asm
	// begin inline asm
	addc.cc.u32 %r6834, %r6835, %r6537;
	// end inline asm
	// begin inline asm
	addc.cc.u32 %r6837, %r6838, %r6585;
	// end inline asm
	// begin inline asm
	addc.cc.u32 %r6840, %r6841, %r6633;
	// end inline asm
	// begin inline asm
	addc.cc.u32 %r6843, %r6844, %r6681;
	// end inline asm
	// begin inline asm
	addc.u32 %r15025, %r6798, %r6729;
	// end inline asm
	// begin inline asm
	sub.cc.u32 %r15018, %r6825, %r11;
	// end inline asm
	// begin inline asm
	subc.cc.u32 %r15019, %r6828, %r12;
	// end inline asm
	// begin inline asm
	subc.cc.u32 %r15020, %r6831, %r13;
	// end inline asm
	// begin inline asm
	subc.cc.u32 %r15021, %r6834, %r14;
	// end inline asm
	// begin inline asm
	subc.cc.u32 %r15022, %r6837, %r15;
	// end inline asm
	// begin inline asm
	subc.cc.u32 %r15023, %r6840, %r16;
	// end inline asm
	// begin inline asm
	subc.cc.u32 %r15024, %r6843, %r17;
	// end inline asm
	// begin inline asm
	subc.u32 %r6870, %r15025, %r18;
	// end inline asm
	setp.eq.s32 	%p50, %r6870, 0;
	@%p50 bra 	$L__BB1_55;
	mov.u32 	%r15018, %r6825;
	mov.u32 	%r15019, %r6828;
	mov.u32 	%r15020, %r6831;
	mov.u32 	%r15021, %r6834;
	mov.u32 	%r15022, %r6837;
	mov.u32 	%r15023, %r6840;
	mov.u32 	%r15024, %r6843;
$L__BB1_55:
	ld.const.u32 	%r7358, [_GY];
	mul.lo.s32 	%r6879, %r15018, %r7358;
	mul.hi.u32 	%r6882, %r7358, %r15018;
	mov.b32 	%r7262, 0;
	// begin inline asm
	add.cc.u32 %r6877, %r7262, %r6879;
	// end inline asm
	// begin inline asm
	addc.u32 %r6880, %r7262, %r6882;
	// end inline asm
	mul.lo.s32 	%r6885, %r15019, %r7358;
	mul.hi.u32 	%r6888, %r7358, %r15019;
	// begin inline asm
	add.cc.u32 %r6883, %r7262, %r6885;
	// end inline asm
	// begin inline asm
	addc.u32 %r6886, %r6880, %r6888;
	// end inline asm
	mul.lo.s32 	%r6891, %r15020, %r7358;
	mul.hi.u32 	%r6894, %r7358, %r15020;
	// begin inline asm
	add.cc.u32 %r6889, %r7262, %r6891;
	// end inline asm
	// begin inline asm
	addc.u32 %r6892, %r6886, %r6894;
	// end inline asm
	mul.lo.s32 	%r6897, %r15021, %r7358;
	mul.hi.u32 	%r6900, %r7358, %r15021;
	// begin inline asm
	add.cc.u32 %r6895, %r7262, %r6897;
	// end inline asm
	// begin inline asm
	addc.u32 %r6898, %r6892, %r6900;
	// end inline asm
	mul.lo.s32 	%r6903, %r15022, %r7358;
	mul.hi.u32 	%r6906, %r7358, %r15022;
	// begin inline asm
	add.cc.u32 %r6901, %r7262, %r6903;
	// end inline asm
	// begin inline asm
	addc.u32 %r6904, %r6898, %r6906;
	// end inline asm
	mul.lo.s32 	%r6909, %r15023, %r7358;
	mul.hi.u32 	%r6912, %r7358, %r15023;
	// begin inline asm
	add.cc.u32 %r6907, %r7262, %r6909;
	// end inline asm
	// begin inline asm
	addc.u32 %r6910, %r6904, %r6912;
	// end inline asm
	mul.lo.s32 	%r6915, %r15024, %r7358;
	mul.hi.u32 	%r6918, %r7358, %r15024;
	// begin inline asm
	add.cc.u32 %r6913, %r7262, %r6915;
	// end inline asm
	// begin inline asm
	addc.u32 %r6916, %r6910, %r6918;
	// end inline asm
	mul.lo.s32 	%r6921, %r15025, %r7358;
	mul.hi.u32 	%r6924, %r7358, %r15025;
	// begin inline asm
	add.cc.u32 %r6919, %r7262, %r6921;
	// end inline asm
	// begin inline asm
	addc.u32 %r6922, %r6916, %r6924;
	// end inline asm
	ld.const.u32 	%r7359, [_GY+4];
	mul.lo.s32 	%r6927, %r15018, %r7359;
	mul.hi.u32 	%r6930, %r7359, %r15018;
	// begin inline asm
	add.cc.u32 %r6925, %r6883, %r6927;
	// end inline asm
	// begin inline asm
	addc.u32 %r6928, %r7262, %r6930;
	// end inline asm
	mul.lo.s32 	%r6933, %r15019, %r7359;
	mul.hi.u32 	%r6936, %r7359, %r15019;
	// begin inline asm
	add.cc.u32 %r6931, %r6889, %r6933;
	// end inline asm
	// begin inline asm
	addc.u32 %r6934, %r6928, %r6936;
	// end inline asm
	mul.lo.s32 	%r6939, %r15020, %r7359;
	mul.hi.u32 	%r6942, %r7359, %r15020;
	// begin inline asm
	add.cc.u32 %r6937, %r6895, %r6939;
	// end inline asm
	// begin inline asm
	addc.u32 %r6940, %r6934, %r6942;
	// end inline asm
	mul.lo.s32 	%r6945, %r15021, %r7359;
	mul.hi.u32 	%r6948, %r7359, %r15021;
	// begin inline asm
	add.cc.u32 %r6943, %r6901, %r6945;
	// end inline asm
	// begin inline asm
	addc.u32 %r6946, %r6940, %r6948;
	// end inline asm
	mul.lo.s32 	%r6951, %r15022, %r7359;
	mul.hi.u32 	%r6954, %r7359, %r15022;
	// begin inline asm
	add.cc.u32 %r6949, %r6907, %r6951;
	// end inline asm
	// begin inline asm
	addc.u32 %r6952, %r6946, %r6954;
	// end inline asm
	mul.lo.s32 	%r6957, %r15023, %r7359;
	mul.hi.u32 	%r6960, %r7359, %r15023;
	// begin inline asm
	add.cc.u32 %r6955, %r6913, %r6957;
	// end inline asm
	// begin inline asm
	addc.u32 %r6958, %r6952, %r6960;
	// end inline asm
	mul.lo.s32 	%r6963, %r15024, %r7359;
	mul.hi.u32 	%r6966, %r7359, %r15024;
	// begin inline asm
	add.cc.u32 %r6961, %r6919, %r6963;
	// end inline asm
	// begin inline asm
	addc.u32 %r6964, %r6958, %r6966;
	// end inline asm
	mul.lo.s32 	%r6969, %r15025, %r7359;
	mul.hi.u32 	%r6972, %r7359, %r15025;
	// begin inline asm
	add.cc.u32 %r6967, %r6922, %r6969;
	// end inline asm
	// begin inline asm
	addc.u32 %r6970, %r6964, %r6972;
	// end inline asm
	mul.lo.s32 	%r6975, %r15018, %r15184;
	mul.hi.u32 	%r6978, %r15184, %r15018;
	// begin inline asm
	add.cc.u32 %r6973, %r6931, %r6975;
	// end inline asm
	// begin inline asm
	addc.u32 %r6976, %r7262, %r6978;
	// end inline asm
	mul.lo.s32 	%r6981, %r15019, %r15184;
	mul.hi.u32 	%r6984, %r15184, %r15019;
	// begin inline asm
	add.cc.u32 %r6979, %r6937, %r6981;
	// end inline asm
	// begin inline asm
	addc.u32 %r6982, %r6976, %r6984;
	// end inline asm
	mul.lo.s32 	%r6987, %r15020, %r15184;
	mul.hi.u32 	%r6990, %r15184, %r15020;
	// begin inline asm
	add.cc.u32 %r6985, %r6943, %r6987;
	// end inline asm
	// begin inline asm
	addc.u32 %r6988, %r6982, %r6990;
	// end inline asm
	mul.lo.s32 	%r6993, %r15021, %r15184;
	mul.hi.u32 	%r6996, %r15184, %r15021;
	// begin inline asm
	add.cc.u32 %r6991, %r6949, %r6993;
	// end inline asm
	// begin inline asm
	addc.u32 %r6994, %r6988, %r6996;
	// end inline asm
	mul.lo.s32 	%r6999, %r15022, %r15184;
	mul.hi.u32 	%r7002, %r15184, %r15022;
	// begin inline asm
	add.cc.u32 %r6997, %r6955, %r6999;
	// end inline asm
	// begin inline asm
	addc.u32 %r7000, %r6994, %r7002;
	// end inline asm
	mul.lo.s32 	%r7005, %r15023, %r15184;
	mul.hi.u32 	%r7008, %r15184, %r15023;
	// begin inline asm
	add.cc.u32 %r7003, %r6961, %r7005;
	// end inline asm
	// begin inline asm
	addc.u32 %r7006, %r7000, %r7008;
	// end inline asm
	mul.lo.s32 	%r7011, %r15024, %r15184;
	mul.hi.u32 	%r7014, %r15184, %r15024;
	// begin inline asm
	add.cc.u32 %r7009, %r6967, %r7011;
	// end inline asm
	// begin inline asm
	addc.u32 %r7012, %r7006, %r7014;
	// end inline asm
	mul.lo.s32 	%r7017, %r15025, %r15184;
	mul.hi.u32 	%r7020, %r15184, %r15025;
	// begin inline asm
	add.cc.u32 %r7015, %r6970, %r7017;
	// end inline asm
	// begin inline asm
	addc.u32 %r7018, %r7012, %r7020;
	// end inline asm
	mul.lo.s32 	%r7023, %r15018, %r15183;
	mul.hi.u32 	%r7026, %r15183, %r15018;
	// begin inline asm
	add.cc.u32 %r7021, %r6979, %r7023;
	// end inline asm
	// begin inline asm
	addc.u32 %r7024, %r7262, %r7026;
	// end inline asm
	mul.lo.s32 	%r7029, %r15019, %r15183;
	mul.hi.u32 	%r7032, %r15183, %r15019;
	// begin inline asm
	add.cc.u32 %r7027, %r6985, %r7029;
	// end inline asm
	// begin inline asm
	addc.u32 %r7030, %r7024, %r7032;
	// end inline asm
	mul.lo.s32 	%r7035, %r15020, %r15183;
	mul.hi.u32 	%r7038, %r15183, %r15020;
	// begin inline asm
	add.cc.u32 %r7033, %r6991, %r7035;
	// end inline asm
	// begin inline asm
	addc.u32 %r7036, %r7030, %r7038;
	// end inline asm
	mul.lo.s32 	%r7041, %r15021, %r15183;
	mul.hi.u32 	%r7044, %r15183, %r15021;
	// begin inline asm
	add.cc.u32 %r7039, %r6997, %r7041;
	// end inline asm
	// begin inline asm
	addc.u32 %r7042, %r7036, %r7044;
	// end inline asm
	mul.lo.s32 	%r7047, %r15022, %r15183;
	mul.hi.u32 	%r7050, %r15183, %r15022;
	// begin inline asm
	add.cc.u32 %r7045, %r7003, %r7047;
	// end inline asm
	// begin inline asm
	addc.u32 %r7048, %r7042, %r7050;
	// end inline asm
	mul.lo.s32 	%r7053, %r15023, %r15183;
	mul.hi.u32 	%r7056, %r15183, %r15023;
	// begin inline asm
	add.cc.u32 %r7051, %r7009, %r7053;
	// end inline asm
	// begin inline asm
	addc.u32 %r7054, %r7048, %r7056;
	// end inline asm
	mul.lo.s32 	%r7059, %r15024, %r15183;
	mul.hi.u32 	%r7062, %r15183, %r15024;
	// begin inline asm
	add.cc.u32 %r7057, %r7015, %r7059;
	// end inline asm
	// begin inline asm
	addc.u32 %r7060, %r7054, %r7062;
	// end inline asm
	mul.lo.s32 	%r7065, %r15025, %r15183;
	mul.hi.u32 	%r7068, %r15183, %r15025;
	// begin inline asm
	add.cc.u32 %r7063, %r7018, %r7065;
	// end inline asm
	// begin inline asm
	addc.u32 %r7066, %r7060, %r7068;
	// end inline asm
	ld.const.u32 	%r7360, [_GY+16];
	mul.lo.s32 	%r7071, %r15018, %r7360;
	mul.hi.u32 	%r7074, %r7360, %r15018;
	// begin inline asm
	add.cc.u32 %r7069, %r7027, %r7071;
	// end inline asm
	// begin inline asm
	addc.u32 %r7072, %r7262, %r7074;
	// end inline asm
	mul.lo.s32 	%r7077, %r15019, %r7360;
	mul.hi.u32 	%r7080, %r7360, %r15019;
	// begin inline asm
	add.cc.u32 %r7075, %r7033, %r7077;
	// end inline asm
	// begin inline asm
	addc.u32 %r7078, %r7072, %r7080;
	// end inline asm
	mul.lo.s32 	%r7083, %r15020, %r7360;
	mul.hi.u32 	%r7086, %r7360, %r15020;
	// begin inline asm
	add.cc.u32 %r7081, %r7039, %r7083;
	// end inline asm
	// begin inline asm
	addc.u32 %r7084, %r7078, %r7086;
	// end inline asm
	mul.lo.s32 	%r7089, %r15021, %r7360;
	mul.hi.u32 	%r7092, %r7360, %r15021;
	// begin inline asm
	add.cc.u32 %r7087, %r7045, %r7089;
	// end inline asm
	// begin inline asm
	addc.u32 %r7090, %r7084, %r7092;
	// end inline asm
	mul.lo.s32 	%r7095, %r15022, %r7360;
	mul.hi.u32 	%r7098, %r7360, %r15022;
	// begin inline asm
	add.cc.u32 %r7093, %r7051, %r7095;
	// end inline asm
	// begin inline asm
	addc.u32 %r7096, %r7090, %r7098;
	// end inline asm
	mul.lo.s32 	%r7101, %r15023, %r7360;
	mul.hi.u32 	%r7104, %r7360, %r15023;
	// begin inline asm
	add.cc.u32 %r7099, %r7057, %r7101;
	// end inline asm
	// begin inline asm
	addc.u32 %r7102, %r7096, %r7104;
	// end inline asm
	mul.lo.s32 	%r7107, %r15024, %r7360;
	mul.hi.u32 	%r7110, %r7360, %r15024;
	// begin inline asm
	add.cc.u32 %r7105, %r7063, %r7107;
	// end inline asm
	// begin inline asm
	addc.u32 %r7108, %r7102, %r7110;
	// end inline asm
	mul.lo.s32 	%r7113, %r15025, %r7360;
	mul.hi.u32 	%r7116, %r7360, %r15025;
	// begin inline asm
	add.cc.u32 %r7111, %r7066, %r7113;
	// end inline asm
	// begin inline asm
	addc.u32 %r7114, %r7108, %r7116;
	// end inline asm
	ld.const.u32 	%r7361, [_GY+20];
	mul.lo.s32 	%r7119, %r15018, %r7361;
	mul.hi.u32 	%r7122, %r7361, %r15018;
	// begin inline asm
	add.cc.u32 %r7117, %r7075, %r7119;
	// end inline asm
	// begin inline asm
	addc.u32 %r7120, %r7262, %r7122;
	// end inline asm
	mul.lo.s32 	%r7125, %r15019, %r7361;
	mul.hi.u32 	%r7128, %r7361, %r15019;
	// begin inline asm
	add.cc.u32 %r7123, %r7081, %r7125;
	// end inline asm
	// begin inline asm
	addc.u32 %r7126, %r7120, %r7128;
	// end inline asm
	mul.lo.s32 	%r7131, %r15020, %r7361;
	mul.hi.u32 	%r7134, %r7361, %r15020;
	// begin inline asm
	add.cc.u32 %r7129, %r7087, %r7131;
	// end inline asm
	// begin inline asm
	addc.u32 %r7132, %r7126, %r7134;
	// end inline asm
	mul.lo.s32 	%r7137, %r15021, %r7361;
	mul.hi.u32 	%r7140, %r7361, %r15021;
	// begin inline asm
	add.cc.u32 %r7135, %r7093, %r7137;
	// end inline asm
	// begin inline asm
	addc.u32 %r7138, %r7132, %r7140;
	// end inline asm
	mul.lo.s32 	%r7143, %r15022, %r7361;
	mul.hi.u32 	%r7146, %r7361, %r15022;
	// begin inline asm
	add.cc.u32 %r7141, %r7099, %r7143;
	// end inline asm
	// begin inline asm
	addc.u32 %r7144, %r7138, %r7146;
	// end inline asm
	mul.lo.s32 	%r7149, %r15023, %r7361;
	mul.hi.u32 	%r7152, %r7361, %r15023;
	// begin inline asm
	add.cc.u32 %r7147, %r7105, %r7149;
	// end inline asm
	// begin inline asm
	addc.u32 %r7150, %r7144, %r7152;
	// end inline asm
	mul.lo.s32 	%r7155, %r15024, %r7361;
	mul.hi.u32 	%r7158, %r7361, %r15024;
	// begin inline asm
	add.cc.u32 %r7153, %r7111, %r7155;
	// end inline asm
	// begin inline asm
	addc.u32 %r7156, %r7150, %r7158;
	// end inline asm
	mul.lo.s32 	%r7161, %r15025, %r7361;
	mul.hi.u32 	%r7164, %r7361, %r15025;
	// begin inline asm
	add.cc.u32 %r7159, %r7114, %r7161;
	// end inline asm
	// begin inline asm
	addc.u32 %r7162, %r7156, %r7164;
	// end inline asm
	ld.const.u32 	%r7362, [_GY+24];
	mul.lo.s32 	%r7167, %r15018, %r7362;
	mul.hi.u32 	%r7170, %r7362, %r15018;
	// begin inline asm
	add.cc.u32 %r7165, %r7123, %r7167;
	// end inline asm
	// begin inline asm
	addc.u32 %r7168, %r7262, %r7170;
	// end inline asm
	mul.lo.s32 	%r7173, %r15019, %r7362;
	mul.hi.u32 	%r7176, %r7362, %r15019;
	// begin inline asm
	add.cc.u32 %r7171, %r7129, %r7173;
	// end inline asm
	// begin inline asm
	addc.u32 %r7174, %r7168, %r7176;
	// end inline asm
	mul.lo.s32 	%r7179, %r15020, %r7362;
	mul.hi.u32 	%r7182, %r7362, %r15020;
	// begin inline asm
	add.cc.u32 %r7177, %r7135, %r7179;
	// end inline asm
	// begin inline asm
	addc.u32 %r7180, %r7174, %r7182;
	// end inline asm
	mul.lo.s32 	%r7185, %r15021, %r7362;
	mul.hi.u32 	%r7188, %r7362, %r15021;
	// begin inline asm
	add.cc.u32 %r7183, %r7141, %r7185;
	// end inline asm
	// begin inline asm
	addc.u32 %r7186, %r7180, %r7188;
	// end inline asm
	mul.lo.s32 	%r7191, %r15022, %r7362;
	mul.hi.u32 	%r7194, %r7362, %r15022;
	// begin inline asm
	add.cc.u32 %r7189, %r7147, %r7191;
	// end inline asm
	// begin inline asm
	addc.u32 %r7192, %r7186, %r7194;
	// end inline asm
	mul.lo.s32 	%r7197, %r15023, %r7362;
	mul.hi.u32 	%r7200, %r7362, %r15023;
	// begin inline asm
	add.cc.u32 %r7195, %r7153, %r7197;
	// end inline asm
	// begin inline asm
	addc.u32 %r7198, %r7192, %r7200;
	// end inline asm
	mul.lo.s32 	%r7203, %r15024, %r7362;
	mul.hi.u32 	%r7206, %r7362, %r15024;
	// begin inline asm
	add.cc.u32 %r7201, %r7159, %r7203;
	// end inline asm
	// begin inline asm
	addc.u32 %r7204, %r7198, %r7206;
	// end inline asm
	mul.lo.s32 	%r7209, %r15025, %r7362;
	mul.hi.u32 	%r7212, %r7362, %r15025;
	// begin inline asm
	add.cc.u32 %r7207, %r7162, %r7209;
	// end inline asm
	// begin inline asm
	addc.u32 %r7210, %r7204, %r7212;
	// end inline asm
	mul.lo.s32 	%r7215, %r15018, %r15179;
	mul.hi.u32 	%r7218, %r15179, %r15018;
	// begin inline asm
	add.cc.u32 %r7213, %r7171, %r7215;
	// end inline asm
	// begin inline asm
	addc.u32 %r7216, %r7262, %r7218;
	// end inline asm
	mul.lo.s32 	%r7221, %r15019, %r15179;
	mul.hi.u32 	%r7224, %r15179, %r15019;
	// begin inline asm
	add.cc.u32 %r7219, %r7177, %r7221;
	// end inline asm
	// begin inline asm
	addc.u32 %r7222, %r7216, %r7224;
	// end inline asm
	mul.lo.s32 	%r7227, %r15020, %r15179;
	mul.hi.u32 	%r7230, %r15179, %r15020;
	// begin inline asm
	add.cc.u32 %r7225, %r7183, %r7227;
	// end inline asm
	// begin inline asm
	addc.u32 %r7228, %r7222, %r7230;
	// end inline asm
	mul.lo.s32 	%r7233, %r15021, %r15179;
	mul.hi.u32 	%r7236, %r15179, %r15021;
	// begin inline asm
	add.cc.u32 %r7231, %r7189, %r7233;
	// end inline asm
	// begin inline asm
	addc.u32 %r7234, %r7228, %r7236;
	// end inline asm
	mul.lo.s32 	%r7239, %r15022, %r15179;
	mul.hi.u32 	%r7242, %r15179, %r15022;
	// begin inline asm
	add.cc.u32 %r7237, %r7195, %r7239;
	// end inline asm
	// begin inline asm
	addc.u32 %r7240, %r7234, %r7242;
	// end inline asm
	mul.lo.s32 	%r7245, %r15023, %r15179;
	mul.hi.u32 	%r7248, %r15179, %r15023;
	// begin inline asm
	add.cc.u32 %r7243, %r7201, %r7245;
	// end inline asm
	// begin inline asm
	addc.u32 %r7246, %r7240, %r7248;
	// end inline asm
	mul.lo.s32 	%r7251, %r15024, %r15179;
	mul.hi.u32 	%r7254, %r15179, %r15024;
	// begin inline asm
	add.cc.u32 %r7249, %r7207, %r7251;
	// end inline asm
	// begin inline asm
	addc.u32 %r7252, %r7246, %r7254;
	// end inline asm
	mul.lo.s32 	%r7257, %r15025, %r15179;
	mul.hi.u32 	%r7260, %r15179, %r15025;
	// begin inline asm
	add.cc.u32 %r7255, %r7210, %r7257;
	// end inline asm
	// begin inline asm
	addc.u32 %r7258, %r7252, %r7260;
	// end inline asm
	mul.wide.u32 	%rd241, %r7219, 977;
	cvt.u32.u64 	%r7263, %rd241;
	shr.u64 	%rd242, %rd241, 32;
	mul.wide.u32 	%rd243, %r7225, 977;
	add.s64 	%rd244, %rd243, %rd242;
	cvt.u32.u64 	%r7266, %rd244;
	shr.u64 	%rd245, %rd244, 32;
	mul.wide.u32 	%rd246, %r7231, 977;
	add.s64 	%rd247, %rd246, %rd245;
	cvt.u32.u64 	%r7269, %rd247;
	shr.u64 	%rd248, %rd247, 32;
	mul.wide.u32 	%rd249, %r7237, 977;
	add.s64 	%rd250, %rd249, %rd248;
	cvt.u32.u64 	%r7272, %rd250;
	shr.u64 	%rd251, %rd250, 32;
	mul.wide.u32 	%rd252, %r7243, 977;
	add.s64 	%rd253, %rd252, %rd251;
	cvt.u32.u64 	%r7275, %rd253;
	shr.u64 	%rd254, %rd253, 32;
	mul.wide.u32 	%rd255, %r7249, 977;
	add.s64 	%rd256, %rd255, %rd254;
	cvt.u32.u64 	%r7278, %rd256;
	shr.u64 	%rd257, %rd256, 32;
	mul.wide.u32 	%rd258, %r7255, 977;
	add.s64 	%rd259, %rd258, %rd257;
	cvt.u32.u64 	%r7281, %rd259;
	shr.u64 	%rd260, %rd259, 32;
	cvt.u64.u32 	%rd261, %r7258;
	cvt.u32.u64 	%r7363, %rd260;
	cvt.u32.u64 	%r7364, %rd261;
	mov.b64 	%rd262, 977;
	cvt.u32.u64 	%r7365, %rd262;
	mad.lo.s32 	%r7284, %r7364, %r7365, %r7363;
	// begin inline asm
	add.cc.u32 %r7261, %r7262, %r7263;
	// end inline asm
	// begin inline asm
	addc.cc.u32 %r7264, %r7219, %r7266;
	// end inline asm
	// begin inline asm
	addc.cc.u32 %r7267, %r7225, %r7269;
	// end inline asm
	// begin inline asm
	addc.cc.u32 %r7270, %r7231, %r7272;
	// end inline asm
	// begin inline asm
	addc.cc.u32 %r7273, %r7237, %r7275;
	// end inline asm
	// begin inline asm
	addc.cc.u32 %r7276, %r7243, %r7278;
	// end inline asm
	// begin inline asm
	addc.cc.u32 %r7279, %r7249, %r7281;
	// end inline asm
	// begin inline asm
	addc.u32 %r7282, %r7255, %r7284;
	// end inline asm
	// begin inline asm
	sub.cc.u32 %r7285, %r7261, %r11;
	// end inline asm
	// begin inline asm
	subc.cc.u32 %r7288, %r7264, %r12;
	// end inline asm
	// begin inline asm
	subc.cc.u32 %r7291, %r7267, %r13;
	// end inline asm
	// begin inline asm
	subc.cc.u32 %r7294, %r7270, %r14;
	// end inline asm
	// begin inline asm
	subc.cc.u32 %r7297, %r7273, %r15;
	// end inline asm
	// begin inline asm
	subc.cc.u32 %r7300, %r7276, %r16;
	// end inline asm
	// begin inline asm
	subc.cc.u32 %r7303, %r7279, %r17;
	// end inline asm
	// begin inline asm
	subc.u32 %r7306, %r7282, %r18;
	// end inline asm
	setp.eq.s32 	%p51, %r7306, 0;
	selp.b32 	%r7310, %r7285, %r7261, %p51;
	selp.b32 	%r7313, %r7288, %r7264, %p51;
	selp.b32 	%r7316, %r7291, %r7267, %p51;
	selp.b32 	%r7319, %r7294, %r7270, %p51;
	selp.b32 	%r7322, %r7297, %r7273, %p51;
	selp.b32 	%r7325, %r7300, %r7276, %p51;
	selp.b32 	%r7328, %r7303, %r7279, %p51;
	// begin inline asm
	add.cc.u32 %r7309, %r7310, %r6877;
	// end inline asm
	// begin inline asm
	addc.cc.u32 %r7312, %r7313, %r6925;
	// end inline asm
	// begin inline asm
	addc.cc.u32 %r7315, %r7316, %r6973;
	// end inline asm
	// begin inline asm
	addc.cc.u32 %r7318, %r7319, %r7021;
	// end inline asm
	// begin inline asm
	addc.cc.u32 %r7321, %r7322, %r7069;
	// end inline asm
	// begin inline asm
	addc.cc.u32 %r7324, %r7325, %r7117;
	// end inline asm
	// begin inline asm
	addc.cc.u32 %r7327, %r7328, %r7165;
	// end inline asm
	// begin inline asm
	addc.u32 %r15033, %r7282, %r7213;
	// end inline asm
	// begin inline asm
	sub.cc.u32 %r15026, %r7309, %r11;
	// end inline asm
	// begin inline asm
	subc.cc.u32 %r15027, %r7312, %r12;
	// end inline asm
	// begin inline asm
	subc.cc.u32 %r15028, %r7315, %r13;
	// end inline asm
	// begin inline asm
	subc.cc.u32 %r15029, %r7318, %r14;
	// end inline asm
	// begin inline asm
	subc.cc.u32 %r15030, %r7321, %r15;
	// end inline asm
	// begin inline asm
	subc.cc.u32 %r15031, %r7324, %r16;
	// end inline asm
	// begin inline asm
	subc.cc.u32 %r15032, %r7327, %r17;
	// end inline asm
	// begin inline asm
	subc.u32 %r7354, %r15033, %r18;
	// end inline asm
	setp.eq.s32 	%p52, %r7354, 0;
	@%p52 bra 	$L__BB1_57;
	mov.u32 	%r15026, %r7309;
	mov.u32 	%r15027, %r7312;
	mov.u32 	%r15028, %r7315;
	mov.u32 	%r15029, %r7318;
	mov.u32 	%r15030, %r7321;
	mov.u32 	%r15031, %r7324;
	mov.u32 	%r15032, %r7327;
$L__BB1_57:
	// begin inline asm
	sub.cc.u32 %r15034, %r15010, %r15001;
	// end inline asm
	// begin inline asm
	subc.cc.u32 %r15035, %r15011, %r15000;
	// end inline asm
	// begin inline asm
	subc.cc.u32 %r15036, %r15012, %r14999;
	// end inline asm
	// begin inline asm
	subc.cc.u32 %r15037, %r15013, %r14998;
	// end inline asm
	// begin inline asm
	subc.cc.u32 %r15038, %r15014, %r14997;
	// end inline asm
	// begin inline asm
	subc.cc.u32 %r15039, %r15015, %r14996;
	// end inline asm
	// begin inline asm
	subc.cc.u32 %r15040, %r15016, %r14995;
	// end inline asm
	// begin inline asm
	subc.u32 %r7387, %r15017, %r14994;
	// end inline asm
	setp.eq.s32 	%p53, %r7387, 0;
	@%p53 bra 	$L__BB1_59;
	// begin inline asm
	add.cc.u32 %r15034, %r15034, %r11;
	// end inline asm
	// begin inline asm
	addc.cc.u32 %r15035, %r15035, %r12;
	// end inline asm
	// begin inline asm
	addc.cc.u32 %r15036, %r15036, %r13;
	// end inline asm
	// begin inline asm
	addc.cc.u32 %r15037, %r15037, %r14;
	// end inline asm
	// begin inline asm
	addc.cc.u32 %r15038, %r15038, %r15;
	// end inline asm
	// begin inline asm
	addc.cc.u32 %r15039, %r15039, %r16;
	// end inline asm
	// begin inline asm
	addc.cc.u32 %r15040, %r15040, %r17;
	// end inline asm
	// begin inline asm
	addc.u32 %r15162, %r15162, %r18;
	// end inline asm
$L__BB1_59:
	// begin inline asm
	add.cc.u32 %r7414, %r15034, %r15034;
	// end inline asm
	// begin inline asm
	addc.cc.u32 %r7417, %r15035, %r15035;
	// end inline asm
	// begin inline asm
	addc.cc.u32 %r7420, %r15036, %r15036;
	// end inline asm
	// begin inline asm
	addc.cc.u32 %r7423, %r15037, %r15037;
	// end inline asm
	// begin inline asm
	addc.cc.u32 %r7426, %r15038, %r15038;
	// end inline asm
	// begin inline asm
	addc.cc.u32 %r7429, %r15039, %r15039;
	// end inline asm
	// begin inline asm
	addc.cc.u32 %r7432, %r15040, %r15040;
	// end inline asm
	// begin inline asm
	addc.u32 %r7435, %r15162, %r15162;
	// end inline asm
	// begin inline asm
	sub.cc.u32 %r7438, %r7414, %r11;
	// end inline asm
	// begin inline asm
	subc.cc.u32 %r7441, %r7417, %r12;
	// end inline asm
	// begin inline asm
	subc.cc.u32 %r7444, %r7420, %r13;
	// end inline asm
	// begin inline asm
	subc.cc.u32 %r7447, %r7423, %r14;
	// end inline asm
	// begin inline asm
	subc.cc.u32 %r7450, %r7426, %r15;
	// end inline asm
	// begin inline asm
	subc.cc.u32 %r7453, %r7429, %r16;
	// end inline asm
	// begin inline asm
	subc.cc.u32 %r7456, %r7432, %r17;
	// end inline asm
	// begin inline asm
	subc.u32 %r7459, %r7435, %r18;
	// end inline asm
	setp.eq.s32 	%p54, %r7459, 0;
	selp.b32 	%r7895, %r7438, %r7414, %p54;
	selp.b32 	%r7896, %r7441, %r7417, %p54;
	selp.b32 	%r7897, %r7444, %r7420, %p54;
	selp.b32 	%r7898, %r7447, %r7423, %p54;
	selp.b32 	%r7899, %r7450, %r7426, %p54;
	selp.b32 	%r7900, %r7453, %r7429, %p54;
	selp.b32 	%r7901, %r7456, %r7432, %p54;
	mul.lo.s32 	%r7464, %r7895, %r7895;
	mul.hi.u32 	%r7467, %r7895, %r7895;
	mov.b32 	%r7847, 0;
	// begin inline asm
	add.cc.u32 %r7462, %r7847, %r7464;
	// end inline asm
	// begin inline asm
	addc.u32 %r7465, %r7847, %r7467;
	// end inline asm
	mul.lo.s32 	%r7512, %r7896, %r7895;
	mul.hi.u32 	%r7473, %r7895, %r7896;
	// begin inline asm
	add.cc.u32 %r7468, %r7847, %r7512;
	// end inline asm
	// begin inline asm
	addc.u32 %r7471, %r7465, %r7473;
	// end inline asm
	mul.lo.s32 	%r7560, %r7897, %r7895;
	mul.hi.u32 	%r7479, %r7895, %r7897;
	// begin inline asm
	add.cc.u32 %r7474, %r7847, %r7560;
	// end inline asm
	// begin inline asm
	addc.u32 %r7477, %r7471, %r7479;
	// end inline asm
	mul.lo.s32 	%r7608, %r7898, %r7895;
	mul.hi.u32 	%r7485, %r7895, %r7898;
	// begin inline asm
	add.cc.u32 %r7480, %r7847, %r7608;
	// end inline asm
	// begin inline asm
	addc.u32 %r7483, %r7477, %r7485;
	// end inline asm
	mul.lo.s32 	%r7656, %r7899, %r7895;
	mul.hi.u32 	%r7491, %r7895, %r7899;
	// begin inline asm
	add.cc.u32 %r7486, %r7847, %r7656;
	// end inline asm
	// begin inline asm
	addc.u32 %r7489, %r7483, %r7491;
	// end inline asm
	mul.lo.s32 	%r7704, %r7900, %r7895;
	mul.hi.u32 	%r7497, %r7895, %r7900;
	// begin inline asm
	add.cc.u32 %r7492, %r7847, %r7704;
	// end inline asm
	// begin inline asm
	addc.u32 %r7495, %r7489, %r7497;
	// end inline asm
	mul.lo.s32 	%r7752, %r7901, %r7895;
	mul.hi.u32 	%r7503, %r7895, %r7901;
	// begin inline asm
	add.cc.u32 %r7498, %r7847, %r7752;
	// end inline asm
	// begin inline asm
	addc.u32 %r7501, %r7495, %r7503;
	// end inline asm
	mul.lo.s32 	%r7800, %r7435, %r7895;
	mul.hi.u32 	%r7509, %r7895, %r7435;
	// begin inline asm
	add.cc.u32 %r7504, %r7847, %r7800;
	// end inline asm
	// begin inline asm
	addc.u32 %r7507, %r7501, %r7509;
	// end inline asm
	mul.hi.u32 	%r7515, %r7896, %r7895;
	// begin inline asm
	add.cc.u32 %r7510, %r7468, %r7512;
	// end inline asm
	// begin inline asm
	addc.u32 %r7513, %r7847, %r7515;
	// end inline asm
	mul.lo.s32 	%r7518, %r7896, %r7896;
	mul.hi.u32 	%r7521, %r7896, %r7896;
	// begin inline asm
	add.cc.u32 %r7516, %r7474, %r7518;
	// end inline asm
	// begin inline asm
	addc.u32 %r7519, %r7513, %r7521;
	// end inline asm
	mul.lo.s32 	%r7566, %r7897, %r7896;
	mul.hi.u32 	%r7527, %r7896, %r7897;
	// begin inline asm
	add.cc.u32 %r7522, %r7480, %r7566;
	// end inline asm
	// begin inline asm
	addc.u32 %r7525, %r7519, %r7527;
	// end inline asm
	mul.lo.s32 	%r7614, %r7898, %r7896;
	mul.hi.u32 	%r7533, %r7896, %r7898;
	// begin inline asm
	add.cc.u32 %r7528, %r7486, %r7614;
	// end inline asm
	// begin inline asm
	addc.u32 %r7531, %r7525, %r7533;
	// end inline asm
	mul.lo.s32 	%r7662, %r7899, %r7896;
	mul.hi.u32 	%r7539, %r7896, %r7899;
	// begin inline asm
	add.cc.u32 %r7534, %r7492, %r7662;
	// end inline asm
	// begin inline asm
	addc.u32 %r7537, %r7531, %r7539;
	// end inline asm
	mul.lo.s32 	%r7710, %r7900, %r7896;
	mul.hi.u32 	%r7545, %r7896, %r7900;
	// begin inline asm
	add.cc.u32 %r7540, %r7498, %r7710;
	// end inline asm
	// begin inline asm
	addc.u32 %r7543, %r7537, %r7545;
	// end inline asm
	mul.lo.s32 	%r7758, %r7901, %r7896;
	mul.hi.u32 	%r7551, %r7896, %r7901;
	// begin inline asm
	add.cc.u32 %r7546, %r7504, %r7758;
	// end inline asm
	// begin inline asm
	addc.u32 %r7549, %r7543, %r7551;
	// end inline asm
	mul.lo.s32 	%r7806, %r7435, %r7896;
	mul.hi.u32 	%r7557, %r7896, %r7435;
	// begin inline asm
	add.cc.u32 %r7552, %r7507, %r7806;
	// end inline asm
	// begin inline asm
	addc.u32 %r7555, %r7549, %r7557;
	// end inline asm
	mul.hi.u32 	%r7563, %r7897, %r7895;
	// begin inline asm
	add.cc.u32 %r7558, %r7516, %r7560;
	// end inline asm
	// begin inline asm
	addc.u32 %r7561, %r7847, %r7563;
	// end inline asm
	mul.hi.u32 	%r7569, %r7897, %r7896;
	// begin inline asm
	add.cc.u32 %r7564, %r7522, %r7566;
	// end inline asm
	// begin inline asm
	addc.u32 %r7567, %r7561, %r7569;
	// end inline asm
	mul.lo.s32 	%r7572, %r7897, %r7897;
	mul.hi.u32 	%r7575, %r7897, %r7897;
	// begin inline asm
	add.cc.u32 %r7570, %r7528, %r7572;
	// end inline asm
	// begin inline asm
	addc.u32 %r7573, %r7567, %r7575;
	// end inline asm
	mul.lo.s32 	%r7620, %r7898, %r7897;
	mul.hi.u32 	%r7581, %r7897, %r7898;
	// begin inline asm
	add.cc.u32 %r7576, %r7534, %r7620;
	// end inline asm
	// begin inline asm
	addc.u32 %r7579, %r7573, %r7581;
	// end inline asm
	mul.lo.s32 	%r7668, %r7899, %r7897;
	mul.hi.u32 	%r7587, %r7897, %r7899;
	// begin inline asm
	add.cc.u32 %r7582, %r7540, %r7668;
	// end inline asm
	// begin inline asm
	addc.u32 %r7585, %r7579, %r7587;
	// end inline asm
	mul.lo.s32 	%r7716, %r7900, %r7897;
	mul.hi.u32 	%r7593, %r7897, %r7900;
	// begin inline asm
	add.cc.u32 %r7588, %r7546, %r7716;
	// end inline asm
	// begin inline asm
	addc.u32 %r7591, %r7585, %r7593;
	// end inline asm
	mul.lo.s32 	%r7764, %r7901, %r7897;
	mul.hi.u32 	%r7599, %r7897, %r7901;
	// begin inline asm
	add.cc.u32 %r7594, %r7552, %r7764;
	// end inline asm
	// begin inline asm
	addc.u32 %r7597, %r7591, %r7599;
	// end inline asm
	mul.lo.s32 	%r7812, %r7435, %r7897;
	mul.hi.u32 	%r7605, %r7897, %r7435;
	// begin inline asm
	add.cc.u32 %r7600, %r7555, %r7812;
	// end inline asm
	// begin inline asm
	addc.u32 %r7603, %r7597, %r7605;
	// end inline asm
	mul.hi.u32 	%r7611, %r7898, %r7895;
	// begin inline asm
	add.cc.u32 %r7606, %r7564, %r7608;
	// end inline asm
	// begin inline asm
	addc.u32 %r7609, %r7847, %r7611;
	// end inline asm
	mul.hi.u32 	%r7617, %r7898, %r7896;
	// begin inline asm
	add.cc.u32 %r7612, %r7570, %r7614;
	// end inline asm
	// begin inline asm
	addc.u32 %r7615, %r7609, %r7617;
	// end inline asm
	mul.hi.u32 	%r7623, %r7898, %r7897;
	// begin inline asm
	add.cc.u32 %r7618, %r7576, %r7620;
	// end inline asm
	// begin inline asm
	addc.u32 %r7621, %r7615, %r7623;
	// end inline asm
	mul.lo.s32 	%r7626, %r7898, %r7898;
	mul.hi.u32 	%r7629, %r7898, %r7898;
	// begin inline asm
	add.cc.u32 %r7624, %r7582, %r7626;
	// end inline asm
	// begin inline asm
	addc.u32 %r7627, %r7621, %r7629;
	// end inline asm
	mul.lo.s32 	%r7674, %r7899, %r7898;
	mul.hi.u32 	%r7635, %r7898, %r7899;
	// begin inline asm
	add.cc.u32 %r7630, %r7588, %r7674;
	// end inline asm
	// begin inline asm
	addc.u32 %r7633, %r7627, %r7635;
	// end inline asm
	mul.lo.s32 	%r7722, %r7900, %r7898;
	mul.hi.u32 	%r7641, %r7898, %r7900;
	// begin inline asm
	add.cc.u32 %r7636, %r7594, %r7722;
	// end inline asm
	// begin inline asm
	addc.u32 %r7639, %r7633, %r7641;
	// end inline asm
	mul.lo.s32 	%r7770, %r7901, %r7898;
	mul.hi.u32 	%r7647, %r7898, %r7901;
	// begin inline asm
	add.cc.u32 %r7642, %r7600, %r7770;
	// end inline asm
	// begin inline asm
	addc.u32 %r7645, %r7639, %r7647;
	// end inline asm
	mul.lo.s32 	%r7818, %r7435, %r7898;
	mul.hi.u32 	%r7653, %r7898, %r7435;
	// begin inline asm
	add.cc.u32 %r7648, %r7603, %r7818;
	// end inline asm
	// begin inline asm
	addc.u32 %r7651, %r7645, %r7653;
	// end inline asm
	mul.hi.u32 	%r7659, %r7899, %r7895;
	// begin inline asm
	add.cc.u32 %r7654, %r7612, %r7656;
	// end inline asm
	// begin inline asm
	addc.u32 %r7657, %r7847, %r7659;
	// end inline asm
	mul.hi.u32 	%r7665, %r7899, %r7896;
	// begin inline asm
	add.cc.u32 %r7660, %r7618, %r7662;
	// end inline asm
	// begin inline asm
	addc.u32 %r7663, %r7657, %r7665;
	// end inline asm
	mul.hi.u32 	%r7671, %r7899, %r7897;
	// begin inline asm
	add.cc.u32 %r7666, %r7624, %r7668;
	// end inline asm
	// begin inline asm
	addc.u32 %r7669, %r7663, %r7671;
	// end inline asm
	mul.hi.u32 	%r7677, %r7899, %r7898;
	// begin inline asm
	add.cc.u32 %r7672, %r7630, %r7674;
	// end inline asm
	// begin inline asm
	addc.u32 %r7675, %r7669, %r7677;
	// end inline asm
	mul.lo.s32 	%r7680, %r7899, %r7899;
	mul.hi.u32 	%r7683, %r7899, %r7899;
	// begin inline asm
	add.cc.u32 %r7678, %r7636, %r7680;
	// end inline asm
	// begin inline asm
	addc.u32 %r7681, %r7675, %r7683;
	// end inline asm
	mul.lo.s32 	%r7728, %r7900, %r7899;
	mul.hi.u32 	%r7689, %r7899, %r7900;
	// begin inline asm
	add.cc.u32 %r7684, %r7642, %r7728;
	// end inline asm
	// begin inline asm
	addc.u32 %r7687, %r7681, %r7689;
	// end inline asm
	mul.lo.s32 	%r7776, %r7901, %r7899;
	mul.hi.u32 	%r7695, %r7899, %r7901;
	// begin inline asm
	add.cc.u32 %r7690, %r7648, %r7776;
	// end inline asm
	// begin inline asm
	addc.u32 %r7693, %r7687, %r7695;
	// end inline asm
	mul.lo.s32 	%r7824, %r7435, %r7899;
	mul.hi.u32 	%r7701, %r7899, %r7435;
	// begin inline asm
	add.cc.u32 %r7696, %r7651, %r7824;
	// end inline asm
	// begin inline asm
	addc.u32 %r7699, %r7693, %r7701;
	// end inline asm
	mul.hi.u32 	%r7707, %r7900, %r7895;
	// begin inline asm
	add.cc.u32 %r7702, %r7660, %r7704;
	// end inline asm
	// begin inline asm
	addc.u32 %r7705, %r7847, %r7707;
	// end inline asm
	mul.hi.u32 	%r7713, %r7900, %r7896;
	// begin inline asm
	add.cc.u32 %r7708, %r7666, %r7710;
	// end inline asm
	// begin inline asm
	addc.u32 %r7711, %r7705, %r7713;
	// end inline asm
	mul.hi.u32 	%r7719, %r7900, %r7897;
	// begin inline asm
	add.cc.u32 %r7714, %r7672, %r7716;
	// end inline asm
	// begin inline asm
	addc.u32 %r7717, %r7711, %r7719;
	// end inline asm
	mul.hi.u32 	%r7725, %r7900, %r7898;
	// begin inline asm
	add.cc.u32 %r7720, %r7678, %r7722;
	// end inline asm
	// begin inline asm
	addc.u32 %r7723, %r7717, %r7725;
	// end inline asm
	mul.hi.u32 	%r7731, %r7900, %r7899;
	// begin inline asm
	add.cc.u32 %r7726, %r7684, %r7728;
	// end inline asm
	// begin inline asm
	addc.u32 %r7729, %r7723, %r7731;
	// end inline asm
	mul.lo.s32 	%r7734, %r7900, %r7900;
	mul.hi.u32 	%r7737, %r7900, %r7900;
	// begin inline asm
	add.cc.u32 %r7732, %r7690, %r7734;
	// end inline asm
	// begin inline asm
	addc.u32 %r7735, %r7729, %r7737;
	// end inline asm
	mul.lo.s32 	%r7782, %r7901, %r7900;
	mul.hi.u32 	%r7743, %r7900, %r7901;
	// begin inline asm
	add.cc.u32 %r7738, %r7696, %r7782;
	// end inline asm
	// begin inline asm
	addc.u32 %r7741, %r7735, %r7743;
	// end inline asm
	mul.lo.s32 	%r7830, %r7435, %r7900;
	mul.hi.u32 	%r7749, %r7900, %r7435;
	// begin inline asm
	add.cc.u32 %r7744, %r7699, %r7830;
	// end inline asm
	// begin inline asm
	addc.u32 %r7747, %r7741, %r7749;
	// end inline asm
	mul.hi.u32 	%r7755, %r7901, %r7895;
	// begin inline asm
	add.cc.u32 %r7750, %r7708, %r7752;
	// end inline asm
	// begin inline asm
	addc.u32 %r7753, %r7847, %r7755;
	// end inline asm
	mul.hi.u32 	%r7761, %r7901, %r7896;
	// begin inline asm
	add.cc.u32 %r7756, %r7714, %r7758;
	// end inline asm
	// begin inline asm
	addc.u32 %r7759, %r7753, %r7761;
	// end inline asm
	mul.hi.u32 	%r7767, %r7901, %r7897;
	// begin inline asm
	add.cc.u32 %r7762, %r7720, %r7764;
	// end inline asm
	// begin inline asm
	addc.u32 %r7765, %r7759, %r7767;
	// end inline asm
	mul.hi.u32 	%r7773, %r7901, %r7898;
	// begin inline asm
	add.cc.u32 %r7768, %r7726, %r7770;
	// end inline asm
	// begin inline asm
	addc.u32 %r7771, %r7765, %r7773;
	// end inline asm
	mul.hi.u32 	%r7779, %r7901, %r7899;
	// begin inline asm
	add.cc.u32 %r7774, %r7732, %r7776;
	// end inline asm
	// begin inline asm
	addc.u32 %r7777, %r7771, %r7779;
	// end inline asm
	mul.hi.u32 	%r7785, %r7901, %r7900;
	// begin inline asm
	add.cc.u32 %r7780, %r7738, %r7782;
	// end inline asm
	// begin inline asm
	addc.u32 %r7783, %r7777, %r7785;
	// end inline asm
	mul.lo.s32 	%r7788, %r7901, %r7901;
	mul.hi.u32 	%r7791, %r7901, %r7901;
	// begin inline asm
	add.cc.u32 %r7786, %r7744, %r7788;
	// end inline asm
	// begin inline asm
	addc.u32 %r7789, %r7783, %r7791;
	// end inline asm
	mul.lo.s32 	%r7836, %r7435, %r7901;
	mul.hi.u32 	%r7797, %r7901, %r7435;
	// begin inline asm
	add.cc.u32 %r7792, %r7747, %r7836;
	// end inline asm
	// begin inline asm
	addc.u32 %r7795, %r7789, %r7797;
	// end inline asm
	mul.hi.u32 	%r7803, %r7435, %r7895;
	// begin inline asm
	add.cc.u32 %r7798, %r7756, %r7800;
	// end inline asm
	// begin inline asm
	addc.u32 %r7801, %r7847, %r7803;
	// end inline asm
	mul.hi.u32 	%r7809, %r7435, %r7896;
	// begin inline asm
	add.cc.u32 %r7804, %r7762, %r7806;
	// end inline asm
	// begin inline asm
	addc.u32 %r7807, %r7801, %r7809;
	// end inline asm
	mul.hi.u32 	%r7815, %r7435, %r7897;
	// begin inline asm
	add.cc.u32 %r7810, %r7768, %r7812;
	// end inline asm
	// begin inline asm
	addc.u32 %r7813, %r7807, %r7815;
	// end inline asm
	mul.hi.u32 	%r7821, %r7435, %r7898;
	// begin inline asm
	add.cc.u32 %r7816, %r7774, %r7818;
	// end inline asm
	// begin inline asm
	addc.u32 %r7819, %r7813, %r7821;
	// end inline asm
	mul.hi.u32 	%r7827, %r7435, %r7899;
	// begin inline asm
	add.cc.u32 %r7822, %r7780, %r7824;
	// end inline asm
	// begin inline asm
	addc.u32 %r7825, %r7819, %r7827;
	// end inline asm
	mul.hi.u32 	%r7833, %r7435, %r7900;
	// begin inline asm
	add.cc.u32 %r7828, %r7786, %r7830;
	// end inline asm
	// begin inline asm
	addc.u32 %r7831, %r7825, %r7833;
	// end inline asm
	mul.hi.u32 	%r7839, %r7435, %r7901;
	// begin inline asm
	add.cc.u32 %r7834, %r7792, %r7836;
	// end inline asm
	// begin inline asm
	addc.u32 %r7837, %r7831, %r7839;
	// end inline asm
	mul.lo.s32 	%r7842, %r7435, %r7435;
	mul.hi.u32 	%r7845, %r7435, %r7435;
	// begin inline asm
	add.cc.u32 %r7840, %r7795, %r7842;
	// end inline asm
	// begin inline asm
	addc.u32 %r7843, %r7837, %r7845;
	// end inline asm
	mul.wide.u32 	%rd263, %r7804, 977;
	cvt.u32.u64 	%r7848, %rd263;
	shr.u64 	%rd264, %rd263, 32;
	mul.wide.u32 	%rd265, %r7810, 977;
	add.s64 	%rd266, %rd265, %rd264;
	cvt.u32.u64 	%r7851, %rd266;
	shr.u64 	%rd267, %rd266, 32;
	mul.wide.u32 	%rd268, %r7816, 977;
	add.s64 	%rd269, %rd268, %rd267;
	cvt.u32.u64 	%r7854, %rd269;
	shr.u64 	%rd270, %rd269, 32;
	mul.wide.u32 	%rd271, %r7822, 977;
	add.s64 	%rd272, %rd271, %rd270;
	cvt.u32.u64 	%r7857, %rd272;
	shr.u64 	%rd273, %rd272, 32;
	mul.wide.u32 	%rd274, %r7828, 977;
	add.s64 	%rd275, %rd274, %rd273;
	cvt.u32.u64 	%r7860, %rd275;
	shr.u64 	%rd276, %rd275, 32;
	mul.wide.u32 	%rd277, %r7834, 977;
	add.s64 	%rd278, %rd277, %rd276;
	cvt.u32.u64 	%r7863, %rd278;
	shr.u64 	%rd279, %rd278, 32;
	mul.wide.u32 	%rd280, %r7840, 977;
	add.s64 	%rd281, %rd280, %rd279;
	cvt.u32.u64 	%r7866, %rd281;
	shr.u64 	%rd282, %rd281, 32;
	cvt.u64.u32 	%rd283, %r7843;
	cvt.u32.u64 	%r7902, %rd282;
	cvt.u32.u64 	%r7903, %rd283;
	mov.b64 	%rd284, 977;
	cvt.u32.u64 	%r7904, %rd284;
	mad.lo.s32 	%r7869, %r7903, %r7904, %r7902;
	// begin inline asm
	add.cc.u32 %r7846, %r7847, %r7848;
	// end inline asm
	// begin inline asm
	addc.cc.u32 %r7849, %r7804, %r7851;
	// end inline asm
	// begin inline asm
	addc.cc.u32 %r7852, %r7810, %r7854;
	// end inline asm
	// begin inline asm
	addc.cc.u32 %r7855, %r7816, %r7857;
	// end inline asm
	// begin inline asm
	addc.cc.u32 %r7858, %r7822, %r7860;
	// end inline asm
	// begin inline asm
	addc.cc.u32 %r7861, %r7828, %r7863;
	// end inline asm
	// begin inline asm
	addc.cc.u32 %r7864, %r7834, %r7866;
	// end inline asm
	// begin inline asm
	addc.u32 %r15049, %r7840, %r7869;
	// end inline asm
	// begin inline asm
	sub.cc.u32 %r15042, %r7846, %r11;
	// end inline asm
	// begin inline asm
	subc.cc.u32 %r15043, %r7849, %r12;
	// end inline asm
	// begin inline asm
	subc.cc.u32 %r15044, %r7852, %r13;
	// end inline asm
	// begin inline asm
	subc.cc.u32 %r15045, %r7855, %r14;
	// end inline asm
	// begin inline asm
	subc.cc.u32 %r15046, %r7858, %r15;
	// end inline asm
	// begin inline asm
	subc.cc.u32 %r15047, %r7861, %r16;
	// end inline asm
	// begin inline asm
	subc.cc.u32 %r15048, %r7864, %r17;
	// end inline asm
	// begin inline asm
	subc.u32 %r7891, %r15049, %r18;
	// end inline asm
	setp.eq.s32 	%p55, %r7891, 0;
	@%p55 bra 	$L__BB1_61;
	mov.u32 	%r15042, %r7846;
	mov.u32 	%r15043, %r7849;
	mov.u32 	%r15044, %r7852;
	mov.u32 	%r15045, %r7855;
	mov.u32 	%r15046, %r7858;
	mov.u32 	%r15047, %r7861;
	mov.u32 	%r15048, %r7864;
$L__BB1_61:
	// begin inline asm
	add.cc.u32 %r7905, %r15042, %r7462;
	// end inline asm
	// begin inline asm
	addc.cc.u32 %r7908, %r15043, %r7510;
	// end inline asm
	// begin inline asm
	addc.cc.u32 %r7911, %r15044, %r7558;
	// end inline asm
	// begin inline asm
	addc.cc.u32 %r7914, %r15045, %r7606;
	// end inline asm
	// begin inline asm
	addc.cc.u32 %r7917, %r15046, %r7654;
	// end inline asm
	// begin inline asm
	addc.cc.u32 %r7920, %r15047, %r7702;
	// end inline asm
	// begin inline asm
	addc.cc.u32 %r7923, %r15048, %r7750;
	// end inline asm
	// begin inline asm
	addc.u32 %r7926, %r15049, %r7798;
	// end inline asm
	// begin inline asm
	sub.cc.u32 %r7929, %r7905, %r11;
	// end inline asm
	// begin inline asm
	subc.cc.u32 %r7932, %r7908, %r12;
	// end inline asm
	// begin inline asm
	subc.cc.u32 %r7935, %r7911, %r13;
	// end inline asm
	// begin inline asm
	subc.cc.u32 %r7938, %r7914, %r14;
	// end inline asm
	// begin inline asm
	subc.cc.u32 %r7941, %r7917, %r15;
	// end inline asm
	// begin inline asm
	subc.cc.u32 %r7944, %r7920, %r16;
	// end inline asm
	// begin inline asm
	subc.cc.u32 %r7947, %r7923, %r17;
	// end inline asm
	// begin inline asm
	subc.u32 %r7950, %r7926, %r18;
	// end inline asm
	setp.eq.s32 	%p56, %r7950, 0;
	selp.b32 	%r665, %r7929, %r7905, %p56;
	selp.b32 	%r666, %r7932, %r7908, %p56;
	selp.b32 	%r667, %r7935, %r7911, %p56;
	selp.b32 	%r668, %r7938, %r7914, %p56;
	selp.b32 	%r669, %r7941, %r7917, %p56;
	selp.b32 	%r670, %r7944, %r7920, %p56;
	selp.b32 	%r671, %r7947, %r7923, %p56;
	mul.lo.s32 	%r7955, %r665, %r15034;
	mul.hi.u32 	%r7958, %r15034, %r665;
	mov.b32 	%r8338, 0;
	// begin inline asm
	add.cc.u32 %r7953, %r8338, %r7955;
	// end inline asm
	// begin inline asm
	addc.u32 %r7956, %r8338, %r7958;
	// end inline asm
	mul.lo.s32 	%r7961, %r666, %r15034;
	mul.hi.u32 	%r7964, %r15034, %r666;
	// begin inline asm
	add.cc.u32 %r7959, %r8338, %r7961;
	// end inline asm
	// begin inline asm
	addc.u32 %r7962, %r7956, %r7964;
	// end inline asm
	mul.lo.s32 	%r7967, %r667, %r15034;
	mul.hi.u32 	%r7970, %r15034, %r667;
	// begin inline asm
	add.cc.u32 %r7965, %r8338, %r7967;
	// end inline asm
	// begin inline asm
	addc.u32 %r7968, %r7962, %r7970;
	// end inline asm
	mul.lo.s32 	%r7973, %r668, %r15034;
	mul.hi.u32 	%r7976, %r15034, %r668;
	// begin inline asm
	add.cc.u32 %r7971, %r8338, %r7973;
	// end inline asm
	// begin inline asm
	addc.u32 %r7974, %r7968, %r7976;
	// end inline asm
	mul.lo.s32 	%r7979, %r669, %r15034;
	mul.hi.u32 	%r7982, %r15034, %r669;
	// begin inline asm
	add.cc.u32 %r7977, %r8338, %r7979;
	// end inline asm
	// begin inline asm
	addc.u32 %r7980, %r7974, %r7982;
	// end inline asm
	mul.lo.s32 	%r7985, %r670, %r15034;
	mul.hi.u32 	%r7988, %r15034, %r670;
	// begin inline asm
	add.cc.u32 %r7983, %r8338, %r7985;
	// end inline asm
	// begin inline asm
	addc.u32 %r7986, %r7980, %r7988;
	// end inline asm
	mul.lo.s32 	%r7991, %r671, %r15034;
	mul.hi.u32 	%r7994, %r15034, %r671;
	// begin inline asm
	add.cc.u32 %r7989, %r8338, %r7991;
	// end inline asm
	// begin inline asm
	addc.u32 %r7992, %r7986, %r7994;
	// end inline asm
	mul.lo.s32 	%r7997, %r7926, %r15034;
	mul.hi.u32 	%r8000, %r15034, %r7926;
	// begin inline asm
	add.cc.u32 %r7995, %r8338, %r7997;
	// end inline asm
	// begin inline asm
	addc.u32 %r7998, %r7992, %r8000;
	// end inline asm
	mul.lo.s32 	%r8003, %r665, %r15035;
	mul.hi.u32 	%r8006, %r15035, %r665;
	// begin inline asm
	add.cc.u32 %r8001, %r7959, %r8003;
	// end inline asm
	// begin inline asm
	addc.u32 %r8004, %r8338, %r8006;
	// end inline asm
	mul.lo.s32 	%r8009, %r666, %r15035;
	mul.hi.u32 	%r8012, %r15035, %r666;
	// begin inline asm
	add.cc.u32 %r8007, %r7965, %r8009;
	// end inline asm
	// begin inline asm
	addc.u32 %r8010, %r8004, %r8012;
	// end inline asm
	mul.lo.s32 	%r8015, %r667, %r15035;
	mul.hi.u32 	%r8018, %r15035, %r667;
	// begin inline asm
	add.cc.u32 %r8013, %r7971, %r8015;
	// end inline asm
	// begin inline asm
	addc.u32 %r8016, %r8010, %r8018;
	// end inline asm
	mul.lo.s32 	%r8021, %r668, %r15035;
	mul.hi.u32 	%r8024, %r15035, %r668;
	// begin inline asm
	add.cc.u32 %r8019, %r7977, %r8021;
	// end inline asm
	// begin inline asm
	addc.u32 %r8022, %r8016, %r8024;
	// end inline asm
	mul.lo.s32 	%r8027, %r669, %r15035;
	mul.hi.u32 	%r8030, %r15035, %r669;
	// begin inline asm
	add.cc.u32 %r8025, %r7983, %r8027;
	// end inline asm
	// begin inline asm
	addc.u32 %r8028, %r8022, %r8030;
	// end inline asm
	mul.lo.s32 	%r8033, %r670, %r15035;
	mul.hi.u32 	%r8036, %r15035, %r670;
	// begin inline asm
	add.cc.u32 %r8031, %r7989, %r8033;
	// end inline asm
	// begin inline asm
	addc.u32 %r8034, %r8028, %r8036;
	// end inline asm
	mul.lo.s32 	%r8039, %r671, %r15035;
	mul.hi.u32 	%r8042, %r15035, %r671;
	// begin inline asm
	add.cc.u32 %r8037, %r7995, %r8039;
	// end inline asm
	// begin inline asm
	addc.u32 %r8040, %r8034, %r8042;
	// end inline asm
	mul.lo.s32 	%r8045, %r7926, %r15035;
	mul.hi.u32 	%r8048, %r15035, %r7926;
	// begin inline asm
	add.cc.u32 %r8043, %r7998, %r8045;
	// end inline asm
	// begin inline asm
	addc.u32 %r8046, %r8040, %r8048;
	// end inline asm
	mul.lo.s32 	%r8051, %r665, %r15036;
	mul.hi.u32 	%r8054, %r15036, %r665;
	// begin inline asm
	add.cc.u32 %r8049, %r8007, %r8051;
	// end inline asm
	// begin inline asm
	addc.u32 %r8052, %r8338, %r8054;
	// end inline asm
	mul.lo.s32 	%r8057, %r666, %r15036;
	mul.hi.u32 	%r8060, %r15036, %r666;
	// begin inline asm
	add.cc.u32 %r8055, %r8013, %r8057;
	// end inline asm
	// begin inline asm
	addc.u32 %r8058, %r8052, %r8060;
	// end inline asm
	mul.lo.s32 	%r8063, %r667, %r15036;
	mul.hi.u32 	%r8066, %r15036, %r667;
	// begin inline asm
	add.cc.u32 %r8061, %r8019, %r8063;
	// end inline asm
	// begin inline asm
	addc.u32 %r8064, %r8058, %r8066;
	// end inline asm
	mul.lo.s32 	%r8069, %r668, %r15036;
	mul.hi.u32 	%r8072, %r15036, %r668;
	// begin inline asm
	add.cc.u32 %r8067, %r8025, %r8069;
	// end inline asm
	// begin inline asm
	addc.u32 %r8070, %r8064, %r8072;
	// end inline asm
	mul.lo.s32 	%r8075, %r669, %r15036;
	mul.hi.u32 	%r8078, %r15036, %r669;
	// begin inline asm
	add.cc.u32 %r8073, %r8031, %r8075;
	// end inline asm
	// begin inline asm
	addc.u32 %r8076, %r8070, %r8078;
	// end inline asm
	mul.lo.s32 	%r8081, %r670, %r15036;
	mul.hi.u32 	%r8084, %r15036, %r670;
	// begin inline asm
	add.cc.u32 %r8079, %r8037, %r8081;
	// end inline asm
	// begin inline asm
	addc.u32 %r8082, %r8076, %r8084;
	// end inline asm
	mul.lo.s32 	%r8087, %r671, %r15036;
	mul.hi.u32 	%r8090, %r15036, %r671;
	// begin inline asm
	add.cc.u32 %r8085, %r8043, %r8087;
	// end inline asm
	// begin inline asm
	addc.u32 %r8088, %r8082, %r8090;
	// end inline asm
	mul.lo.s32 	%r8093, %r7926, %r15036;
	mul.hi.u32 	%r8096, %r15036, %r7926;
	// begin inline asm
	add.cc.u32 %r8091, %r8046, %r8093;
	// end inline asm
	// begin inline asm
	addc.u32 %r8094, %r8088, %r8096;
	// end inline asm
	mul.lo.s32 	%r8099, %r665, %r15037;
	mul.hi.u32 	%r8102, %r15037, %r665;
	// begin inline asm
	add.cc.u32 %r8097, %r8055, %r8099;
	// end inline asm
	// begin inline asm
	addc.u32 %r8100, %r8338, %r8102;
	// end inline asm
	mul.lo.s32 	%r8105, %r666, %r15037;
	mul.hi.u32 	%r8108, %r15037, %r666;
	// begin inline asm
	add.cc.u32 %r8103, %r8061, %r8105;
	// end inline asm
	// begin inline asm
	addc.u32 %r8106, %r8100, %r8108;
	// end inline asm
	mul.lo.s32 	%r8111, %r667, %r15037;
	mul.hi.u32 	%r8114, %r15037, %r667;
	// begin inline asm
	add.cc.u32 %r8109, %r8067, %r8111;
	// end inline asm
	// begin inline asm
	addc.u32 %r8112, %r8106, %r8114;
	// end inline asm
	mul.lo.s32 	%r8117, %r668, %r15037;
	mul.hi.u32 	%r8120, %r15037, %r668;
	// begin inline asm
	add.cc.u32 %r8115, %r8073, %r8117;
	// end inline asm
	// begin inline asm
	addc.u32 %r8118, %r8112, %r8120;
	// end inline asm
	mul.lo.s32 	%r8123, %r669, %r15037;
	mul.hi.u32 	%r8126, %r15037, %r669;
	// begin inline asm
	add.cc.u32 %r8121, %r8079, %r8123;
	// end inline asm
	// begin inline asm
	addc.u32 %r8124, %r8118, %r8126;
	// end inline asm
	mul.lo.s32 	%r8129, %r670, %r15037;
	mul.hi.u32 	%r8132, %r15037, %r670;
	// begin inline asm
	add.cc.u32 %r8127, %r8085, %r8129;
	// end inline asm
	// begin inline asm
	addc.u32 %r8130, %r8124, %r8132;
	// end inline asm
	mul.lo.s32 	%r8135, %r671, %r15037;
	mul.hi.u32 	%r8138, %r15037, %r671;
	// begin inline asm
	add.cc.u32 %r8133, %r8091, %r8135;
	// end inline asm
	// begin inline asm
	addc.u32 %r8136, %r8130, %r8138;
	// end inline asm
	mul.lo.s32 	%r8141, %r7926, %r15037;
	mul.hi.u32 	%r8144, %r15037, %r7926;
	// begin inline asm
	add.cc.u32 %r8139, %r8094, %r8141;
	// end inline asm
	// begin inline asm
	addc.u32 %r8142, %r8136, %r8144;
	// end inline asm
	mul.lo.s32 	%r8147, %r665, %r15038;
	mul.hi.u32 	%r8150, %r15038, %r665;
	// begin inline asm
	add.cc.u32 %r8145, %r8103, %r8147;
	// end inline asm
	// begin inline asm
	addc.u32 %r8148, %r8338, %r8150;
	// end inline asm
	mul.lo.s32 	%r8153, %r666, %r15038;
	mul.hi.u32 	%r8156, %r15038, %r666;
	// begin inline asm
	add.cc.u32 %r8151, %r8109, %r8153;
	// end inline asm
	// begin inline asm
	addc.u32 %r8154, %r8148, %r8156;
	// end inline asm
	mul.lo.s32 	%r8159, %r667, %r15038;
	mul.hi.u32 	%r8162, %r15038, %r667;
	// begin inline asm
	add.cc.u32 %r8157, %r8115, %r8159;
	// end inline asm
	// begin inline asm
	addc.u32 %r8160, %r8154, %r8162;
	// end inline asm
	mul.lo.s32 	%r8165, %r668, %r15038;
	mul.hi.u32 	%r8168, %r15038, %r668;
	// begin inline asm
	add.cc.u32 %r8163, %r8121, %r8165;
	// end inline asm
	// begin inline asm
	addc.u32 %r8166, %r8160, %r8168;
	// end inline asm
	mul.lo.s32 	%r8171, %r669, %r15038;
	mul.hi.u32 	%r8174, %r15038, %r669;
	// begin inline asm
	add.cc.u32 %r8169, %r8127, %r8171;
	// end inline asm
	// begin inline asm
	addc.u32 %r8172, %r8166, %r8174;
	// end inline asm
	mul.lo.s32 	%r8177, %r670, %r15038;
	mul.hi.u32 	%r8180, %r15038, %r670;
	// begin inline asm
	add.cc.u32 %r8175, %r8133, %r8177;
	// end inline asm
	// begin inline asm
	addc.u32 %r8178, %r8172, %r8180;
	// end inline asm
	mul.lo.s32 	%r8183, %r671, %r15038;
	mul.hi.u32 	%r8186, %r15038, %r671;
	// begin inline asm
	add.cc.u32 %r8181, %r8139, %r8183;
	// end inline asm
	// begin inline asm
	addc.u32 %r8184, %r8178, %r8186;
	// end inline asm
	mul.lo.s32 	%r8189, %r7926, %r15038;
	mul.hi.u32 	%r8192, %r15038, %r7926;
	// begin inline asm
	add.cc.u32 %r8187, %r8142, %r8189;
	// end inline asm
	// begin inline asm
	addc.u32 %r8190, %r8184, %r8192;
	// end inline asm
	mul.lo.s32 	%r8195, %r665, %r15039;
	mul.hi.u32 	%r8198, %r15039, %r665;
	// begin inline asm
	add.cc.u32 %r8193, %r8151, %r8195;
	// end inline asm
	// begin inline asm
	addc.u32 %r8196, %r8338, %r8198;
	// end inline asm
	mul.lo.s32 	%r8201, %r666, %r15039;
	mul.hi.u32 	%r8204, %r15039, %r666;
	// begin inline asm
	add.cc.u32 %r8199, %r8157, %r8201;
	// end inline asm
	// begin inline asm
	addc.u32 %r8202, %r8196, %r8204;
	// end inline asm
	mul.lo.s32 	%r8207, %r667, %r15039;
	mul.hi.u32 	%r8210, %r15039, %r667;
	// begin inline asm
	add.cc.u32 %r8205, %r8163, %r8207;
	// end inline asm
	// begin inline asm
	addc.u32 %r8208, %r8202, %r8210;
	// end inline asm
	mul.lo.s32 	%r8213, %r668, %r15039;
	mul.hi.u32 	%r8216, %r15039, %r668;
	// begin inline asm
	add.cc.u32 %r8211, %r8169, %r8213;
	// end inline asm
	// begin inline asm
	addc.u32 %r8214, %r8208, %r8216;
	// end inline asm
	mul.lo.s32 	%r8219, %r669, %r15039;
	mul.hi.u32 	%r8222, %r15039, %r669;
	// begin inline asm
	add.cc.u32 %r8217, %r8175, %r8219;
	// end inline asm
	// begin inline asm
	addc.u32 %r8220, %r8214, %r8222;
	// end inline asm
	mul.lo.s32 	%r8225, %r670, %r15039;
	mul.hi.u32 	%r8228, %r15039, %r670;
	// begin inline asm
	add.cc.u32 %r8223, %r8181, %r8225;
	// end inline asm
	// begin inline asm
	addc.u32 %r8226, %r8220, %r8228;
	// end inline asm
	mul.lo.s32 	%r8231, %r671, %r15039;
	mul.hi.u32 	%r8234, %r15039, %r671;
	// begin inline asm
	add.cc.u32 %r8229, %r8187, %r8231;
	// end inline asm
	// begin inline asm
	addc.u32 %r8232, %r8226, %r8234;
	// end inline asm
	mul.lo.s32 	%r8237, %r7926, %r15039;
	mul.hi.u32 	%r8240, %r15039, %r7926;
	// begin inline asm
	add.cc.u32 %r8235, %r8190, %r8237;
	// end inline asm
	// begin inline asm
	addc.u32 %r8238, %r8232, %r8240;
	// end inline asm
	mul.lo.s32 	%r8243, %r665, %r15040;
	mul.hi.u32 	%r8246, %r15040, %r665;
	// begin inline asm
	add.cc.u32 %r8241, %r8199, %r8243;
	// end inline asm
	// begin inline asm
	addc.u32 %r8244, %r8338, %r8246;
	// end inline asm
	mul.lo.s32 	%r8249, %r666, %r15040;
	mul.hi.u32 	%r8252, %r15040, %r666;
	// begin inline asm
	add.cc.u32 %r8247, %r8205, %r8249;
	// end inline asm
	// begin inline asm
	addc.u32 %r8250, %r8244, %r8252;
	// end inline asm
	mul.lo.s32 	%r8255, %r667, %r15040;
	mul.hi.u32 	%r8258, %r15040, %r667;
	// begin inline asm
	add.cc.u32 %r8253, %r8211, %r8255;
	// end inline asm
	// begin inline asm
	addc.u32 %r8256, %r8250, %r8258;
	// end inline asm
	mul.lo.s32 	%r8261, %r668, %r15040;
	mul.hi.u32 	%r8264, %r15040, %r668;
	// begin inline asm
	add.cc.u32 %r8259, %r8217, %r8261;
	// end inline asm
	// begin inline asm
	addc.u32 %r8262, %r8256, %r8264;
	// end inline asm
	mul.lo.s32 	%r8267, %r669, %r15040;
	mul.hi.u32 	%r8270, %r15040, %r669;
	// begin inline asm
	add.cc.u32 %r8265, %r8223, %r8267;
	// end inline asm
	// begin inline asm
	addc.u32 %r8268, %r8262, %r8270;
	// end inline asm
	mul.lo.s32 	%r8273, %r670, %r15040;
	mul.hi.u32 	%r8276, %r15040, %r670;
	// begin inline asm
	add.cc.u32 %r8271, %r8229, %r8273;
	// end inline asm
	// begin inline asm
	addc.u32 %r8274, %r8268, %r8276;
	// end inline asm
	mul.lo.s32 	%r8279, %r671, %r15040;
	mul.hi.u32 	%r8282, %r15040, %r671;
	// begin inline asm
	add.cc.u32 %r8277, %r8235, %r8279;
	// end inline asm
	// begin inline asm
	addc.u32 %r8280, %r8274, %r8282;
	// end inline asm
	mul.lo.s32 	%r8285, %r7926, %r15040;
	mul.hi.u32 	%r8288, %r15040, %r7926;
	// begin inline asm
	add.cc.u32 %r8283, %r8238, %r8285;
	// end inline asm
	// begin inline asm
	addc.u32 %r8286, %r8280, %r8288;
	// end inline asm
	mul.lo.s32 	%r8291, %r665, %r15162;
	mul.hi.u32 	%r8294, %r15162, %r665;
	// begin inline asm
	add.cc.u32 %r8289, %r8247, %r8291;
	// end inline asm
	// begin inline asm
	addc.u32 %r8292, %r8338, %r8294;
	// end inline asm
	mul.lo.s32 	%r8297, %r666, %r15162;
	mul.hi.u32 	%r8300, %r15162, %r666;
	// begin inline asm
	add.cc.u32 %r8295, %r8253, %r8297;
	// end inline asm
	// begin inline asm
	addc.u32 %r8298, %r8292, %r8300;
	// end inline asm
	mul.lo.s32 	%r8303, %r667, %r15162;
	mul.hi.u32 	%r8306, %r15162, %r667;
	// begin inline asm
	add.cc.u32 %r8301, %r8259, %r8303;
	// end inline asm
	// begin inline asm
	addc.u32 %r8304, %r8298, %r8306;
	// end inline asm
	mul.lo.s32 	%r8309, %r668, %r15162;
	mul.hi.u32 	%r8312, %r15162, %r668;
	// begin inline asm
	add.cc.u32 %r8307, %r8265, %r8309;
	// end inline asm
	// begin inline asm
	addc.u32 %r8310, %r8304, %r8312;
	// end inline asm
	mul.lo.s32 	%r8315, %r669, %r15162;
	mul.hi.u32 	%r8318, %r15162, %r669;
	// begin inline asm
	add.cc.u32 %r8313, %r8271, %r8315;
	// end inline asm
	// begin inline asm
	addc.u32 %r8316, %r8310, %r8318;
	// end inline asm
	mul.lo.s32 	%r8321, %r670, %r15162;
	mul.hi.u32 	%r8324, %r15162, %r670;
	// begin inline asm
	add.cc.u32 %r8319, %r8277, %r8321;
	// end inline asm
	// begin inline asm
	addc.u32 %r8322, %r8316, %r8324;
	// end inline asm
	mul.lo.s32 	%r8327, %r671, %r15162;
	mul.hi.u32 	%r8330, %r15162, %r671;
	// begin inline asm
	add.cc.u32 %r8325, %r8283, %r8327;
	// end inline asm
	// begin inline asm
	addc.u32 %r8328, %r8322, %r8330;
	// end inline asm
	mul.lo.s32 	%r8333, %r7926, %r15162;
	mul.hi.u32 	%r8336, %r15162, %r7926;
	// begin inline asm
	add.cc.u32 %r8331, %r8286, %r8333;
	// end inline asm
	// begin inline asm
	addc.u32 %r8334, %r8328, %r8336;
	// end inline asm
	mul.wide.u32 	%rd285, %r8295, 977;
	cvt.u32.u64 	%r8339, %rd285;
	shr.u64 	%rd286, %rd285, 32;
	mul.wide.u32 	%rd287, %r8301, 977;
	add.s64 	%rd288, %rd287, %rd286;
	cvt.u32.u64 	%r8342, %rd288;
	shr.u64 	%rd289, %rd288, 32;
	mul.wide.u32 	%rd290, %r8307, 977;
	add.s64 	%rd291, %rd290, %rd289;
	cvt.u32.u64 	%r8345, %rd291;
	shr.u64 	%rd292, %rd291, 32;
	mul.wide.u32 	%rd293, %r8313, 977;
	add.s64 	%rd294, %rd293, %rd292;
	cvt.u32.u64 	%r8348, %rd294;
	shr.u64 	%rd295, %rd294, 32;
	mul.wide.u32 	%rd296, %r8319, 977;
	add.s64 	%rd297, %rd296, %rd295;
	cvt.u32.u64 	%r8351, %rd297;
	shr.u64 	%rd298, %rd297, 32;
	mul.wide.u32 	%rd299, %r8325, 977;
	add.s64 	%rd300, %rd299, %rd298;
	cvt.u32.u64 	%r8354, %rd300;
	shr.u64 	%rd301, %rd300, 32;
	mul.wide.u32 	%rd302, %r8331, 977;
	add.s64 	%rd303, %rd302, %rd301;
	cvt.u32.u64 	%r8357, %rd303;
	shr.u64 	%rd304, %rd303, 32;
	cvt.u64.u32 	%rd305, %r8334;
	cvt.u32.u64 	%r8386, %rd304;
	cvt.u32.u64 	%r8387, %rd305;
	mov.b64 	%rd306, 977;
	cvt.u32.u64 	%r8388, %rd306;
	mad.lo.s32 	%r8360, %r8387, %r8388, %r8386;
	// begin inline asm
	add.cc.u32 %r8337, %r8338, %r8339;
	// end inline asm
	// begin inline asm
	addc.cc.u32 %r8340, %r8295, %r8342;
	// end inline asm
	// begin inline asm
	addc.cc.u32 %r8343, %r8301, %r8345;
	// end inline asm
	// begin inline asm
	addc.cc.u32 %r8346, %r8307, %r8348;
	// end inline asm
	// begin inline asm
	addc.cc.u32 %r8349, %r8313, %r8351;
	// end inline asm
	// begin inline asm
	addc.cc.u32 %r8352, %r8319, %r8354;
	// end inline asm
	// begin inline asm
	addc.cc.u32 %r8355, %r8325, %r8357;
	// end inline asm
	// begin inline asm
	addc.u32 %r15057, %r8331, %r8360;
	// end inline asm
	// begin inline asm
	sub.cc.u32 %r15050, %r8337, %r11;
	// end inline asm
	// begin inline asm
	subc.cc.u32 %r15051, %r8340, %r12;
	// end inline asm
	// begin inline asm
	subc.cc.u32 %r15052, %r8343, %r13;
	// end inline asm
	// begin inline asm
	subc.cc.u32 %r15053, %r8346, %r14;
	// end inline asm
	// begin inline asm
	subc.cc.u32 %r15054, %r8349, %r15;
	// end inline asm
	// begin inline asm
	subc.cc.u32 %r15055, %r8352, %r16;
	// end inline asm
	// begin inline asm
	subc.cc.u32 %r15056, %r8355, %r17;
	// end inline asm
	// begin inline asm
	subc.u32 %r8382, %r15057, %r18;
	// end inline asm
	setp.eq.s32 	%p57, %r8382, 0;
	@%p57 bra 	$L__BB1_63;
	mov.u32 	%r15050, %r8337;
	mov.u32 	%r15051, %r8340;
	mov.u32 	%r15052, %r8343;
	mov.u32 	%r15053, %r8346;
	mov.u32 	%r15054, %r8349;
	mov.u32 	%r15055, %r8352;
	mov.u32 	%r15056, %r8355;
$L__BB1_63:
	// begin inline asm
	add.cc.u32 %r8389, %r15050, %r7953;
	// end inline asm
	// begin inline asm
	addc.cc.u32 %r8392, %r15051, %r8001;
	// end inline asm
	// begin inline asm
	addc.cc.u32 %r8395, %r15052, %r8049;
	// end inline asm
	// begin inline asm
	addc.cc.u32 %r8398, %r15053, %r8097;
	// end inline asm
	// begin inline asm
	addc.cc.u32 %r8401, %r15054, %r8145;
	// end inline asm
	// begin inline asm
	addc.cc.u32 %r8404, %r15055, %r8193;
	// end inline asm
	// begin inline asm
	addc.cc.u32 %r8407, %r15056, %r8241;
	// end inline asm
	// begin inline asm
	addc.u32 %r8410, %r15057, %r8289;
	// end inline asm
	// begin inline asm
	sub.cc.u32 %r8413, %r8389, %r11;
	// end inline asm
	// begin inline asm
	subc.cc.u32 %r8416, %r8392, %r12;
	// end inline asm
	// begin inline asm
	subc.cc.u32 %r8419, %r8395, %r13;
	// end inline asm
	// begin inline asm
	subc.cc.u32 %r8422, %r8398, %r14;
	// end inline asm
	// begin inline asm
	subc.cc.u32 %r8425, %r8401, %r15;
	// end inline asm
	// begin inline asm
	subc.cc.u32 %r8428, %r8404, %r16;
	// end inline asm
	// begin inline asm
	subc.cc.u32 %r8431, %r8407, %r17;
	// end inline asm
	// begin inline asm
	subc.u32 %r8434, %r8410, %r18;
	// end inline asm
	setp.eq.s32 	%p58, %r8434, 0;
	selp.b32 	%r704, %r8413, %r8389, %p58;
	selp.b32 	%r705, %r8416, %r8392, %p58;
	selp.b32 	%r706, %r8419, %r8395, %p58;
	selp.b32 	%r707, %r8422, %r8398, %p58;
	selp.b32 	%r708, %r8425, %r8401, %p58;
	selp.b32 	%r709, %r8428, %r8404, %p58;
	selp.b32 	%r710, %r8431, %r8407, %p58;
	// begin inline asm
	sub.cc.u32 %r15058, %r15026, %r14993;
	// end inline asm
	// begin inline asm
	subc.cc.u32 %r15059, %r15027, %r14992;
	// end inline asm
	// begin inline asm
	subc.cc.u32 %r15060, %r15028, %r14991;
	// end inline asm
	// begin inline asm
	subc.cc.u32 %r15061, %r15029, %r14990;
	// end inline asm
	// begin inline asm
	subc.cc.u32 %r15062, %r15030, %r14989;
	// end inline asm
	// begin inline asm
	subc.cc.u32 %r15063, %r15031, %r14988;
	// end inline asm
	// begin inline asm
	subc.cc.u32 %r15064, %r15032, %r14987;
	// end inline asm
	// begin inline asm
	subc.u32 %r8458, %r15033, %r14986;
	// end inline asm
	setp.eq.s32 	%p59, %r8458, 0;
	@%p59 bra 	$L__BB1_65;
	// begin inline asm
	add.cc.u32 %r15058, %r15058, %r11;
	// end inline asm
	// begin inline asm
	addc.cc.u32 %r15059, %r15059, %r12;
	// end inline asm
	// begin inline asm
	addc.cc.u32 %r15060, %r15060, %r13;
	// end inline asm
	// begin inline asm
	addc.cc.u32 %r15061, %r15061, %r14;
	// end inline asm
	// begin inline asm
	addc.cc.u32 %r15062, %r15062, %r15;
	// end inline asm
	// begin inline asm
	addc.cc.u32 %r15063, %r15063, %r16;
	// end inline asm
	// begin inline asm
	addc.cc.u32 %r15064, %r15064, %r17;
	// end inline asm
	// begin inline asm
	addc.u32 %r15163, %r15163, %r18;
	// end inline asm
$L__BB1_65:
	// begin inline asm
	add.cc.u32 %r8485, %r15058, %r15058;
	// end inline asm
	// begin inline asm
	addc.cc.u32 %r8488, %r15059, %r15059;
	// end inline asm
	// begin inline asm
	addc.cc.u32 %r8491, %r15060, %r15060;
	// end inline asm
	// begin inline asm
	addc.cc.u32 %r8494, %r15061, %r15061;
	// end inline asm
	// begin inline asm
	addc.cc.u32 %r8497, %r15062, %r15062;
	// end inline asm
	// begin inline asm
	addc.cc.u32 %r8500, %r15063, %r15063;
	// end inline asm
	// begin inline asm
	addc.cc.u32 %r8503, %r15064, %r15064;
	// end inline asm
	// begin inline asm
	addc.u32 %r8506, %r15163, %r15163;
	// end inline asm
	// begin inline asm
	sub.cc.u32 %r8509, %r8485, %r11;
	// end inline asm
	// begin inline asm
	subc.cc.u32 %r8512, %r8488, %r12;
	// end inline asm
	// begin inline asm
	subc.cc.u32 %r8515, %r8491, %r13;
	// end inline asm
	// begin inline asm
	subc.cc.u32 %r8518, %r8494, %r14;
	// end inline asm
	// begin inline asm
	subc.cc.u32 %r8521, %r8497, %r15;
	// end inline asm
	// begin inline asm
	subc.cc.u32 %r8524, %r8500, %r16;
	// end inline asm
	// begin inline asm
	subc.cc.u32 %r8527, %r8503, %r17;
	// end inline asm
	// begin inline asm
	subc.u32 %r8530, %r8506, %r18;
	// end inline asm
	setp.eq.s32 	%p60, %r8530, 0;
	selp.b32 	%r735, %r8509, %r8485, %p60;
	selp.b32 	%r736, %r8512, %r8488, %p60;
	selp.b32 	%r737, %r8515, %r8491, %p60;
	selp.b32 	%r738, %r8518, %r8494, %p60;
	selp.b32 	%r739, %r8521, %r8497, %p60;
	selp.b32 	%r740, %r8524, %r8500, %p60;
	selp.b32 	%r741, %r8527, %r8503, %p60;
	mul.lo.s32 	%r8535, %r665, %r15001;
	mul.hi.u32 	%r8538, %r15001, %r665;
	mov.b32 	%r8918, 0;
	// begin inline asm
	add.cc.u32 %r8533, %r8918, %r8535;
	// end inline asm
	// begin inline asm
	addc.u32 %r8536, %r8918, %r8538;
	// end inline asm
	mul.lo.s32 	%r8541, %r666, %r15001;
	mul.hi.u32 	%r8544, %r15001, %r666;
	// begin inline asm
	add.cc.u32 %r8539, %r8918, %r8541;
	// end inline asm
	// begin inline asm
	addc.u32 %r8542, %r8536, %r8544;
	// end inline asm
	mul.lo.s32 	%r8547, %r667, %r15001;
	mul.hi.u32 	%r8550, %r15001, %r667;
	// begin inline asm
	add.cc.u32 %r8545, %r8918, %r8547;
	// end inline asm
	// begin inline asm
	addc.u32 %r8548, %r8542, %r8550;
	// end inline asm
	mul.lo.s32 	%r8553, %r668, %r15001;
	mul.hi.u32 	%r8556, %r15001, %r668;
	// begin inline asm
	add.cc.u32 %r8551, %r8918, %r8553;
	// end inline asm
	// begin inline asm
	addc.u32 %r8554, %r8548, %r8556;
	// end inline asm
	mul.lo.s32 	%r8559, %r669, %r15001;
	mul.hi.u32 	%r8562, %r15001, %r669;
	// begin inline asm
	add.cc.u32 %r8557, %r8918, %r8559;
	// end inline asm
	// begin inline asm
	addc.u32 %r8560, %r8554, %r8562;
	// end inline asm
	mul.lo.s32 	%r8565, %r670, %r15001;
	mul.hi.u32 	%r8568, %r15001, %r670;
	// begin inline asm
	add.cc.u32 %r8563, %r8918, %r8565;
	// end inline asm
	// begin inline asm
	addc.u32 %r8566, %r8560, %r8568;
	// end inline asm
	mul.lo.s32 	%r8571, %r671, %r15001;
	mul.hi.u32 	%r8574, %r15001, %r671;
	// begin inline asm
	add.cc.u32 %r8569, %r8918, %r8571;
	// end inline asm
	// begin inline asm
	addc.u32 %r8572, %r8566, %r8574;
	// end inline asm
	mul.lo.s32 	%r8577, %r7926, %r15001;
	mul.hi.u32 	%r8580, %r15001, %r7926;
	// begin inline asm
	add.cc.u32 %r8575, %r8918, %r8577;
	// end inline asm
	// begin inline asm
	addc.u32 %r8578, %r8572, %r8580;
	// end inline asm
	mul.lo.s32 	%r8583, %r665, %r15000;
	mul.hi.u32 	%r8586, %r15000, %r665;
	// begin inline asm
	add.cc.u32 %r8581, %r8539, %r8583;
	// end inline asm
	// begin inline asm
	addc.u32 %r8584, %r8918, %r8586;
	// end inline asm
	mul.lo.s32 	%r8589, %r666, %r15000;
	mul.hi.u32 	%r8592, %r15000, %r666;
	// begin inline asm
	add.cc.u32 %r8587, %r8545, %r8589;
	// end inline asm
	// begin inline asm
	addc.u32 %r8590, %r8584, %r8592;
	// end inline asm
	mul.lo.s32 	%r8595, %r667, %r15000;
	mul.hi.u32 	%r8598, %r15000, %r667;
	// begin inline asm
	add.cc.u32 %r8593, %r8551, %r8595;
	// end inline asm
	// begin inline asm
	addc.u32 %r8596, %r8590, %r8598;
	// end inline asm
	mul.lo.s32 	%r8601, %r668, %r15000;
	mul.hi.u32 	%r8604, %r15000, %r668;
	// begin inline asm
	add.cc.u32 %r8599, %r8557, %r8601;
	// end inline asm
	// begin inline asm
	addc.u32 %r8602, %r8596, %r8604;
	// end inline asm
	mul.lo.s32 	%r8607, %r669, %r15000;
	mul.hi.u32 	%r8610, %r15000, %r669;
	// begin inline asm
	add.cc.u32 %r8605, %r8563, %r8607;
	// end inline asm
	// begin inline asm
	addc.u32 %r8608, %r8602, %r8610;
	// end inline asm
	mul.lo.s32 	%r8613, %r670, %r15000;
	mul.hi.u32 	%r8616, %r15000, %r670;
	// begin inline asm
	add.cc.u32 %r8611, %r8569, %r8613;
	// end inline asm
	// begin inline asm
	addc.u32 %r8614, %r8608, %r8616;
	// end inline asm
	mul.lo.s32 	%r8619, %r671, %r15000;
	mul.hi.u32 	%r8622, %r15000, %r671;
	// begin inline asm
	add.cc.u32 %r8617, %r8575, %r8619;
	// end inline asm
	// begin inline asm
	addc.u32 %r8620, %r8614, %r8622;
	// end inline asm
	mul.lo.s32 	%r8625, %r7926, %r15000;
	mul.hi.u32 	%r8628, %r15000, %r7926;
	// begin inline asm
	add.cc.u32 %r8623, %r8578, %r8625;
	// end inline asm
	// begin inline asm
	addc.u32 %r8626, %r8620, %r8628;
	// end inline asm
	mul.lo.s32 	%r8631, %r665, %r14999;
	mul.hi.u32 	%r8634, %r14999, %r665;
	// begin inline asm
	add.cc.u32 %r8629, %r8587, %r8631;
	// end inline asm
	// begin inline asm
	addc.u32 %r8632, %r8918, %r8634;
	// end inline asm
	mul.lo.s32 	%r8637, %r666, %r14999;
	mul.hi.u32 	%r8640, %r14999, %r666;
	// begin inline asm
	add.cc.u32 %r8635, %r8593, %r8637;
	// end inline asm
	// begin inline asm
	addc.u32 %r8638, %r8632, %r8640;
	// end inline asm
	mul.lo.s32 	%r8643, %r667, %r14999;
	mul.hi.u32 	%r8646, %r14999, %r667;
	// begin inline asm
	add.cc.u32 %r8641, %r8599, %r8643;
	// end inline asm
	// begin inline asm
	addc.u32 %r8644, %r8638, %r8646;
	// end inline asm
	mul.lo.s32 	%r8649, %r668, %r14999;
	mul.hi.u32 	%r8652, %r14999, %r668;
	// begin inline asm
	add.cc.u32 %r8647, %r8605, %r8649;
	// end inline asm
	// begin inline asm
	addc.u32 %r8650, %r8644, %r8652;
	// end inline asm
	mul.lo.s32 	%r8655, %r669, %r14999;
	mul.hi.u32 	%r8658, %r14999, %r669;
	// begin inline asm
	add.cc.u32 %r8653, %r8611, %r8655;
	// end inline asm
	// begin inline asm
	addc.u32 %r8656, %r8650, %r8658;
	// end inline asm
	mul.lo.s32 	%r8661, %r670, %r14999;
	mul.hi.u32 	%r8664, %r14999, %r670;
	// begin inline asm
	add.cc.u32 %r8659, %r8617, %r8661;
	// end inline asm
	// begin inline asm
	addc.u32 %r8662, %r8656, %r8664;
	// end inline asm
	mul.lo.s32 	%r8667, %r671, %r14999;
	mul.hi.u32 	%r8670, %r14999, %r671;
	// begin inline asm
	add.cc.u32 %r8665, %r8623, %r8667;
	// end inline asm
	// begin inline asm
	addc.u32 %r8668, %r8662, %r8670;
	// end inline asm
	mul.lo.s32 	%r8673, %r7926, %r14999;
	mul.hi.u32 	%r8676, %r14999, %r7926;
	// begin inline asm
	add.cc.u32 %r8671, %r8626, %r8673;
	// end inline asm
	// begin inline asm
	addc.u32 %r8674, %r8668, %r8676;
	// end inline asm
	mul.lo.s32 	%r8679, %r665, %r14998;
	mul.hi.u32 	%r8682, %r14998, %r665;
	// begin inline asm
	add.cc.u32 %r8677, %r8635, %r8679;
	// end inline asm
	// begin inline asm
	addc.u32 %r8680, %r8918, %r8682;
	// end inline asm
	mul.lo.s32 	%r8685, %r666, %r14998;
	mul.hi.u32 	%r8688, %r14998, %r666;
	// begin inline asm
	add.cc.u32 %r8683, %r8641, %r8685;
	// end inline asm
	// begin inline asm
	addc.u32 %r8686, %r8680, %r8688;
	// end inline asm
	mul.lo.s32 	%r8691, %r667, %r14998;
	mul.hi.u32 	%r8694, %r14998, %r667;
	// begin inline asm
	add.cc.u32 %r8689, %r8647, %r8691;
	// end inline asm
	// begin inline asm
	addc.u32 %r8692, %r8686, %r8694;
	// end inline asm
	mul.lo.s32 	%r8697, %r668, %r14998;
	mul.hi.u32 	%r8700, %r14998, %r668;
	// begin inline asm
	add.cc.u32 %r8695, %r8653, %r8697;
	// end inline asm
	// begin inline asm
	addc.u32 %r8698, %r8692, %r8700;
	// end inline asm
	mul.lo.s32 	%r8703, %r669, %r14998;
	mul.hi.u32 	%r8706, %r14998, %r669;
	// begin inline asm
	add.cc.u32 %r8701, %r8659, %r8703;
	// end inline asm
	// begin inline asm
	addc.u32 %r8704, %r8698, %r8706;
	// end inline asm
	mul.lo.s32 	%r8709, %r670, %r14998;
	mul.hi.u32 	%r8712, %r14998, %r670;
	// begin inline asm
	add.cc.u32 %r8707, %r8665, %r8709;
	// end inline asm
	// begin inline asm
	addc.u32 %r8710, %r8704, %r8712;
	// end inline asm
	mul.lo.s32 	%r8715, %r671, %r14998;
	mul.hi.u32 	%r8718, %r14998, %r671;
	// begin inline asm
	add.cc.u32 %r8713, %r8671, %r8715;
	// end inline asm
	// begin inline asm
	addc.u32 %r8716, %r8710, %r8718;
	// end inline asm
	mul.lo.s32 	%r8721, %r7926, %r14998;
	mul.hi.u32 	%r8724, %r14998, %r7926;
	// begin inline asm
	add.cc.u32 %r8719, %r8674, %r8721;
	// end inline asm
	// begin inline asm
	addc.u32 %r8722, %r8716, %r8724;
	// end inline asm
	mul.lo.s32 	%r8727, %r665, %r14997;
	mul.hi.u32 	%r8730, %r14997, %r665;
	// begin inline asm
	add.cc.u32 %r8725, %r8683, %r8727;
	// end inline asm
	// begin inline asm
	addc.u32 %r8728, %r8918, %r8730;
	// end inline asm
	mul.lo.s32 	%r8733, %r666, %r14997;
	mul.hi.u32 	%r8736, %r14997, %r666;
	// begin inline asm
	add.cc.u32 %r8731, %r8689, %r8733;
	// end inline asm
	// begin inline asm
	addc.u32 %r8734, %r8728, %r8736;
	// end inline asm
	mul.lo.s32 	%r8739, %r667, %r14997;
	mul.hi.u32 	%r8742, %r14997, %r667;
	// begin inline asm
	add.cc.u32 %r8737, %r8695, %r8739;
	// end inline asm
	// begin inline asm
	addc.u32 %r8740, %r8734, %r8742;
	// end inline asm
	mul.lo.s32 	%r8745, %r668, %r14997;
	mul.hi.u32 	%r8748, %r14997, %r668;
	// begin inline asm
	add.cc.u32 %r8743, %r8701, %r8745;
	// end inline asm
	// begin inline asm
	addc.u32 %r8746, %r8740, %r8748;
	// end inline asm
	mul.lo.s32 	%r8751, %r669, %r14997;
	mul.hi.u32 	%r8754, %r14997, %r669;
	// begin inline asm
	add.cc.u32 %r8749, %r8707, %r8751;
	// end inline asm
	// begin inline asm
	addc.u32 %r8752, %r8746, %r8754;
	// end inline asm
	mul.lo.s32 	%r8757, %r670, %r14997;
	mul.hi.u32 	%r8760, %r14997, %r670;
	// begin inline asm
	add.cc.u32 %r8755, %r8713, %r8757;
	// end inline asm
	// begin inline asm
	addc.u32 %r8758, %r8752, %r8760;
	// end inline asm
	mul.lo.s32 	%r8763, %r671, %r14997;
	mul.hi.u32 	%r8766, %r14997, %r671;
	// begin inline asm
	add.cc.u32 %r8761, %r8719, %r8763;
	// end inline asm
	// begin inline asm
	addc.u32 %r8764, %r8758, %r8766;
	// end inline asm
	mul.lo.s32 	%r8769, %r7926, %r14997;
	mul.hi.u32 	%r8772, %r14997, %r7926;
	// begin inline asm
	add.cc.u32 %r8767, %r8722, %r8769;
	// end inline asm
	// begin inline asm
	addc.u32 %r8770, %r8764, %r8772;
	// end inline asm
	mul.lo.s32 	%r8775, %r665, %r14996;
	mul.hi.u32 	%r8778, %r14996, %r665;
	// begin inline asm
	add.cc.u32 %r8773, %r8731, %r8775;
	// end inline asm
	// begin inline asm
	addc.u32 %r8776, %r8918, %r8778;
	// end inline asm
	mul.lo.s32 	%r8781, %r666, %r14996;
	mul.hi.u32 	%r8784, %r14996, %r666;
	// begin inline asm
	add.cc.u32 %r8779, %r8737, %r8781;
	// end inline asm
	// begin inline asm
	addc.u32 %r8782, %r8776, %r8784;
	// end inline asm
	mul.lo.s32 	%r8787, %r667, %r14996;
	mul.hi.u32 	%r8790, %r14996, %r667;
	// begin inline asm
	add.cc.u32 %r8785, %r8743, %r8787;
	// end inline asm
	// begin inline asm
	addc.u32 %r8788, %r8782, %r8790;
	// end inline asm
	mul.lo.s32 	%r8793, %r668, %r14996;
	mul.hi.u32 	%r8796, %r14996, %r668;
	// begin inline asm
	add.cc.u32 %r8791, %r8749, %r8793;
	// end inline asm
	// begin inline asm
	addc.u32 %r8794, %r8788, %r8796;
	// end inline asm
	mul.lo.s32 	%r8799, %r669, %r14996;
	mul.hi.u32 	%r8802, %r14996, %r669;
	// begin inline asm
	add.cc.u32 %r8797, %r8755, %r8799;
	// end inline asm
	// begin inline asm
	addc.u32 %r8800, %r8794, %r8802;
	// end inline asm
	mul.lo.s32 	%r8805, %r670, %r14996;
	mul.hi.u32 	%r8808, %r14996, %r670;
	// begin inline asm
	add.cc.u32 %r8803, %r8761, %r8805;
	// end inline asm
	// begin inline asm
	addc.u32 %r8806, %r8800, %r8808;
	// end inline asm
	mul.lo.s32 	%r8811, %r671, %r14996;
	mul.hi.u32 	%r8814, %r14996, %r671;
	// begin inline asm
	add.cc.u32 %r8809, %r8767, %r8811;
	// end inline asm
	// begin inline asm
	addc.u32 %r8812, %r8806, %r8814;
	// end inline asm
	mul.lo.s32 	%r8817, %r7926, %r14996;
	mul.hi.u32 	%r8820, %r14996, %r7926;
	// begin inline asm
	add.cc.u32 %r8815, %r8770, %r8817;
	// end inline asm
	// begin inline asm
	addc.u32 %r8818, %r8812, %r8820;
	// end inline asm
	mul.lo.s32 	%r8823, %r665, %r14995;
	mul.hi.u32 	%r8826, %r14995, %r665;
	// begin inline asm
	add.cc.u32 %r8821, %r8779, %r8823;
	// end inline asm
	// begin inline asm
	addc.u32 %r8824, %r8918, %r8826;
	// end inline asm
	mul.lo.s32 	%r8829, %r666, %r14995;
	mul.hi.u32 	%r8832, %r14995, %r666;
	// begin inline asm
	add.cc.u32 %r8827, %r8785, %r8829;
	// end inline asm
	// begin inline asm
	addc.u32 %r8830, %r8824, %r8832;
	// end inline asm
	mul.lo.s32 	%r8835, %r667, %r14995;
	mul.hi.u32 	%r8838, %r14995, %r667;
	// begin inline asm
	add.cc.u32 %r8833, %r8791, %r8835;
	// end inline asm
	// begin inline asm
	addc.u32 %r8836, %r8830, %r8838;
	// end inline asm
	mul.lo.s32 	%r8841, %r668, %r14995;
	mul.hi.u32 	%r8844, %r14995, %r668;
	// begin inline asm
	add.cc.u32 %r8839, %r8797, %r8841;
	// end inline asm
	// begin inline asm
	addc.u32 %r8842, %r8836, %r8844;
	// end inline asm
	mul.lo.s32 	%r8847, %r669, %r14995;
	mul.hi.u32 	%r8850, %r14995, %r669;
	// begin inline asm
	add.cc.u32 %r8845, %r8803, %r8847;
	// end inline asm
	// begin inline asm
	addc.u32 %r8848, %r8842, %r8850;
	// end inline asm
	mul.lo.s32 	%r8853, %r670, %r14995;
	mul.hi.u32 	%r8856, %r14995, %r670;
	// begin inline asm
	add.cc.u32 %r8851, %r8809, %r8853;
	// end inline asm
	// begin inline asm
	addc.u32 %r8854, %r8848, %r8856;
	// end inline asm
	mul.lo.s32 	%r8859, %r671, %r14995;
	mul.hi.u32 	%r8862, %r14995, %r671;
	// begin inline asm
	add.cc.u32 %r8857, %r8815, %r8859;
	// end inline asm
	// begin inline asm
	addc.u32 %r8860, %r8854, %r8862;
	// end inline asm
	mul.lo.s32 	%r8865, %r7926, %r14995;
	mul.hi.u32 	%r8868, %r14995, %r7926;
	// begin inline asm
	add.cc.u32 %r8863, %r8818, %r8865;
	// end inline asm
	// begin inline asm
	addc.u32 %r8866, %r8860, %r8868;
	// end inline asm
	mul.lo.s32 	%r8871, %r665, %r14994;
	mul.hi.u32 	%r8874, %r14994, %r665;
	// begin inline asm
	add.cc.u32 %r8869, %r8827, %r8871;
	// end inline asm
	// begin inline asm
	addc.u32 %r8872, %r8918, %r8874;
	// end inline asm
	mul.lo.s32 	%r8877, %r666, %r14994;
	mul.hi.u32 	%r8880, %r14994, %r666;
	// begin inline asm
	add.cc.u32 %r8875, %r8833, %r8877;
	// end inline asm
	// begin inline asm
	addc.u32 %r8878, %r8872, %r8880;
	// end inline asm
	mul.lo.s32 	%r8883, %r667, %r14994;
	mul.hi.u32 	%r8886, %r14994, %r667;
	// begin inline asm
	add.cc.u32 %r8881, %r8839, %r8883;
	// end inline asm
	// begin inline asm
	addc.u32 %r8884, %r8878, %r8886;
	// end inline asm
	mul.lo.s32 	%r8889, %r668, %r14994;
	mul.hi.u32 	%r8892, %r14994, %r668;
	// begin inline asm
	add.cc.u32 %r8887, %r8845, %r8889;
	// end inline asm
	// begin inline asm
	addc.u32 %r8890, %r8884, %r8892;
	// end inline asm
	mul.lo.s32 	%r8895, %r669, %r14994;
	mul.hi.u32 	%r8898, %r14994, %r669;
	// begin inline asm
	add.cc.u32 %r8893, %r8851, %r8895;
	// end inline asm
	// begin inline asm
	addc.u32 %r8896, %r8890, %r8898;
	// end inline asm
	mul.lo.s32 	%r8901, %r670, %r14994;
	mul.hi.u32 	%r8904, %r14994, %r670;
	// begin inline asm
	add.cc.u32 %r8899, %r8857, %r8901;
	// end inline asm
	// begin inline asm
	addc.u32 %r8902, %r8896, %r8904;
	// end inline asm
	mul.lo.s32 	%r8907, %r671, %r14994;
	mul.hi.u32 	%r8910, %r14994, %r671;
	// begin inline asm
	add.cc.u32 %r8905, %r8863, %r8907;
	// end inline asm
	// begin inline asm
	addc.u32 %r8908, %r8902, %r8910;
	// end inline asm
	mul.lo.s32 	%r8913, %r7926, %r14994;
	mul.hi.u32 	%r8916, %r14994, %r7926;
	// begin inline asm
	add.cc.u32 %r8911, %r8866, %r8913;
	// end inline asm
	// begin inline asm
	addc.u32 %r8914, %r8908, %r8916;
	// end inline asm
	mul.wide.u32 	%rd307, %r8875, 977;
	cvt.u32.u64 	%r8919, %rd307;
	shr.u64 	%rd308, %rd307, 32;
	mul.wide.u32 	%rd309, %r8881, 977;
	add.s64 	%rd310, %rd309, %rd308;
	cvt.u32.u64 	%r8922, %rd310;
	shr.u64 	%rd311, %rd310, 32;
	mul.wide.u32 	%rd312, %r8887, 977;
	add.s64 	%rd313, %rd312, %rd311;
	cvt.u32.u64 	%r8925, %rd313;
	shr.u64 	%rd314, %rd313, 32;
	mul.wide.u32 	%rd315, %r8893, 977;
	add.s64 	%rd316, %rd315, %rd314;
	cvt.u32.u64 	%r8928, %rd316;
	shr.u64 	%rd317, %rd316, 32;
	mul.wide.u32 	%rd318, %r8899, 977;
	add.s64 	%rd319, %rd318, %rd317;
	cvt.u32.u64 	%r8931, %rd319;
	shr.u64 	%rd320, %rd319, 32;
	mul.wide.u32 	%rd321, %r8905, 977;
	add.s64 	%rd322, %rd321, %rd320;
	cvt.u32.u64 	%r8934, %rd322;
	shr.u64 	%rd323, %rd322, 32;
	mul.wide.u32 	%rd324, %r8911, 977;
	add.s64 	%rd325, %rd324, %rd323;
	cvt.u32.u64 	%r8937, %rd325;
	shr.u64 	%rd326, %rd325, 32;
	cvt.u64.u32 	%rd327, %r8914;
	cvt.u32.u64 	%r8966, %rd326;
	cvt.u32.u64 	%r8967, %rd327;
	mov.b64 	%rd328, 977;
	cvt.u32.u64 	%r8968, %rd328;
	mad.lo.s32 	%r8940, %r8967, %r8968, %r8966;
	// begin inline asm
	add.cc.u32 %r8917, %r8918, %r8919;
	// end inline asm
	// begin inline asm
	addc.cc.u32 %r8920, %r8875, %r8922;
	// end inline asm
	// begin inline asm
	addc.cc.u32 %r8923, %r8881, %r8925;
	// end inline asm
	// begin inline asm
	addc.cc.u32 %r8926, %r8887, %r8928;
	// end inline asm
	// begin inline asm
	addc.cc.u32 %r8929, %r8893, %r8931;
	// end inline asm
	// begin inline asm
	addc.cc.u32 %r8932, %r8899, %r8934;
	// end inline asm
	// begin inline asm
	addc.cc.u32 %r8935, %r8905, %r8937;
	// end inline asm
	// begin inline asm
	addc.u32 %r15073, %r8911, %r8940;
	// end inline asm
	// begin inline asm
	sub.cc.u32 %r15066, %r8917, %r11;
	// end inline asm
	// begin inline asm
	subc.cc.u32 %r15067, %r8920, %r12;
	// end inline asm
	// begin inline asm
	subc.cc.u32 %r15068, %r8923, %r13;
	// end inline asm
	// begin inline asm
	subc.cc.u32 %r15069, %r8926, %r14;
	// end inline asm
	// begin inline asm
	subc.cc.u32 %r15070, %r8929, %r15;
	// end inline asm
	// begin inline asm
	subc.cc.u32 %r15071, %r8932, %r16;
	// end inline asm
	// begin inline asm
	subc.cc.u32 %r15072, %r8935, %r17;
	// end inline asm
	// begin inline asm
	subc.u32 %r8962, %r15073, %r18;
	// end inline asm
	setp.eq.s32 	%p61, %r8962, 0;
	@%p61 bra 	$L__BB1_67;
	mov.u32 	%r15066, %r8917;
	mov.u32 	%r15067, %r8920;
	mov.u32 	%r15068, %r8923;
	mov.u32 	%r15069, %r8926;
	mov.u32 	%r15070, %r8929;
	mov.u32 	%r15071, %r8932;
	mov.u32 	%r15072, %r8935;
$L__BB1_67:
	// begin inline asm
	add.cc.u32 %r8969, %r15066, %r8533;
	// end inline asm
	// begin inline asm
	addc.cc.u32 %r8972, %r15067, %r8581;
	// end inline asm
	// begin inline asm
	addc.cc.u32 %r8975, %r15068, %r8629;
	// end inline asm
	// begin inline asm
	addc.cc.u32 %r8978, %r15069, %r8677;
	// end inline asm
	// begin inline asm
	addc.cc.u32 %r8981, %r15070, %r8725;
	// end inline asm
	// begin inline asm
	addc.cc.u32 %r8984, %r15071, %r8773;
	// end inline asm
	// begin inline asm
	addc.cc.u32 %r8987, %r15072, %r8821;
	// end inline asm
	// begin inline asm
	addc.u32 %r8990, %r15073, %r8869;
	// end inline asm
	// begin inline asm
	sub.cc.u32 %r8993, %r8969, %r11;
	// end inline asm
	// begin inline asm
	subc.cc.u32 %r8996, %r8972, %r12;
	// end inline asm
	// begin inline asm
	subc.cc.u32 %r8999, %r8975, %r13;
	// end inline asm
	// begin inline asm
	subc.cc.u32 %r9002, %r8978, %r14;
	// end inline asm
	// begin inline asm
	subc.cc.u32 %r9005, %r8981, %r15;
	// end inline asm
	// begin inline asm
	subc.cc.u32 %r9008, %r8984, %r16;
	// end inline asm
	// begin inline asm
	subc.cc.u32 %r9011, %r8987, %r17;
	// end inline asm
	// begin inline asm
	subc.u32 %r9014, %r8990, %r18;
	// end inline asm
	setp.eq.s32 	%p62, %r9014, 0;
	selp.b32 	%r774, %r8993, %r8969, %p62;
	selp.b32 	%r775, %r8996, %r8972, %p62;
	selp.b32 	%r776, %r8999, %r8975, %p62;
	selp.b32 	%r777, %r9002, %r8978, %p62;
	selp.b32 	%r778, %r9005, %r8981, %p62;
	selp.b32 	%r779, %r9008, %r8984, %p62;
	selp.b32 	%r780, %r9011, %r8987, %p62;
	mul.lo.s32 	%r9019, %r735, %r735;
	mul.hi.u32 	%r9022, %r735, %r735;
	mov.b32 	%r9402, 0;
	// begin inline asm
	add.cc.u32 %r9017, %r9402, %r9019;
	// end inline asm
	// begin inline asm
	addc.u32 %r9020, %r9402, %r9022;
	// end inline asm
	mul.lo.s32 	%r9067, %r736, %r735;
	mul.hi.u32 	%r9028, %r735, %r736;
	// begin inline asm
	add.cc.u32 %r9023, %r9402, %r9067;
	// end inline asm
	// begin inline asm
	addc.u32 %r9026, %r9020, %r9028;
	// end inline asm
	mul.lo.s32 	%r9115, %r737, %r735;
	mul.hi.u32 	%r9034, %r735, %r737;
	// begin inline asm
	add.cc.u32 %r9029, %r9402, %r9115;
	// end inline asm
	// begin inline asm
	addc.u32 %r9032, %r9026, %r9034;
	// end inline asm
	mul.lo.s32 	%r9163, %r738, %r735;
	mul.hi.u32 	%r9040, %r735, %r738;
	// begin inline asm
	add.cc.u32 %r9035, %r9402, %r9163;
	// end inline asm
	// begin inline asm
	addc.u32 %r9038, %r9032, %r9040;
	// end inline asm
	mul.lo.s32 	%r9211, %r739, %r735;
	mul.hi.u32 	%r9046, %r735, %r739;
	// begin inline asm
	add.cc.u32 %r9041, %r9402, %r9211;
	// end inline asm
	// begin inline asm
	addc.u32 %r9044, %r9038, %r9046;
	// end inline asm
	mul.lo.s32 	%r9259, %r740, %r735;
	mul.hi.u32 	%r9052, %r735, %r740;
	// begin inline asm
	add.cc.u32 %r9047, %r9402, %r9259;
	// end inline asm
	// begin inline asm
	addc.u32 %r9050, %r9044, %r9052;
	// end inline asm
	mul.lo.s32 	%r9307, %r741, %r735;
	mul.hi.u32 	%r9058, %r735, %r741;
	// begin inline asm
	add.cc.u32 %r9053, %r9402, %r9307;
	// end inline asm
	// begin inline asm
	addc.u32 %r9056, %r9050, %r9058;
	// end inline asm
	mul.lo.s32 	%r9355, %r8506, %r735;
	mul.hi.u32 	%r9064, %r735, %r8506;
	// begin inline asm
	add.cc.u32 %r9059, %r9402, %r9355;
	// end inline asm
	// begin inline asm
	addc.u32 %r9062, %r9056, %r9064;
	// end inline asm
	mul.hi.u32 	%r9070, %r736, %r735;
	// begin inline asm
	add.cc.u32 %r9065, %r9023, %r9067;
	// end inline asm
	// begin inline asm
	addc.u32 %r9068, %r9402, %r9070;
	// end inline asm
	mul.lo.s32 	%r9073, %r736, %r736;
	mul.hi.u32 	%r9076, %r736, %r736;
	// begin inline asm
	add.cc.u32 %r9071, %r9029, %r9073;
	// end inline asm
	// begin inline asm
	addc.u32 %r9074, %r9068, %r9076;
	// end inline asm
	mul.lo.s32 	%r9121, %r737, %r736;
	mul.hi.u32 	%r9082, %r736, %r737;
	// begin inline asm
	add.cc.u32 %r9077, %r9035, %r9121;
	// end inline asm
	// begin inline asm
	addc.u32 %r9080, %r9074, %r9082;
	// end inline asm
	mul.lo.s32 	%r9169, %r738, %r736;
	mul.hi.u32 	%r9088, %r736, %r738;
	// begin inline asm
	add.cc.u32 %r9083, %r9041, %r9169;
	// end inline asm
	// begin inline asm
	addc.u32 %r9086, %r9080, %r9088;
	// end inline asm
	mul.lo.s32 	%r9217, %r739, %r736;
	mul.hi.u32 	%r9094, %r736, %r739;
	// begin inline asm
	add.cc.u32 %r9089, %r9047, %r9217;
	// end inline asm
	// begin inline asm
	addc.u32 %r9092, %r9086, %r9094;
	// end inline asm
	mul.lo.s32 	%r9265, %r740, %r736;
	mul.hi.u32 	%r9100, %r736, %r740;
	// begin inline asm
	add.cc.u32 %r9095, %r9053, %r9265;
	// end inline asm
	// begin inline asm
	addc.u32 %r9098, %r9092, %r9100;
	// end inline asm
	mul.lo.s32 	%r9313, %r741, %r736;
	mul.hi.u32 	%r9106, %r736, %r741;
	// begin inline asm
	add.cc.u32 %r9101, %r9059, %r9313;
	// end inline asm
	// begin inline asm
	addc.u32 %r9104, %r9098, %r9106;
	// end inline asm
	mul.lo.s32 	%r9361, %r8506, %r736;
	mul.hi.u32 	%r9112, %r736, %r8506;
	// begin inline asm
	add.cc.u32 %r9107, %r9062, %r9361;
	// end inline asm
	// begin inline asm
	addc.u32 %r9110, %r9104, %r9112;
	// end inline asm
	mul.hi.u32 	%r9118, %r737, %r735;
	// begin inline asm
	add.cc.u32 %r9113, %r9071, %r9115;
	// end inline asm
	// begin inline asm
	addc.u32 %r9116, %r9402, %r9118;
	// end inline asm
	mul.hi.u32 	%r9124, %r737, %r736;
	// begin inline asm
	add.cc.u32 %r9119, %r9077, %r9121;
	// end inline asm
	// begin inline asm
	addc.u32 %r9122, %r9116, %r9124;
	// end inline asm
	mul.lo.s32 	%r9127, %r737, %r737;
	mul.hi.u32 	%r9130, %r737, %r737;
	// begin inline asm
	add.cc.u32 %r9125, %r9083, %r9127;
	// end inline asm
	// begin inline asm
	addc.u32 %r9128, %r9122, %r9130;
	// end inline asm
	mul.lo.s32 	%r9175, %r738, %r737;
	mul.hi.u32 	%r9136, %r737, %r738;
	// begin inline asm
	add.cc.u32 %r9131, %r9089, %r9175;
	// end inline asm
	// begin inline asm
	addc.u32 %r9134, %r9128, %r9136;
	// end inline asm
	mul.lo.s32 	%r9223, %r739, %r737;
	mul.hi.u32 	%r9142, %r737, %r739;
	// begin inline asm
	add.cc.u32 %r9137, %r9095, %r9223;
	// end inline asm
	// begin inline asm
	addc.u32 %r9140, %r9134, %r9142;
	// end inline asm
	mul.lo.s32 	%r9271, %r740, %r737;
	mul.hi.u32 	%r9148, %r737, %r740;
	// begin inline asm
	add.cc.u32 %r9143, %r9101, %r9271;
	// end inline asm
	// begin inline asm
	addc.u32 %r9146, %r9140, %r9148;
	// end inline asm
	mul.lo.s32 	%r9319, %r741, %r737;
	mul.hi.u32 	%r9154, %r737, %r741;
	// begin inline asm
	add.cc.u32 %r9149, %r9107, %r9319;
	// end inline asm
	// begin inline asm
	addc.u32 %r9152, %r9146, %r9154;
	// end inline asm
	mul.lo.s32 	%r9367, %r8506, %r737;
	mul.hi.u32 	%r9160, %r737, %r8506;
	// begin inline asm
	add.cc.u32 %r9155, %r9110, %r9367;
	// end inline asm
	// begin inline asm
	addc.u32 %r9158, %r9152, %r9160;
	// end inline asm
	mul.hi.u32 	%r9166, %r738, %r735;
	// begin inline asm
	add.cc.u32 %r9161, %r9119, %r9163;
	// end inline asm
	// begin inline asm
	addc.u32 %r9164, %r9402, %r9166;
	// end inline asm
	mul.hi.u32 	%r9172, %r738, %r736;
	// begin inline asm
	add.cc.u32 %r9167, %r9125, %r9169;
	// end inline asm
	// begin inline asm
	addc.u32 %r9170, %r9164, %r9172;
	// end inline asm
	mul.hi.u32 	%r9178, %r738, %r737;
	// begin inline asm
	add.cc.u32 %r9173, %r9131, %r9175;
	// end inline asm
	// begin inline asm
	addc.u32 %r9176, %r9170, %r9178;
	// end inline asm
	mul.lo.s32 	%r9181, %r738, %r738;
	mul.hi.u32 	%r9184, %r738, %r738;
	// begin inline asm
	add.cc.u32 %r9179, %r9137, %r9181;
	// end inline asm
	// begin inline asm
	addc.u32 %r9182, %r9176, %r9184;
	// end inline asm
	mul.lo.s32 	%r9229, %r739, %r738;
	mul.hi.u32 	%r9190, %r738, %r739;
	// begin inline asm
	add.cc.u32 %r9185, %r9143, %r9229;
	// end inline asm
	// begin inline asm
	addc.u32 %r9188, %r9182, %r9190;
	// end inline asm
	mul.lo.s32 	%r9277, %r740, %r738;
	mul.hi.u32 	%r9196, %r738, %r740;
	// begin inline asm
	add.cc.u32 %r9191, %r9149, %r9277;
	// end inline asm
	// begin inline asm
	addc.u32 %r9194, %r9188, %r9196;
	// end inline asm
	mul.lo.s32 	%r9325, %r741, %r738;
	mul.hi.u32 	%r9202, %r738, %r741;
	// begin inline asm
	add.cc.u32 %r9197, %r9155, %r9325;
	// end inline asm
	// begin inline asm
	addc.u32 %r9200, %r9194, %r9202;
	// end inline asm
	mul.lo.s32 	%r9373, %r8506, %r738;
	mul.hi.u32 	%r9208, %r738, %r8506;
	// begin inline asm
	add.cc.u32 %r9203, %r9158, %r9373;
	// end inline asm
	// begin inline asm
	addc.u32 %r9206, %r9200, %r9208;
	// end inline asm
	mul.hi.u32 	%r9214, %r739, %r735;
	// begin inline asm
	add.cc.u32 %r9209, %r9167, %r9211;
	// end inline asm
	// begin inline asm
	addc.u32 %r9212, %r9402, %r9214;
	// end inline asm
	mul.hi.u32 	%r9220, %r739, %r736;
	// begin inline asm
	add.cc.u32 %r9215, %r9173, %r9217;
	// end inline asm
	// begin inline asm
	addc.u32 %r9218, %r9212, %r9220;
	// end inline asm
	mul.hi.u32 	%r9226, %r739, %r737;
	// begin inline asm
	add.cc.u32 %r9221, %r9179, %r9223;
	// end inline asm
	// begin inline asm
	addc.u32 %r9224, %r9218, %r9226;
	// end inline asm
	mul.hi.u32 	%r9232, %r739, %r738;
	// begin inline asm
	add.cc.u32 %r9227, %r9185, %r9229;
	// end inline asm
	// begin inline asm
	addc.u32 %r9230, %r9224, %r9232;
	// end inline asm
	mul.lo.s32 	%r9235, %r739, %r739;
	mul.hi.u32 	%r9238, %r739, %r739;
	// begin inline asm
	add.cc.u32 %r9233, %r9191, %r9235;
	// end inline asm
	// begin inline asm
	addc.u32 %r9236, %r9230, %r9238;
	// end inline asm
	mul.lo.s32 	%r9283, %r740, %r739;
	mul.hi.u32 	%r9244, %r739, %r740;
	// begin inline asm
	add.cc.u32 %r9239, %r9197, %r9283;
	// end inline asm
	// begin inline asm
	addc.u32 %r9242, %r9236, %r9244;
	// end inline asm
	mul.lo.s32 	%r9331, %r741, %r739;
	mul.hi.u32 	%r9250, %r739, %r741;
	// begin inline asm
	add.cc.u32 %r9245, %r9203, %r9331;
	// end inline asm
	// begin inline asm
	addc.u32 %r9248, %r9242, %r9250;
	// end inline asm
	mul.lo.s32 	%r9379, %r8506, %r739;
	mul.hi.u32 	%r9256, %r739, %r8506;
	// begin inline asm
	add.cc.u32 %r9251, %r9206, %r9379;
	// end inline asm
	// begin inline asm
	addc.u32 %r9254, %r9248, %r9256;
	// end inline asm
	mul.hi.u32 	%r9262, %r740, %r735;
	// begin inline asm
	add.cc.u32 %r9257, %r9215, %r9259;
	// end inline asm
	// begin inline asm
	addc.u32 %r9260, %r9402, %r9262;
	// end inline asm
	mul.hi.u32 	%r9268, %r740, %r736;
	// begin inline asm
	add.cc.u32 %r9263, %r9221, %r9265;
	// end inline asm
	// begin inline asm
	addc.u32 %r9266, %r9260, %r9268;
	// end inline asm
	mul.hi.u32 	%r9274, %r740, %r737;
	// begin inline asm
	add.cc.u32 %r9269, %r9227, %r9271;
	// end inline asm
	// begin inline asm
	addc.u32 %r9272, %r9266, %r9274;
	// end inline asm
	mul.hi.u32 	%r9280, %r740, %r738;
	// begin inline asm
	add.cc.u32 %r9275, %r9233, %r9277;
	// end inline asm
	// begin inline asm
	addc.u32 %r9278, %r9272, %r9280;
	// end inline asm
	mul.hi.u32 	%r9286, %r740, %r739;
	// begin inline asm
	add.cc.u32 %r9281, %r9239, %r9283;
	// end inline asm
	// begin inline asm
	addc.u32 %r9284, %r9278, %r9286;
	// end inline asm
	mul.lo.s32 	%r9289, %r740, %r740;
	mul.hi.u32 	%r9292, %r740, %r740;
	// begin inline asm
	add.cc.u32 %r9287, %r9245, %r9289;
	// end inline asm
	// begin inline asm
	addc.u32 %r9290, %r9284, %r9292;
	// end inline asm
	mul.lo.s32 	%r9337, %r741, %r740;
	mul.hi.u32 	%r9298, %r740, %r741;
	// begin inline asm
	add.cc.u32 %r9293, %r9251, %r9337;
	// end inline asm
	// begin inline asm
	addc.u32 %r9296, %r9290, %r9298;
	// end inline asm
	mul.lo.s32 	%r9385, %r8506, %r740;
	mul.hi.u32 	%r9304, %r740, %r8506;
	// begin inline asm
	add.cc.u32 %r9299, %r9254, %r9385;
	// end inline asm
	// begin inline asm
	addc.u32 %r9302, %r9296, %r9304;
	// end inline asm
	mul.hi.u32 	%r9310, %r741, %r735;
	// begin inline asm
	add.cc.u32 %r9305, %r9263, %r9307;
	// end inline asm
	// begin inline asm
	addc.u32 %r9308, %r9402, %r9310;
	// end inline asm
	mul.hi.u32 	%r9316, %r741, %r736;
	// begin inline asm
	add.cc.u32 %r9311, %r9269, %r9313;
	// end inline asm
	// begin inline asm
	addc.u32 %r9314, %r9308, %r9316;
	// end inline asm
	mul.hi.u32 	%r9322, %r741, %r737;
	// begin inline asm
	add.cc.u32 %r9317, %r9275, %r9319;
	// end inline asm
	// begin inline asm
	addc.u32 %r9320, %r9314, %r9322;
	// end inline asm
	mul.hi.u32 	%r9328, %r741, %r738;
	// begin inline asm
	add.cc.u32 %r9323, %r9281, %r9325;
	// end inline asm
	// begin inline asm
	addc.u32 %r9326, %r9320, %r9328;
	// end inline asm
	mul.hi.u32 	%r9334, %r741, %r739;
	// begin inline asm
	add.cc.u32 %r9329, %r9287, %r9331;
	// end inline asm
	// begin inline asm
	addc.u32 %r9332, %r9326, %r9334;
	// end inline asm
	mul.hi.u32 	%r9340, %r741, %r740;
	// begin inline asm
	add.cc.u32 %r9335, %r9293, %r9337;
	// end inline asm
	// begin inline asm
	addc.u32 %r9338, %r9332, %r9340;
	// end inline asm
	mul.lo.s32 	%r9343, %r741, %r741;
	mul.hi.u32 	%r9346, %r741, %r741;
	// begin inline asm
	add.cc.u32 %r9341, %r9299, %r9343;
	// end inline asm
	// begin inline asm
	addc.u32 %r9344, %r9338, %r9346;
	// end inline asm
	mul.lo.s32 	%r9391, %r8506, %r741;
	mul.hi.u32 	%r9352, %r741, %r8506;
	// begin inline asm
	add.cc.u32 %r9347, %r9302, %r9391;
	// end inline asm
	// begin inline asm
	addc.u32 %r9350, %r9344, %r9352;
	// end inline asm
	mul.hi.u32 	%r9358, %r8506, %r735;
	// begin inline asm
	add.cc.u32 %r9353, %r9311, %r9355;
	// end inline asm
	// begin inline asm
	addc.u32 %r9356, %r9402, %r9358;
	// end inline asm
	mul.hi.u32 	%r9364, %r8506, %r736;
	// begin inline asm
	add.cc.u32 %r9359, %r9317, %r9361;
	// end inline asm
	// begin inline asm
	addc.u32 %r9362, %r9356, %r9364;
	// end inline asm
	mul.hi.u32 	%r9370, %r8506, %r737;
	// begin inline asm
	add.cc.u32 %r9365, %r9323, %r9367;
	// end inline asm
	// begin inline asm
	addc.u32 %r9368, %r9362, %r9370;
	// end inline asm
	mul.hi.u32 	%r9376, %r8506, %r738;
	// begin inline asm
	add.cc.u32 %r9371, %r9329, %r9373;
	// end inline asm
	// begin inline asm
	addc.u32 %r9374, %r9368, %r9376;
	// end inline asm
	mul.hi.u32 	%r9382, %r8506, %r739;
	// begin inline asm
	add.cc.u32 %r9377, %r9335, %r9379;
	// end inline asm
	// begin inline asm
	addc.u32 %r9380, %r9374, %r9382;
	// end inline asm
	mul.hi.u32 	%r9388, %r8506, %r740;
	// begin inline asm
	add.cc.u32 %r9383, %r9341, %r9385;
	// end inline asm
	// begin inline asm
	addc.u32 %r9386, %r9380, %r9388;
	// end inline asm
	mul.hi.u32 	%r9394, %r8506, %r741;
	// begin inline asm
	add.cc.u32 %r9389, %r9347, %r9391;
	// end inline asm
	// begin inline asm
	addc.u32 %r9392, %r9386, %r9394;
	// end inline asm
	mul.lo.s32 	%r9397, %r8506, %r8506;
	mul.hi.u32 	%r9400, %r8506, %r8506;
	// begin inline asm
	add.cc.u32 %r9395, %r9350, %r9397;
	// end inline asm
	// begin inline asm
	addc.u32 %r9398, %r9392, %r9400;
	// end inline asm
	mul.wide.u32 	%rd329, %r9359, 977;
	cvt.u32.u64 	%r9403, %rd329;
	shr.u64 	%rd330, %rd329, 32;
	mul.wide.u32 	%rd331, %r9365, 977;
	add.s64 	%rd332, %rd331, %rd330;
	cvt.u32.u64 	%r9406, %rd332;
	shr.u64 	%rd333, %rd332, 32;
	mul.wide.u32 	%rd334, %r9371, 977;
	add.s64 	%rd335, %rd334, %rd333;
	cvt.u32.u64 	%r9409, %rd335;
	shr.u64 	%rd336, %rd335, 32;
	mul.wide.u32 	%rd337, %r9377, 977;
	add.s64 	%rd338, %rd337, %rd336;
	cvt.u32.u64 	%r9412, %rd338;
	shr.u64 	%rd339, %rd338, 32;
	mul.wide.u32 	%rd340, %r9383, 977;
	add.s64 	%rd341, %rd340, %rd339;
	cvt.u32.u64 	%r9415, %rd341;
	shr.u64 	%rd342, %rd341, 32;
	mul.wide.u32 	%rd343, %r9389, 977;
	add.s64 	%rd344, %rd343, %rd342;
	cvt.u32.u64 	%r9418, %rd344;
	shr.u64 	%rd345, %rd344, 32;
	mul.wide.u32 	%rd346, %r9395, 977;
	add.s64 	%rd347, %rd346, %rd345;
	cvt.u32.u64 	%r9421, %rd347;
	shr.u64 	%rd348, %rd347, 32;
	cvt.u64.u32 	%rd349, %r9398;
	cvt.u32.u64 	%r9450, %rd348;
	cvt.u32.u64 	%r9451, %rd349;
	mov.b64 	%rd350, 977;
	cvt.u32.u64 	%r9452, %rd350;
	mad.lo.s32 	%r9424, %r9451, %r9452, %r9450;
	// begin inline asm
	add.cc.u32 %r9401, %r9402, %r9403;
	// end inline asm
	// begin inline asm
	addc.cc.u32 %r9404, %r9359, %r9406;
	// end inline asm
	// begin inline asm
	addc.cc.u32 %r9407, %r9365, %r9409;
	// end inline asm
	// begin inline asm
	addc.cc.u32 %r9410, %r9371, %r9412;
	// end inline asm
	// begin inline asm
	addc.cc.u32 %r9413, %r9377, %r9415;
	// end inline asm
	// begin inline asm
	addc.cc.u32 %r9416, %r9383, %r9418;
	// end inline asm
	// begin inline asm
	addc.cc.u32 %r9419, %r9389, %r9421;
	// end inline asm
	// begin inline asm
	addc.u32 %r15081, %r9395, %r9424;
	// end inline asm
	// begin inline asm
	sub.cc.u32 %r15074, %r9401, %r11;
	// end inline asm
	// begin inline asm
	subc.cc.u32 %r15075, %r9404, %r12;
	// end inline asm
	// begin inline asm
	subc.cc.u32 %r15076, %r9407, %r13;
	// end inline asm
	// begin inline asm
	subc.cc.u32 %r15077, %r9410, %r14;
	// end inline asm
	// begin inline asm
	subc.cc.u32 %r15078, %r9413, %r15;
	// end inline asm
	// begin inline asm
	subc.cc.u32 %r15079, %r9416, %r16;
	// end inline asm
	// begin inline asm
	subc.cc.u32 %r15080, %r9419, %r17;
	// end inline asm
	// begin inline asm
	subc.u32 %r9446, %r15081, %r18;
	// end inline asm
	setp.eq.s32 	%p63, %r9446, 0;
	@%p63 bra 	$L__BB1_69;
	mov.u32 	%r15074, %r9401;
	mov.u32 	%r15075, %r9404;
	mov.u32 	%r15076, %r9407;
	mov.u32 	%r15077, %r9410;
	mov.u32 	%r15078, %r9413;
	mov.u32 	%r15079, %r9416;
	mov.u32 	%r15080, %r9419;
$L__BB1_69:
	// begin inline asm
	add.cc.u32 %r9453, %r15074, %r9017;
	// end inline asm
	// begin inline asm
	addc.cc.u32 %r9456, %r15075, %r9065;
	// end inline asm
	// begin inline asm
	addc.cc.u32 %r9459, %r15076, %r9113;
	// end inline asm
	// begin inline asm
	addc.cc.u32 %r9462, %r15077, %r9161;
	// end inline asm
	// begin inline asm
	addc.cc.u32 %r9465, %r15078, %r9209;
	// end inline asm
	// begin inline asm
	addc.cc.u32 %r9468, %r15079, %r9257;
	// end inline asm
	// begin inline asm
	addc.cc.u32 %r9471, %r15080, %r9305;
	// end inline asm
	// begin inline asm
	addc.u32 %r9474, %r15081, %r9353;
	// end inline asm
	// begin inline asm
	sub.cc.u32 %r9477, %r9453, %r11;
	// end inline asm
	// begin inline asm
	subc.cc.u32 %r9480, %r9456, %r12;
	// end inline asm
	// begin inline asm
	subc.cc.u32 %r9483, %r9459, %r13;
	// end inline asm
	// begin inline asm
	subc.cc.u32 %r9486, %r9462, %r14;
	// end inline asm
	// begin inline asm
	subc.cc.u32 %r9489, %r9465, %r15;
	// end inline asm
	// begin inline asm
	subc.cc.u32 %r9492, %r9468, %r16;
	// end inline asm
	// begin inline asm
	subc.cc.u32 %r9495, %r9471, %r17;
	// end inline asm
	// begin inline asm
	subc.u32 %r9498, %r9474, %r18;
	// end inline asm
	setp.eq.s32 	%p64, %r9498, 0;
	selp.b32 	%r9502, %r9477, %r9453, %p64;
	selp.b32 	%r9505, %r9480, %r9456, %p64;
	selp.b32 	%r9508, %r9483, %r9459, %p64;
	selp.b32 	%r9511, %r9486, %r9462, %p64;
	selp.b32 	%r9514, %r9489, %r9465, %p64;
	selp.b32 	%r9517, %r9492, %r9468, %p64;
	selp.b32 	%r9520, %r9495, %r9471, %p64;
	// begin inline asm
	sub.cc.u32 %r15082, %r9502, %r704;
	// end inline asm
	// begin inline asm
	subc.cc.u32 %r15083, %r9505, %r705;
	// end inline asm
	// begin inline asm
	subc.cc.u32 %r15084, %r9508, %r706;
	// end inline asm
	// begin inline asm
	subc.cc.u32 %r15085, %r9511, %r707;
	// end inline asm
	// begin inline asm
	subc.cc.u32 %r15086, %r9514, %r708;
	// end inline asm
	// begin inline asm
	subc.cc.u32 %r15087, %r9517, %r709;
	// end inline asm
	// begin inline asm
	subc.cc.u32 %r15088, %r9520, %r710;
	// end inline asm
	// begin inline asm
	subc.u32 %r9522, %r9474, %r8410;
	// end inline asm
	setp.eq.s32 	%p65, %r9522, 0;
	@%p65 bra 	$L__BB1_71;
	// begin inline asm
	add.cc.u32 %r15082, %r15082, %r11;
	// end inline asm
	// begin inline asm
	addc.cc.u32 %r15083, %r15083, %r12;
	// end inline asm
	// begin inline asm
	addc.cc.u32 %r15084, %r15084, %r13;
	// end inline asm
	// begin inline asm
	addc.cc.u32 %r15085, %r15085, %r14;
	// end inline asm
	// begin inline asm
	addc.cc.u32 %r15086, %r15086, %r15;
	// end inline asm
	// begin inline asm
	addc.cc.u32 %r15087, %r15087, %r16;
	// end inline asm
	// begin inline asm
	addc.cc.u32 %r15088, %r15088, %r17;
	// end inline asm
	// begin inline asm
	addc.u32 %r15164, %r15164, %r18;
	// end inline asm
$L__BB1_71:
	// begin inline asm
	sub.cc.u32 %r15090, %r15082, %r774;
	// end inline asm
	// begin inline asm
	subc.cc.u32 %r15091, %r15083, %r775;
	// end inline asm
	// begin inline asm
	subc.cc.u32 %r15092, %r15084, %r776;
	// end inline asm
	// begin inline asm
	subc.cc.u32 %r15093, %r15085, %r777;
	// end inline asm
	// begin inline asm
	subc.cc.u32 %r15094, %r15086, %r778;
	// end inline asm
	// begin inline asm
	subc.cc.u32 %r15095, %r15087, %r779;
	// end inline asm
	// begin inline asm
	subc.cc.u32 %r15096, %r15088, %r780;
	// end inline asm
	// begin inline asm
	subc.u32 %r9570, %r15164, %r8990;
	// end inline asm
	setp.eq.s32 	%p66, %r9570, 0;
	@%p66 bra 	$L__BB1_73;
	// begin inline asm
	add.cc.u32 %r15090, %r15090, %r11;
	// end inline asm
	// begin inline asm
	addc.cc.u32 %r15091, %r15091, %r12;
	// end inline asm
	// begin inline asm
	addc.cc.u32 %r15092, %r15092, %r13;
	// end inline asm
	// begin inline asm
	addc.cc.u32 %r15093, %r15093, %r14;
	// end inline asm
	// begin inline asm
	addc.cc.u32 %r15094, %r15094, %r15;
	// end inline asm
	// begin inline asm
	addc.cc.u32 %r15095, %r15095, %r16;
	// end inline asm
	// begin inline asm
	addc.cc.u32 %r15096, %r15096, %r17;
	// end inline asm
	// begin inline asm
	addc.u32 %r15165, %r15165, %r18;
	// end inline asm
$L__BB1_73:
	// begin inline asm
	sub.cc.u32 %r15194, %r15090, %r774;
	// end inline asm
	// begin inline asm
	subc.cc.u32 %r15193, %r15091, %r775;
	// end inline asm
	// begin inline asm
	subc.cc.u32 %r15192, %r15092, %r776;
	// end inline asm
	// begin inline asm
	subc.cc.u32 %r15191, %r15093, %r777;
	// end inline asm
	// begin inline asm
	subc.cc.u32 %r15190, %r15094, %r778;
	// end inline asm
	// begin inline asm
	subc.cc.u32 %r15189, %r15095, %r779;
	// end inline asm
	// begin inline asm
	subc.cc.u32 %r15188, %r15096, %r780;
	// end inline asm
	// begin inline asm
	subc.u32 %r9618, %r15165, %r8990;
	// end inline asm
	setp.eq.s32 	%p67, %r9618, 0;
	@%p67 bra 	$L__BB1_75;
	// begin inline asm
	add.cc.u32 %r15194, %r15194, %r11;
	// end inline asm
	// begin inline asm
	addc.cc.u32 %r15193, %r15193, %r12;
	// end inline asm
	// begin inline asm
	addc.cc.u32 %r15192, %r15192, %r13;
	// end inline asm
	// begin inline asm
	addc.cc.u32 %r15191, %r15191, %r14;
	// end inline asm
	// begin inline asm
	addc.cc.u32 %r15190, %r15190, %r15;
	// end inline asm
	// begin inline asm
	addc.cc.u32 %r15189, %r15189, %r16;
	// end inline asm
	// begin inline asm
	addc.cc.u32 %r15188, %r15188, %r17;
	// end inline asm
	// begin inline asm
	addc.u32 %r15166, %r15166, %r18;
	// end inline asm
$L__BB1_75:
	// begin inline asm
	sub.cc.u32 %r15106, %r774, %r15194;
	// end inline asm
	// begin inline asm
	subc.cc.u32 %r15107, %r775, %r15193;
	// end inline asm
	// begin inline asm
	subc.cc.u32 %r15108, %r776, %r15192;
	// end inline asm
	// begin inline asm
	subc.cc.u32 %r15109, %r777, %r15191;
	// end inline asm
	// begin inline asm
	subc.cc.u32 %r15110, %r778, %r15190;
	// end inline asm
	// begin inline asm
	subc.cc.u32 %r15111, %r779, %r15189;
	// end inline asm
	// begin inline asm
	subc.cc.u32 %r15112, %r780, %r15188;
	// end inline asm
	// begin inline asm
	subc.u32 %r9666, %r8990, %r15166;
	// end inline asm
	setp.eq.s32 	%p68, %r9666, 0;
	@%p68 bra 	$L__BB1_77;
	// begin inline asm
	add.cc.u32 %r15106, %r15106, %r11;
	// end inline asm
	// begin inline asm
	addc.cc.u32 %r15107, %r15107, %r12;
	// end inline asm
	// begin inline asm
	addc.cc.u32 %r15108, %r15108, %r13;
	// end inline asm
	// begin inline asm
	addc.cc.u32 %r15109, %r15109, %r14;
	// end inline asm
	// begin inline asm
	addc.cc.u32 %r15110, %r15110, %r15;
	// end inline asm
	// begin inline asm
	addc.cc.u32 %r15111, %r15111, %r16;
	// end inline asm
	// begin inline asm
	addc.cc.u32 %r15112, %r15112, %r17;
	// end inline asm
	// begin inline asm
	addc.u32 %r15167, %r15167, %r18;
	// end inline asm
$L__BB1_77:
	mul.lo.s32 	%r9695, %r15106, %r735;
	mul.hi.u32 	%r9698, %r735, %r15106;
	mov.b32 	%r10078, 0;
	// begin inline asm
	add.cc.u32 %r9693, %r10078, %r9695;
	// end inline asm
	// begin inline asm
	addc.u32 %r9696, %r10078, %r9698;
	// end inline asm
	mul.lo.s32 	%r9701, %r15107, %r735;
	mul.hi.u32 	%r9704, %r735, %r15107;
	// begin inline asm
	add.cc.u32 %r9699, %r10078, %r9701;
	// end inline asm
	// begin inline asm
	addc.u32 %r9702, %r9696, %r9704;
	// end inline asm
	mul.lo.s32 	%r9707, %r15108, %r735;
	mul.hi.u32 	%r9710, %r735, %r15108;
	// begin inline asm
	add.cc.u32 %r9705, %r10078, %r9707;
	// end inline asm
	// begin inline asm
	addc.u32 %r9708, %r9702, %r9710;
	// end inline asm
	mul.lo.s32 	%r9713, %r15109, %r735;
	mul.hi.u32 	%r9716, %r735, %r15109;
	// begin inline asm
	add.cc.u32 %r9711, %r10078, %r9713;
	// end inline asm
	// begin inline asm
	addc.u32 %r9714, %r9708, %r9716;
	// end inline asm
	mul.lo.s32 	%r9719, %r15110, %r735;
	mul.hi.u32 	%r9722, %r735, %r15110;
	// begin inline asm
	add.cc.u32 %r9717, %r10078, %r9719;
	// end inline asm
	// begin inline asm
	addc.u32 %r9720, %r9714, %r9722;
	// end inline asm
	mul.lo.s32 	%r9725, %r15111, %r735;
	mul.hi.u32 	%r9728, %r735, %r15111;
	// begin inline asm
	add.cc.u32 %r9723, %r10078, %r9725;
	// end inline asm
	// begin inline asm
	addc.u32 %r9726, %r9720, %r9728;
	// end inline asm
	mul.lo.s32 	%r9731, %r15112, %r735;
	mul.hi.u32 	%r9734, %r735, %r15112;
	// begin inline asm
	add.cc.u32 %r9729, %r10078, %r9731;
	// end inline asm
	// begin inline asm
	addc.u32 %r9732, %r9726, %r9734;
	// end inline asm
	mul.lo.s32 	%r9737, %r15167, %r735;
	mul.hi.u32 	%r9740, %r735, %r15167;
	// begin inline asm
	add.cc.u32 %r9735, %r10078, %r9737;
	// end inline asm
	// begin inline asm
	addc.u32 %r9738, %r9732, %r9740;
	// end inline asm
	mul.lo.s32 	%r9743, %r15106, %r736;
	mul.hi.u32 	%r9746, %r736, %r15106;
	// begin inline asm
	add.cc.u32 %r9741, %r9699, %r9743;
	// end inline asm
	// begin inline asm
	addc.u32 %r9744, %r10078, %r9746;
	// end inline asm
	mul.lo.s32 	%r9749, %r15107, %r736;
	mul.hi.u32 	%r9752, %r736, %r15107;
	// begin inline asm
	add.cc.u32 %r9747, %r9705, %r9749;
	// end inline asm
	// begin inline asm
	addc.u32 %r9750, %r9744, %r9752;
	// end inline asm
	mul.lo.s32 	%r9755, %r15108, %r736;
	mul.hi.u32 	%r9758, %r736, %r15108;
	// begin inline asm
	add.cc.u32 %r9753, %r9711, %r9755;
	// end inline asm
	// begin inline asm
	addc.u32 %r9756, %r9750, %r9758;
	// end inline asm
	mul.lo.s32 	%r9761, %r15109, %r736;
	mul.hi.u32 	%r9764, %r736, %r15109;
	// begin inline asm
	add.cc.u32 %r9759, %r9717, %r9761;
	// end inline asm
	// begin inline asm
	addc.u32 %r9762, %r9756, %r9764;
	// end inline asm
	mul.lo.s32 	%r9767, %r15110, %r736;
	mul.hi.u32 	%r9770, %r736, %r15110;
	// begin inline asm
	add.cc.u32 %r9765, %r9723, %r9767;
	// end inline asm
	// begin inline asm
	addc.u32 %r9768, %r9762, %r9770;
	// end inline asm
	mul.lo.s32 	%r9773, %r15111, %r736;
	mul.hi.u32 	%r9776, %r736, %r15111;
	// begin inline asm
	add.cc.u32 %r9771, %r9729, %r9773;
	// end inline asm
	// begin inline asm
	addc.u32 %r9774, %r9768, %r9776;
	// end inline asm
	mul.lo.s32 	%r9779, %r15112, %r736;
	mul.hi.u32 	%r9782, %r736, %r15112;
	// begin inline asm
	add.cc.u32 %r9777, %r9735, %r9779;
	// end inline asm
	// begin inline asm
	addc.u32 %r9780, %r9774, %r9782;
	// end inline asm
	mul.lo.s32 	%r9785, %r15167, %r736;
	mul.hi.u32 	%r9788, %r736, %r15167;
	// begin inline asm
	add.cc.u32 %r9783, %r9738, %r9785;
	// end inline asm
	// begin inline asm
	addc.u32 %r9786, %r9780, %r9788;
	// end inline asm
	mul.lo.s32 	%r9791, %r15106, %r737;
	mul.hi.u32 	%r9794, %r737, %r15106;
	// begin inline asm
	add.cc.u32 %r9789, %r9747, %r9791;
	// end inline asm
	// begin inline asm
	addc.u32 %r9792, %r10078, %r9794;
	// end inline asm
	mul.lo.s32 	%r9797, %r15107, %r737;
	mul.hi.u32 	%r9800, %r737, %r15107;
	// begin inline asm
	add.cc.u32 %r9795, %r9753, %r9797;
	// end inline asm
	// begin inline asm
	addc.u32 %r9798, %r9792, %r9800;
	// end inline asm
	mul.lo.s32 	%r9803, %r15108, %r737;
	mul.hi.u32 	%r9806, %r737, %r15108;
	// begin inline asm
	add.cc.u32 %r9801, %r9759, %r9803;
	// end inline asm
	// begin inline asm
	addc.u32 %r9804, %r9798, %r9806;
	// end inline asm
	mul.lo.s32 	%r9809, %r15109, %r737;
	mul.hi.u32 	%r9812, %r737, %r15109;
	// begin inline asm
	add.cc.u32 %r9807, %r9765, %r9809;
	// end inline asm
	// begin inline asm
	addc.u32 %r9810, %r9804, %r9812;
	// end inline asm
	mul.lo.s32 	%r9815, %r15110, %r737;
	mul.hi.u32 	%r9818, %r737, %r15110;
	// begin inline asm
	add.cc.u32 %r9813, %r9771, %r9815;
	// end inline asm
	// begin inline asm
	addc.u32 %r9816, %r9810, %r9818;
	// end inline asm
	mul.lo.s32 	%r9821, %r15111, %r737;
	mul.hi.u32 	%r9824, %r737, %r15111;
	// begin inline asm
	add.cc.u32 %r9819, %r9777, %r9821;
	// end inline asm
	// begin inline asm
	addc.u32 %r9822, %r9816, %r9824;
	// end inline asm
	mul.lo.s32 	%r9827, %r15112, %r737;
	mul.hi.u32 	%r9830, %r737, %r15112;
	// begin inline asm
	add.cc.u32 %r9825, %r9783, %r9827;
	// end inline asm
	// begin inline asm
	addc.u32 %r9828, %r9822, %r9830;
	// end inline asm
	mul.lo.s32 	%r9833, %r15167, %r737;
	mul.hi.u32 	%r9836, %r737, %r15167;
	// begin inline asm
	add.cc.u32 %r9831, %r9786, %r9833;
	// end inline asm
	// begin inline asm
	addc.u32 %r9834, %r9828, %r9836;
	// end inline asm
	mul.lo.s32 	%r9839, %r15106, %r738;
	mul.hi.u32 	%r9842, %r738, %r15106;
	// begin inline asm
	add.cc.u32 %r9837, %r9795, %r9839;
	// end inline asm
	// begin inline asm
	addc.u32 %r9840, %r10078, %r9842;
	// end inline asm
	mul.lo.s32 	%r9845, %r15107, %r738;
	mul.hi.u32 	%r9848, %r738, %r15107;
	// begin inline asm
	add.cc.u32 %r9843, %r9801, %r9845;
	// end inline asm
	// begin inline asm
	addc.u32 %r9846, %r9840, %r9848;
	// end inline asm
	mul.lo.s32 	%r9851, %r15108, %r738;
	mul.hi.u32 	%r9854, %r738, %r15108;
	// begin inline asm
	add.cc.u32 %r9849, %r9807, %r9851;
	// end inline asm
	// begin inline asm
	addc.u32 %r9852, %r9846, %r9854;
	// end inline asm
	mul.lo.s32 	%r9857, %r15109, %r738;
	mul.hi.u32 	%r9860, %r738, %r15109;
	// begin inline asm
	add.cc.u32 %r9855, %r9813, %r9857;
	// end inline asm
	// begin inline asm
	addc.u32 %r9858, %r9852, %r9860;
	// end inline asm
	mul.lo.s32 	%r9863, %r15110, %r738;
	mul.hi.u32 	%r9866, %r738, %r15110;
	// begin inline asm
	add.cc.u32 %r9861, %r9819, %r9863;
	// end inline asm
	// begin inline asm
	addc.u32 %r9864, %r9858, %r9866;
	// end inline asm
	mul.lo.s32 	%r9869, %r15111, %r738;
	mul.hi.u32 	%r9872, %r738, %r15111;
	// begin inline asm
	add.cc.u32 %r9867, %r9825, %r9869;
	// end inline asm
	// begin inline asm
	addc.u32 %r9870, %r9864, %r9872;
	// end inline asm
	mul.lo.s32 	%r9875, %r15112, %r738;
	mul.hi.u32 	%r9878, %r738, %r15112;
	// begin inline asm
	add.cc.u32 %r9873, %r9831, %r9875;
	// end inline asm
	// begin inline asm
	addc.u32 %r9876, %r9870, %r9878;
	// end inline asm
	mul.lo.s32 	%r9881, %r15167, %r738;
	mul.hi.u32 	%r9884, %r738, %r15167;
	// begin inline asm
	add.cc.u32 %r9879, %r9834, %r9881;
	// end inline asm
	// begin inline asm
	addc.u32 %r9882, %r9876, %r9884;
	// end inline asm
	mul.lo.s32 	%r9887, %r15106, %r739;
	mul.hi.u32 	%r9890, %r739, %r15106;
	// begin inline asm
	add.cc.u32 %r9885, %r9843, %r9887;
	// end inline asm
	// begin inline asm
	addc.u32 %r9888, %r10078, %r9890;
	// end inline asm
	mul.lo.s32 	%r9893, %r15107, %r739;
	mul.hi.u32 	%r9896, %r739, %r15107;
	// begin inline asm
	add.cc.u32 %r9891, %r9849, %r9893;
	// end inline asm
	// begin inline asm
	addc.u32 %r9894, %r9888, %r9896;
	// end inline asm
	mul.lo.s32 	%r9899, %r15108, %r739;
	mul.hi.u32 	%r9902, %r739, %r15108;
	// begin inline asm
	add.cc.u32 %r9897, %r9855, %r9899;
	// end inline asm
	// begin inline asm
	addc.u32 %r9900, %r9894, %r9902;
	// end inline asm
	mul.lo.s32 	%r9905, %r15109, %r739;
	mul.hi.u32 	%r9908, %r739, %r15109;
	// begin inline asm
	add.cc.u32 %r9903, %r9861, %r9905;
	// end inline asm
	// begin inline asm
	addc.u32 %r9906, %r9900, %r9908;
	// end inline asm
	mul.lo.s32 	%r9911, %r15110, %r739;
	mul.hi.u32 	%r9914, %r739, %r15110;
	// begin inline asm
	add.cc.u32 %r9909, %r9867, %r9911;
	// end inline asm
	// begin inline asm
	addc.u32 %r9912, %r9906, %r9914;
	// end inline asm
	mul.lo.s32 	%r9917, %r15111, %r739;
	mul.hi.u32 	%r9920, %r739, %r15111;
	// begin inline asm
	add.cc.u32 %r9915, %r9873, %r9917;
	// end inline asm
	// begin inline asm
	addc.u32 %r9918, %r9912, %r9920;
	// end inline asm
	mul.lo.s32 	%r9923, %r15112, %r739;
	mul.hi.u32 	%r9926, %r739, %r15112;
	// begin inline asm
	add.cc.u32 %r9921, %r9879, %r9923;
	// end inline asm
	// begin inline asm
	addc.u32 %r9924, %r9918, %r9926;
	// end inline asm
	mul.lo.s32 	%r9929, %r15167, %r739;
	mul.hi.u32 	%r9932, %r739, %r15167;
	// begin inline asm
	add.cc.u32 %r9927, %r9882, %r9929;
	// end inline asm
	// begin inline asm
	addc.u32 %r9930, %r9924, %r9932;
	// end inline asm
	mul.lo.s32 	%r9935, %r15106, %r740;
	mul.hi.u32 	%r9938, %r740, %r15106;
	// begin inline asm
	add.cc.u32 %r9933, %r9891, %r9935;
	// end inline asm
	// begin inline asm
	addc.u32 %r9936, %r10078, %r9938;
	// end inline asm
	mul.lo.s32 	%r9941, %r15107, %r740;
	mul.hi.u32 	%r9944, %r740, %r15107;
	// begin inline asm
	add.cc.u32 %r9939, %r9897, %r9941;
	// end inline asm
	// begin inline asm
	addc.u32 %r9942, %r9936, %r9944;
	// end inline asm
	mul.lo.s32 	%r9947, %r15108, %r740;
	mul.hi.u32 	%r9950, %r740, %r15108;
	// begin inline asm
	add.cc.u32 %r9945, %r9903, %r9947;
	// end inline asm
	// begin inline asm
	addc.u32 %r9948, %r9942, %r9950;
	// end inline asm
	mul.lo.s32 	%r9953, %r15109, %r740;
	mul.hi.u32 	%r9956, %r740, %r15109;
	// begin inline asm
	add.cc.u32 %r9951, %r9909, %r9953;
	// end inline asm
	// begin inline asm
	addc.u32 %r9954, %r9948, %r9956;
	// end inline asm
	mul.lo.s32 	%r9959, %r15110, %r740;
	mul.hi.u32 	%r9962, %r740, %r15110;
	// begin inline asm
	add.cc.u32 %r9957, %r9915, %r9959;
	// end inline asm
	// begin inline asm
	addc.u32 %r9960, %r9954, %r9962;
	// end inline asm
	mul.lo.s32 	%r9965, %r15111, %r740;
	mul.hi.u32 	%r9968, %r740, %r15111;
	// begin inline asm
	add.cc.u32 %r9963, %r9921, %r9965;
	// end inline asm
	// begin inline asm
	addc.u32 %r9966, %r9960, %r9968;
	// end inline asm
	mul.lo.s32 	%r9971, %r15112, %r740;
	mul.hi.u32 	%r9974, %r740, %r15112;
	// begin inline asm
	add.cc.u32 %r9969, %r9927, %r9971;
	// end inline asm
	// begin inline asm
	addc.u32 %r9972, %r9966, %r9974;
	// end inline asm
	mul.lo.s32 	%r9977, %r15167, %r740;
	mul.hi.u32 	%r9980, %r740, %r15167;
	// begin inline asm
	add.cc.u32 %r9975, %r9930, %r9977;
	// end inline asm
	// begin inline asm
	addc.u32 %r9978, %r9972, %r9980;
	// end inline asm
	mul.lo.s32 	%r9983, %r15106, %r741;
	mul.hi.u32 	%r9986, %r741, %r15106;
	// begin inline asm
	add.cc.u32 %r9981, %r9939, %r9983;
	// end inline asm
	// begin inline asm
	addc.u32 %r9984, %r10078, %r9986;
	// end inline asm
	mul.lo.s32 	%r9989, %r15107, %r741;
	mul.hi.u32 	%r9992, %r741, %r15107;
	// begin inline asm
	add.cc.u32 %r9987, %r9945, %r9989;
	// end inline asm
	// begin inline asm
	addc.u32 %r9990, %r9984, %r9992;
	// end inline asm
	mul.lo.s32 	%r9995, %r15108, %r741;
	mul.hi.u32 	%r9998, %r741, %r15108;
	// begin inline asm
	add.cc.u32 %r9993, %r9951, %r9995;
	// end inline asm
	// begin inline asm
	addc.u32 %r9996, %r9990, %r9998;
	// end inline asm
	mul.lo.s32 	%r10001, %r15109, %r741;
	mul.hi.u32 	%r10004, %r741, %r15109;
	// begin inline asm
	add.cc.u32 %r9999, %r9957, %r10001;
	// end inline asm
	// begin inline asm
	addc.u32 %r10002, %r9996, %r10004;
	// end inline asm
	mul.lo.s32 	%r10007, %r15110, %r741;
	mul.hi.u32 	%r10010, %r741, %r15110;
	// begin inline asm
	add.cc.u32 %r10005, %r9963, %r10007;
	// end inline asm
	// begin inline asm
	addc.u32 %r10008, %r10002, %r10010;
	// end inline asm
	mul.lo.s32 	%r10013, %r15111, %r741;
	mul.hi.u32 	%r10016, %r741, %r15111;
	// begin inline asm
	add.cc.u32 %r10011, %r9969, %r10013;
	// end inline asm
	// begin inline asm
	addc.u32 %r10014, %r10008, %r10016;
	// end inline asm
	mul.lo.s32 	%r10019, %r15112, %r741;
	mul.hi.u32 	%r10022, %r741, %r15112;
	// begin inline asm
	add.cc.u32 %r10017, %r9975, %r10019;
	// end inline asm
	// begin inline asm
	addc.u32 %r10020, %r10014, %r10022;
	// end inline asm
	mul.lo.s32 	%r10025, %r15167, %r741;
	mul.hi.u32 	%r10028, %r741, %r15167;
	// begin inline asm
	add.cc.u32 %r10023, %r9978, %r10025;
	// end inline asm
	// begin inline asm
	addc.u32 %r10026, %r10020, %r10028;
	// end inline asm
	mul.lo.s32 	%r10031, %r15106, %r8506;
	mul.hi.u32 	%r10034, %r8506, %r15106;
	// begin inline asm
	add.cc.u32 %r10029, %r9987, %r10031;
	// end inline asm
	// begin inline asm
	addc.u32 %r10032, %r10078, %r10034;
	// end inline asm
	mul.lo.s32 	%r10037, %r15107, %r8506;
	mul.hi.u32 	%r10040, %r8506, %r15107;
	// begin inline asm
	add.cc.u32 %r10035, %r9993, %r10037;
	// end inline asm
	// begin inline asm
	addc.u32 %r10038, %r10032, %r10040;
	// end inline asm
	mul.lo.s32 	%r10043, %r15108, %r8506;
	mul.hi.u32 	%r10046, %r8506, %r15108;
	// begin inline asm
	add.cc.u32 %r10041, %r9999, %r10043;
	// end inline asm
	// begin inline asm
	addc.u32 %r10044, %r10038, %r10046;
	// end inline asm
	mul.lo.s32 	%r10049, %r15109, %r8506;
	mul.hi.u32 	%r10052, %r8506, %r15109;
	// begin inline asm
	add.cc.u32 %r10047, %r10005, %r10049;
	// end inline asm
	// begin inline asm
	addc.u32 %r10050, %r10044, %r10052;
	// end inline asm
	mul.lo.s32 	%r10055, %r15110, %r8506;
	mul.hi.u32 	%r10058, %r8506, %r15110;
	// begin inline asm
	add.cc.u32 %r10053, %r10011, %r10055;
	// end inline asm
	// begin inline asm
	addc.u32 %r10056, %r10050, %r10058;
	// end inline asm
	mul.lo.s32 	%r10061, %r15111, %r8506;
	mul.hi.u32 	%r10064, %r8506, %r15111;
	// begin inline asm
	add.cc.u32 %r10059, %r10017, %r10061;
	// end inline asm
	// begin inline asm
	addc.u32 %r10062, %r10056, %r10064;
	// end inline asm
	mul.lo.s32 	%r10067, %r15112, %r8506;
	mul.hi.u32 	%r10070, %r8506, %r15112;
	// begin inline asm
	add.cc.u32 %r10065, %r10023, %r10067;
	// end inline asm
	// begin inline asm
	addc.u32 %r10068, %r10062, %r10070;
	// end inline asm
	mul.lo.s32 	%r10073, %r15167, %r8506;
	mul.hi.u32 	%r10076, %r8506, %r15167;
	// begin inline asm
	add.cc.u32 %r10071, %r10026, %r10073;
	// end inline asm
	// begin inline asm
	addc.u32 %r10074, %r10068, %r10076;
	// end inline asm
	mul.wide.u32 	%rd351, %r10035, 977;
	cvt.u32.u64 	%r10079, %rd351;
	shr.u64 	%rd352, %rd351, 32;
	mul.wide.u32 	%rd353, %r10041, 977;
	add.s64 	%rd354, %rd353, %rd352;
	cvt.u32.u64 	%r10082, %rd354;
	shr.u64 	%rd355, %rd354, 32;
	mul.wide.u32 	%rd356, %r10047, 977;
	add.s64 	%rd357, %rd356, %rd355;
	cvt.u32.u64 	%r10085, %rd357;
	shr.u64 	%rd358, %rd357, 32;
	mul.wide.u32 	%rd359, %r10053, 977;
	add.s64 	%rd360, %rd359, %rd358;
	cvt.u32.u64 	%r10088, %rd360;
	shr.u64 	%rd361, %rd360, 32;
	mul.wide.u32 	%rd362, %r10059, 977;
	add.s64 	%rd363, %rd362, %rd361;
	cvt.u32.u64 	%r10091, %rd363;
	shr.u64 	%rd364, %rd363, 32;
	mul.wide.u32 	%rd365, %r10065, 977;
	add.s64 	%rd366, %rd365, %rd364;
	cvt.u32.u64 	%r10094, %rd366;
	shr.u64 	%rd367, %rd366, 32;
	mul.wide.u32 	%rd368, %r10071, 977;
	add.s64 	%rd369, %rd368, %rd367;
	cvt.u32.u64 	%r10097, %rd369;
	shr.u64 	%rd370, %rd369, 32;
	cvt.u64.u32 	%rd371, %r10074;
	cvt.u32.u64 	%r10174, %rd370;
	cvt.u32.u64 	%r10175, %rd371;
	mov.b64 	%rd372, 977;
	cvt.u32.u64 	%r10176, %rd372;
	mad.lo.s32 	%r10100, %r10175, %r10176, %r10174;
	// begin inline asm
	add.cc.u32 %r10077, %r10078, %r10079;
	// end inline asm
	// begin inline asm
	addc.cc.u32 %r10080, %r10035, %r10082;
	// end inline asm
	// begin inline asm
	addc.cc.u32 %r10083, %r10041, %r10085;
	// end inline asm
	// begin inline asm
	addc.cc.u32 %r10086, %r10047, %r10088;
	// end inline asm
	// begin inline asm
	addc.cc.u32 %r10089, %r10053, %r10091;
	// end inline asm
	// begin inline asm
	addc.cc.u32 %r10092, %r10059, %r10094;
	// end inline asm
	// begin inline asm
	addc.cc.u32 %r10095, %r10065, %r10097;
	// end inline asm
	// begin inline asm
	addc.u32 %r10098, %r10071, %r10100;
	// end inline asm
	// begin inline asm
	sub.cc.u32 %r10101, %r10077, %r11;
	// end inline asm
	// begin inline asm
	subc.cc.u32 %r10104, %r10080, %r12;
	// end inline asm
	// begin inline asm
	subc.cc.u32 %r10107, %r10083, %r13;
	// end inline asm
	// begin inline asm
	subc.cc.u32 %r10110, %r10086, %r14;
	// end inline asm
	// begin inline asm
	subc.cc.u32 %r10113, %r10089, %r15;
	// end inline asm
	// begin inline asm
	subc.cc.u32 %r10116, %r10092, %r16;
	// end inline asm
	// begin inline asm
	subc.cc.u32 %r10119, %r10095, %r17;
	// end inline asm
	// begin inline asm
	subc.u32 %r10122, %r10098, %r18;
	// end inline asm
	setp.eq.s32 	%p69, %r10122, 0;
	selp.b32 	%r10126, %r10101, %r10077, %p69;
	selp.b32 	%r10129, %r10104, %r10080, %p69;
	selp.b32 	%r10132, %r10107, %r10083, %p69;
	selp.b32 	%r10135, %r10110, %r10086, %p69;
	selp.b32 	%r10138, %r10113, %r10089, %p69;
	selp.b32 	%r10141, %r10116, %r10092, %p69;
	selp.b32 	%r10144, %r10119, %r10095, %p69;
	// begin inline asm
	add.cc.u32 %r10125, %r10126, %r9693;
	// end inline asm
	// begin inline asm
	addc.cc.u32 %r10128, %r10129, %r9741;
	// end inline asm
	// begin inline asm
	addc.cc.u32 %r10131, %r10132, %r9789;
	// end inline asm
	// begin inline asm
	addc.cc.u32 %r10134, %r10135, %r9837;
	// end inline asm
	// begin inline asm
	addc.cc.u32 %r10137, %r10138, %r9885;
	// end inline asm
	// begin inline asm
	addc.cc.u32 %r10140, %r10141, %r9933;
	// end inline asm
	// begin inline asm
	addc.cc.u32 %r10143, %r10144, %r9981;
	// end inline asm
	// begin inline asm
	addc.u32 %r15121, %r10098, %r10029;
	// end inline asm
	// begin inline asm
	sub.cc.u32 %r15114, %r10125, %r11;
	// end inline asm
	// begin inline asm
	subc.cc.u32 %r15115, %r10128, %r12;
	// end inline asm
	// begin inline asm
	subc.cc.u32 %r15116, %r10131, %r13;
	// end inline asm
	// begin inline asm
	subc.cc.u32 %r15117, %r10134, %r14;
	// end inline asm
	// begin inline asm
	subc.cc.u32 %r15118, %r10137, %r15;
	// end inline asm
	// begin inline asm
	subc.cc.u32 %r15119, %r10140, %r16;
	// end inline asm
	// begin inline asm
	subc.cc.u32 %r15120, %r10143, %r17;
	// end inline asm
	// begin inline asm
	subc.u32 %r10170, %r15121, %r18;
	// end inline asm
	setp.eq.s32 	%p70, %r10170, 0;
	@%p70 bra 	$L__BB1_79;
	mov.u32 	%r15114, %r10125;
	mov.u32 	%r15115, %r10128;
	mov.u32 	%r15116, %r10131;
	mov.u32 	%r15117, %r10134;
	mov.u32 	%r15118, %r10137;
	mov.u32 	%r15119, %r10140;
	mov.u32 	%r15120, %r10143;
$L__BB1_79:
	mul.lo.s32 	%r10179, %r704, %r14993;
	mul.hi.u32 	%r10182, %r14993, %r704;
	mov.b32 	%r10562, 0;
	// begin inline asm
	add.cc.u32 %r10177, %r10562, %r10179;
	// end inline asm
	// begin inline asm
	addc.u32 %r10180, %r10562, %r10182;
	// end inline asm
	mul.lo.s32 	%r10185, %r705, %r14993;
	mul.hi.u32 	%r10188, %r14993, %r705;
	// begin inline asm
	add.cc.u32 %r10183, %r10562, %r10185;
	// end inline asm
	// begin inline asm
	addc.u32 %r10186, %r10180, %r10188;
	// end inline asm
	mul.lo.s32 	%r10191, %r706, %r14993;
	mul.hi.u32 	%r10194, %r14993, %r706;
	// begin inline asm
	add.cc.u32 %r10189, %r10562, %r10191;
	// end inline asm
	// begin inline asm
	addc.u32 %r10192, %r10186, %r10194;
	// end inline asm
	mul.lo.s32 	%r10197, %r707, %r14993;
	mul.hi.u32 	%r10200, %r14993, %r707;
	// begin inline asm
	add.cc.u32 %r10195, %r10562, %r10197;
	// end inline asm
	// begin inline asm
	addc.u32 %r10198, %r10192, %r10200;
	// end inline asm
	mul.lo.s32 	%r10203, %r708, %r14993;
	mul.hi.u32 	%r10206, %r14993, %r708;
	// begin inline asm
	add.cc.u32 %r10201, %r10562, %r10203;
	// end inline asm
	// begin inline asm
	addc.u32 %r10204, %r10198, %r10206;
	// end inline asm
	mul.lo.s32 	%r10209, %r709, %r14993;
	mul.hi.u32 	%r10212, %r14993, %r709;
	// begin inline asm
	add.cc.u32 %r10207, %r10562, %r10209;
	// end inline asm
	// begin inline asm
	addc.u32 %r10210, %r10204, %r10212;
	// end inline asm
	mul.lo.s32 	%r10215, %r710, %r14993;
	mul.hi.u32 	%r10218, %r14993, %r710;
	// begin inline asm
	add.cc.u32 %r10213, %r10562, %r10215;
	// end inline asm
	// begin inline asm
	addc.u32 %r10216, %r10210, %r10218;
	// end inline asm
	mul.lo.s32 	%r10221, %r8410, %r14993;
	mul.hi.u32 	%r10224, %r14993, %r8410;
	// begin inline asm
	add.cc.u32 %r10219, %r10562, %r10221;
	// end inline asm
	// begin inline asm
	addc.u32 %r10222, %r10216, %r10224;
	// end inline asm
	mul.lo.s32 	%r10227, %r704, %r14992;
	mul.hi.u32 	%r10230, %r14992, %r704;
	// begin inline asm
	add.cc.u32 %r10225, %r10183, %r10227;
	// end inline asm
	// begin inline asm
	addc.u32 %r10228, %r10562, %r10230;
	// end inline asm
	mul.lo.s32 	%r10233, %r705, %r14992;
	mul.hi.u32 	%r10236, %r14992, %r705;
	// begin inline asm
	add.cc.u32 %r10231, %r10189, %r10233;
	// end inline asm
	// begin inline asm
	addc.u32 %r10234, %r10228, %r10236;
	// end inline asm
	mul.lo.s32 	%r10239, %r706, %r14992;
	mul.hi.u32 	%r10242, %r14992, %r706;
	// begin inline asm
	add.cc.u32 %r10237, %r10195, %r10239;
	// end inline asm
	// begin inline asm
	addc.u32 %r10240, %r10234, %r10242;
	// end inline asm
	mul.lo.s32 	%r10245, %r707, %r14992;
	mul.hi.u32 	%r10248, %r14992, %r707;
	// begin inline asm
	add.cc.u32 %r10243, %r10201, %r10245;
	// end inline asm
	// begin inline asm
	addc.u32 %r10246, %r10240, %r10248;
	// end inline asm
	mul.lo.s32 	%r10251, %r708, %r14992;
	mul.hi.u32 	%r10254, %r14992, %r708;
	// begin inline asm
	add.cc.u32 %r10249, %r10207, %r10251;
	// end inline asm
	// begin inline asm
	addc.u32 %r10252, %r10246, %r10254;
	// end inline asm
	mul.lo.s32 	%r10257, %r709, %r14992;
	mul.hi.u32 	%r10260, %r14992, %r709;
	// begin inline asm
	add.cc.u32 %r10255, %r10213, %r10257;
	// end inline asm
	// begin inline asm
	addc.u32 %r10258, %r10252, %r10260;
	// end inline asm
	mul.lo.s32 	%r10263, %r710, %r14992;
	mul.hi.u32 	%r10266, %r14992, %r710;
	// begin inline asm
	add.cc.u32 %r10261, %r10219, %r10263;
	// end inline asm
	// begin inline asm
	addc.u32 %r10264, %r10258, %r10266;
	// end inline asm
	mul.lo.s32 	%r10269, %r8410, %r14992;
	mul.hi.u32 	%r10272, %r14992, %r8410;
	// begin inline asm
	add.cc.u32 %r10267, %r10222, %r10269;
	// end inline asm
	// begin inline asm
	addc.u32 %r10270, %r10264, %r10272;
	// end inline asm
	mul.lo.s32 	%r10275, %r704, %r14991;
	mul.hi.u32 	%r10278, %r14991, %r704;
	// begin inline asm
	add.cc.u32 %r10273, %r10231, %r10275;
	// end inline asm
	// begin inline asm
	addc.u32 %r10276, %r10562, %r10278;
	// end inline asm
	mul.lo.s32 	%r10281, %r705, %r14991;
	mul.hi.u32 	%r10284, %r14991, %r705;
	// begin inline asm
	add.cc.u32 %r10279, %r10237, %r10281;
	// end inline asm
	// begin inline asm
	addc.u32 %r10282, %r10276, %r10284;
	// end inline asm
	mul.lo.s32 	%r10287, %r706, %r14991;
	mul.hi.u32 	%r10290, %r14991, %r706;
	// begin inline asm
	add.cc.u32 %r10285, %r10243, %r10287;
	// end inline asm
	// begin inline asm
	addc.u32 %r10288, %r10282, %r10290;
	// end inline asm
	mul.lo.s32 	%r10293, %r707, %r14991;
	mul.hi.u32 	%r10296, %r14991, %r707;
	// begin inline asm
	add.cc.u32 %r10291, %r10249, %r10293;
	// end inline asm
	// begin inline asm
	addc.u32 %r10294, %r10288, %r10296;
	// end inline asm
	mul.lo.s32 	%r10299, %r708, %r14991;
	mul.hi.u32 	%r10302, %r14991, %r708;
	// begin inline asm
	add.cc.u32 %r10297, %r10255, %r10299;
	// end inline asm
	// begin inline asm
	addc.u32 %r10300, %r10294, %r10302;
	// end inline asm
	mul.lo.s32 	%r10305, %r709, %r14991;
	mul.hi.u32 	%r10308, %r14991, %r709;
	// begin inline asm
	add.cc.u32 %r10303, %r10261, %r10305;
	// end inline asm
	// begin inline asm
	addc.u32 %r10306, %r10300, %r10308;
	// end inline asm
	mul.lo.s32 	%r10311, %r710, %r14991;
	mul.hi.u32 	%r10314, %r14991, %r710;
	// begin inline asm
	add.cc.u32 %r10309, %r10267, %r10311;
	// end inline asm
	// begin inline asm
	addc.u32 %r10312, %r10306, %r10314;
	// end inline asm
	mul.lo.s32 	%r10317, %r8410, %r14991;
	mul.hi.u32 	%r10320, %r14991, %r8410;
	// begin inline asm
	add.cc.u32 %r10315, %r10270, %r10317;
	// end inline asm
	// begin inline asm
	addc.u32 %r10318, %r10312, %r10320;
	// end inline asm
	mul.lo.s32 	%r10323, %r704, %r14990;
	mul.hi.u32 	%r10326, %r14990, %r704;
	// begin inline asm
	add.cc.u32 %r10321, %r10279, %r10323;
	// end inline asm
	// begin inline asm
	addc.u32 %r10324, %r10562, %r10326;
	// end inline asm
	mul.lo.s32 	%r10329, %r705, %r14990;
	mul.hi.u32 	%r10332, %r14990, %r705;
	// begin inline asm
	add.cc.u32 %r10327, %r10285, %r10329;
	// end inline asm
	// begin inline asm
	addc.u32 %r10330, %r10324, %r10332;
	// end inline asm
	mul.lo.s32 	%r10335, %r706, %r14990;
	mul.hi.u32 	%r10338, %r14990, %r706;
	// begin inline asm
	add.cc.u32 %r10333, %r10291, %r10335;
	// end inline asm
	// begin inline asm
	addc.u32 %r10336, %r10330, %r10338;
	// end inline asm
	mul.lo.s32 	%r10341, %r707, %r14990;
	mul.hi.u32 	%r10344, %r14990, %r707;
	// begin inline asm
	add.cc.u32 %r10339, %r10297, %r10341;
	// end inline asm
	// begin inline asm
	addc.u32 %r10342, %r10336, %r10344;
	// end inline asm
	mul.lo.s32 	%r10347, %r708, %r14990;
	mul.hi.u32 	%r10350, %r14990, %r708;
	// begin inline asm
	add.cc.u32 %r10345, %r10303, %r10347;
	// end inline asm
	// begin inline asm
	addc.u32 %r10348, %r10342, %r10350;
	// end inline asm
	mul.lo.s32 	%r10353, %r709, %r14990;
	mul.hi.u32 	%r10356, %r14990, %r709;
	// begin inline asm
	add.cc.u32 %r10351, %r10309, %r10353;
	// end inline asm
	// begin inline asm
	addc.u32 %r10354, %r10348, %r10356;
	// end inline asm
	mul.lo.s32 	%r10359, %r710, %r14990;
	mul.hi.u32 	%r10362, %r14990, %r710;
	// begin inline asm
	add.cc.u32 %r10357, %r10315, %r10359;
	// end inline asm
	// begin inline asm
	addc.u32 %r10360, %r10354, %r10362;
	// end inline asm
	mul.lo.s32 	%r10365, %r8410, %r14990;
	mul.hi.u32 	%r10368, %r14990, %r8410;
	// begin inline asm
	add.cc.u32 %r10363, %r10318, %r10365;
	// end inline asm
	// begin inline asm
	addc.u32 %r10366, %r10360, %r10368;
	// end inline asm
	mul.lo.s32 	%r10371, %r704, %r14989;
	mul.hi.u32 	%r10374, %r14989, %r704;
	// begin inline asm
	add.cc.u32 %r10369, %r10327, %r10371;
	// end inline asm
	// begin inline asm
	addc.u32 %r10372, %r10562, %r10374;
	// end inline asm
	mul.lo.s32 	%r10377, %r705, %r14989;
	mul.hi.u32 	%r10380, %r14989, %r705;
	// begin inline asm
	add.cc.u32 %r10375, %r10333, %r10377;
	// end inline asm
	// begin inline asm
	addc.u32 %r10378, %r10372, %r10380;
	// end inline asm
	mul.lo.s32 	%r10383, %r706, %r14989;
	mul.hi.u32 	%r10386, %r14989, %r706;
	// begin inline asm
	add.cc.u32 %r10381, %r10339, %r10383;
	// end inline asm
	// begin inline asm
	addc.u32 %r10384, %r10378, %r10386;
	// end inline asm
	mul.lo.s32 	%r10389, %r707, %r14989;
	mul.hi.u32 	%r10392, %r14989, %r707;
	// begin inline asm
	add.cc.u32 %r10387, %r10345, %r10389;
	// end inline asm
	// begin inline asm
	addc.u32 %r10390, %r10384, %r10392;
	// end inline asm
	mul.lo.s32 	%r10395, %r708, %r14989;
	mul.hi.u32 	%r10398, %r14989, %r708;
	// begin inline asm
	add.cc.u32 %r10393, %r10351, %r10395;
	// end inline asm
	// begin inline asm
	addc.u32 %r10396, %r10390, %r10398;
	// end inline asm
	mul.lo.s32 	%r10401, %r709, %r14989;
	mul.hi.u32 	%r10404, %r14989, %r709;
	// begin inline asm
	add.cc.u32 %r10399, %r10357, %r10401;
	// end inline asm
	// begin inline asm
	addc.u32 %r10402, %r10396, %r10404;
	// end inline asm
	mul.lo.s32 	%r10407, %r710, %r14989;
	mul.hi.u32 	%r10410, %r14989, %r710;
	// begin inline asm
	add.cc.u32 %r10405, %r10363, %r10407;
	// end inline asm
	// begin inline asm
	addc.u32 %r10408, %r10402, %r10410;
	// end inline asm
	mul.lo.s32 	%r10413, %r8410, %r14989;
	mul.hi.u32 	%r10416, %r14989, %r8410;
	// begin inline asm
	add.cc.u32 %r10411, %r10366, %r10413;
	// end inline asm
	// begin inline asm
	addc.u32 %r10414, %r10408, %r10416;
	// end inline asm
	mul.lo.s32 	%r10419, %r704, %r14988;
	mul.hi.u32 	%r10422, %r14988, %r704;
	// begin inline asm
	add.cc.u32 %r10417, %r10375, %r10419;
	// end inline asm
	// begin inline asm
	addc.u32 %r10420, %r10562, %r10422;
	// end inline asm
	mul.lo.s32 	%r10425, %r705, %r14988;
	mul.hi.u32 	%r10428, %r14988, %r705;
	// begin inline asm
	add.cc.u32 %r10423, %r10381, %r10425;
	// end inline asm
	// begin inline asm
	addc.u32 %r10426, %r10420, %r10428;
	// end inline asm
	mul.lo.s32 	%r10431, %r706, %r14988;
	mul.hi.u32 	%r10434, %r14988, %r706;
	// begin inline asm
	add.cc.u32 %r10429, %r10387, %r10431;
	// end inline asm
	// begin inline asm
	addc.u32 %r10432, %r10426, %r10434;
	// end inline asm
	mul.lo.s32 	%r10437, %r707, %r14988;
	mul.hi.u32 	%r10440, %r14988, %r707;
	// begin inline asm
	add.cc.u32 %r10435, %r10393, %r10437;
	// end inline asm
	// begin inline asm
	addc.u32 %r10438, %r10432, %r10440;
	// end inline asm
	mul.lo.s32 	%r10443, %r708, %r14988;
	mul.hi.u32 	%r10446, %r14988, %r708;
	// begin inline asm
	add.cc.u32 %r10441, %r10399, %r10443;
	// end inline asm
	// begin inline asm
	addc.u32 %r10444, %r10438, %r10446;
	// end inline asm
	mul.lo.s32 	%r10449, %r709, %r14988;
	mul.hi.u32 	%r10452, %r14988, %r709;
	// begin inline asm
	add.cc.u32 %r10447, %r10405, %r10449;
	// end inline asm
	// begin inline asm
	addc.u32 %r10450, %r10444, %r10452;
	// end inline asm
	mul.lo.s32 	%r10455, %r710, %r14988;
	mul.hi.u32 	%r10458, %r14988, %r710;
	// begin inline asm
	add.cc.u32 %r10453, %r10411, %r10455;
	// end inline asm
	// begin inline asm
	addc.u32 %r10456, %r10450, %r10458;
	// end inline asm
	mul.lo.s32 	%r10461, %r8410, %r14988;
	mul.hi.u32 	%r10464, %r14988, %r8410;
	// begin inline asm
	add.cc.u32 %r10459, %r10414, %r10461;
	// end inline asm
	// begin inline asm
	addc.u32 %r10462, %r10456, %r10464;
	// end inline asm
	mul.lo.s32 	%r10467, %r704, %r14987;
	mul.hi.u32 	%r10470, %r14987, %r704;
	// begin inline asm
	add.cc.u32 %r10465, %r10423, %r10467;
	// end inline asm
	// begin inline asm
	addc.u32 %r10468, %r10562, %r10470;
	// end inline asm
	mul.lo.s32 	%r10473, %r705, %r14987;
	mul.hi.u32 	%r10476, %r14987, %r705;
	// begin inline asm
	add.cc.u32 %r10471, %r10429, %r10473;
	// end inline asm
	// begin inline asm
	addc.u32 %r10474, %r10468, %r10476;
	// end inline asm
	mul.lo.s32 	%r10479, %r706, %r14987;
	mul.hi.u32 	%r10482, %r14987, %r706;
	// begin inline asm
	add.cc.u32 %r10477, %r10435, %r10479;
	// end inline asm
	// begin inline asm
	addc.u32 %r10480, %r10474, %r10482;
	// end inline asm
	mul.lo.s32 	%r10485, %r707, %r14987;
	mul.hi.u32 	%r10488, %r14987, %r707;
	// begin inline asm
	add.cc.u32 %r10483, %r10441, %r10485;
	// end inline asm
	// begin inline asm
	addc.u32 %r10486, %r10480, %r10488;
	// end inline asm
	mul.lo.s32 	%r10491, %r708, %r14987;
	mul.hi.u32 	%r10494, %r14987, %r708;
	// begin inline asm
	add.cc.u32 %r10489, %r10447, %r10491;
	// end inline asm
	// begin inline asm
	addc.u32 %r10492, %r10486, %r10494;
	// end inline asm
	mul.lo.s32 	%r10497, %r709, %r14987;
	mul.hi.u32 	%r10500, %r14987, %r709;
	// begin inline asm
	add.cc.u32 %r10495, %r10453, %r10497;
	// end inline asm
	// begin inline asm
	addc.u32 %r10498, %r10492, %r10500;
	// end inline asm
	mul.lo.s32 	%r10503, %r710, %r14987;
	mul.hi.u32 	%r10506, %r14987, %r710;
	// begin inline asm
	add.cc.u32 %r10501, %r10459, %r10503;
	// end inline asm
	// begin inline asm
	addc.u32 %r10504, %r10498, %r10506;
	// end inline asm
	mul.lo.s32 	%r10509, %r8410, %r14987;
	mul.hi.u32 	%r10512, %r14987, %r8410;
	// begin inline asm
	add.cc.u32 %r10507, %r10462, %r10509;
	// end inline asm
	// begin inline asm
	addc.u32 %r10510, %r10504, %r10512;
	// end inline asm
	mul.lo.s32 	%r10515, %r704, %r14986;
	mul.hi.u32 	%r10518, %r14986, %r704;
	// begin inline asm
	add.cc.u32 %r10513, %r10471, %r10515;
	// end inline asm
	// begin inline asm
	addc.u32 %r10516, %r10562, %r10518;
	// end inline asm
	mul.lo.s32 	%r10521, %r705, %r14986;
	mul.hi.u32 	%r10524, %r14986, %r705;
	// begin inline asm
	add.cc.u32 %r10519, %r10477, %r10521;
	// end inline asm
	// begin inline asm
	addc.u32 %r10522, %r10516, %r10524;
	// end inline asm
	mul.lo.s32 	%r10527, %r706, %r14986;
	mul.hi.u32 	%r10530, %r14986, %r706;
	// begin inline asm
	add.cc.u32 %r10525, %r10483, %r10527;
	// end inline asm
	// begin inline asm
	addc.u32 %r10528, %r10522, %r10530;
	// end inline asm
	mul.lo.s32 	%r10533, %r707, %r14986;
	mul.hi.u32 	%r10536, %r14986, %r707;
	// begin inline asm
	add.cc.u32 %r10531, %r10489, %r10533;
	// end inline asm
	// begin inline asm
	addc.u32 %r10534, %r10528, %r10536;
	// end inline asm
	mul.lo.s32 	%r10539, %r708, %r14986;
	mul.hi.u32 	%r10542, %r14986, %r708;
	// begin inline asm
	add.cc.u32 %r10537, %r10495, %r10539;
	// end inline asm
	// begin inline asm
	addc.u32 %r10540, %r10534, %r10542;
	// end inline asm
	mul.lo.s32 	%r10545, %r709, %r14986;
	mul.hi.u32 	%r10548, %r14986, %r709;
	// begin inline asm
	add.cc.u32 %r10543, %r10501, %r10545;
	// end inline asm
	// begin inline asm
	addc.u32 %r10546, %r10540, %r10548;
	// end inline asm
	mul.lo.s32 	%r10551, %r710, %r14986;
	mul.hi.u32 	%r10554, %r14986, %r710;
	// begin inline asm
	add.cc.u32 %r10549, %r10507, %r10551;
	// end inline asm
	// begin inline asm
	addc.u32 %r10552, %r10546, %r10554;
	// end inline asm
	mul.lo.s32 	%r10557, %r8410, %r14986;
	mul.hi.u32 	%r10560, %r14986, %r8410;
	// begin inline asm
	add.cc.u32 %r10555, %r10510, %r10557;
	// end inline asm
	// begin inline asm
	addc.u32 %r10558, %r10552, %r10560;
	// end inline asm
	mul.wide.u32 	%rd373, %r10519, 977;
	cvt.u32.u64 	%r10563, %rd373;
	shr.u64 	%rd374, %rd373, 32;
	mul.wide.u32 	%rd375, %r10525, 977;
	add.s64 	%rd376, %rd375, %rd374;
	cvt.u32.u64 	%r10566, %rd376;
	shr.u64 	%rd377, %rd376, 32;
	mul.wide.u32 	%rd378, %r10531, 977;
	add.s64 	%rd379, %rd378, %rd377;
	cvt.u32.u64 	%r10569, %rd379;
	shr.u64 	%rd380, %rd379, 32;
	mul.wide.u32 	%rd381, %r10537, 977;
	add.s64 	%rd382, %rd381, %rd380;
	cvt.u32.u64 	%r10572, %rd382;
	shr.u64 	%rd383, %rd382, 32;
	mul.wide.u32 	%rd384, %r10543, 977;
	add.s64 	%rd385, %rd384, %rd383;
	cvt.u32.u64 	%r10575, %rd385;
	shr.u64 	%rd386, %rd385, 32;
	mul.wide.u32 	%rd387, %r10549, 977;
	add.s64 	%rd388, %rd387, %rd386;
	cvt.u32.u64 	%r10578, %rd388;
	shr.u64 	%rd389, %rd388, 32;
	mul.wide.u32 	%rd390, %r10555, 977;
	add.s64 	%rd391, %rd390, %rd389;
	cvt.u32.u64 	%r10581, %rd391;
	shr.u64 	%rd392, %rd391, 32;
	cvt.u64.u32 	%rd393, %r10558;
	cvt.u32.u64 	%r10658, %rd392;
	cvt.u32.u64 	%r10659, %rd393;
	mov.b64 	%rd394, 977;
	cvt.u32.u64 	%r10660, %rd394;
	mad.lo.s32 	%r10584, %r10659, %r10660, %r10658;
	// begin inline asm
	add.cc.u32 %r10561, %r10562, %r10563;
	// end inline asm
	// begin inline asm
	addc.cc.u32 %r10564, %r10519, %r10566;
	// end inline asm
	// begin inline asm
	addc.cc.u32 %r10567, %r10525, %r10569;
	// end inline asm
	// begin inline asm
	addc.cc.u32 %r10570, %r10531, %r10572;
	// end inline asm
	// begin inline asm
	addc.cc.u32 %r10573, %r10537, %r10575;
	// end inline asm
	// begin inline asm
	addc.cc.u32 %r10576, %r10543, %r10578;
	// end inline asm
	// begin inline asm
	addc.cc.u32 %r10579, %r10549, %r10581;
	// end inline asm
	// begin inline asm
	addc.u32 %r10582, %r10555, %r10584;
	// end inline asm
	// begin inline asm
	sub.cc.u32 %r10585, %r10561, %r11;
	// end inline asm
	// begin inline asm
	subc.cc.u32 %r10588, %r10564, %r12;
	// end inline asm
	// begin inline asm
	subc.cc.u32 %r10591, %r10567, %r13;
	// end inline asm
	// begin inline asm
	subc.cc.u32 %r10594, %r10570, %r14;
	// end inline asm
	// begin inline asm
	subc.cc.u32 %r10597, %r10573, %r15;
	// end inline asm
	// begin inline asm
	subc.cc.u32 %r10600, %r10576, %r16;
	// end inline asm
	// begin inline asm
	subc.cc.u32 %r10603, %r10579, %r17;
	// end inline asm
	// begin inline asm
	subc.u32 %r10606, %r10582, %r18;
	// end inline asm
	setp.eq.s32 	%p71, %r10606, 0;
	selp.b32 	%r10610, %r10585, %r10561, %p71;
	selp.b32 	%r10613, %r10588, %r10564, %p71;
	selp.b32 	%r10616, %r10591, %r10567, %p71;
	selp.b32 	%r10619, %r10594, %r10570, %p71;
	selp.b32 	%r10622, %r10597, %r10573, %p71;
	selp.b32 	%r10625, %r10600, %r10576, %p71;
	selp.b32 	%r10628, %r10603, %r10579, %p71;
	// begin inline asm
	add.cc.u32 %r10609, %r10610, %r10177;
	// end inline asm
	// begin inline asm
	addc.cc.u32 %r10612, %r10613, %r10225;
	// end inline asm
	// begin inline asm
	addc.cc.u32 %r10615, %r10616, %r10273;
	// end inline asm
	// begin inline asm
	addc.cc.u32 %r10618, %r10619, %r10321;
	// end inline asm
	// begin inline asm
	addc.cc.u32 %r10621, %r10622, %r10369;
	// end inline asm
	// begin inline asm
	addc.cc.u32 %r10624, %r10625, %r10417;
	// end inline asm
	// begin inline asm
	addc.cc.u32 %r10627, %r10628, %r10465;
	// end inline asm
	// begin inline asm
	addc.u32 %r15129, %r10582, %r10513;
	// end inline asm
	// begin inline asm
	sub.cc.u32 %r15122, %r10609, %r11;
	// end inline asm
	// begin inline asm
	subc.cc.u32 %r15123, %r10612, %r12;
	// end inline asm
	// begin inline asm
	subc.cc.u32 %r15124, %r10615, %r13;
	// end inline asm
	// begin inline asm
	subc.cc.u32 %r15125, %r10618, %r14;
	// end inline asm
	// begin inline asm
	subc.cc.u32 %r15126, %r10621, %r15;
	// end inline asm
	// begin inline asm
	subc.cc.u32 %r15127, %r10624, %r16;
	// end inline asm
	// begin inline asm
	subc.cc.u32 %r15128, %r10627, %r17;
	// end inline asm
	// begin inline asm
	subc.u32 %r10654, %r15129, %r18;
	// end inline asm
	setp.eq.s32 	%p72, %r10654, 0;
	@%p72 bra 	$L__BB1_81;
	mov.u32 	%r15122, %r10609;
	mov.u32 	%r15123, %r10612;
	mov.u32 	%r15124, %r10615;
	mov.u32 	%r15125, %r10618;
	mov.u32 	%r15126, %r10621;
	mov.u32 	%r15127, %r10624;
	mov.u32 	%r15128, %r10627;
$L__BB1_81:
	// begin inline asm
	add.cc.u32 %r10661, %r15122, %r15122;
	// end inline asm
	// begin inline asm
	addc.cc.u32 %r10664, %r15123, %r15123;
	// end inline asm
	// begin inline asm
	addc.cc.u32 %r10667, %r15124, %r15124;
	// end inline asm
	// begin inline asm
	addc.cc.u32 %r10670, %r15125, %r15125;
	// end inline asm
	// begin inline asm
	addc.cc.u32 %r10673, %r15126, %r15126;
	// end inline asm
	// begin inline asm
	addc.cc.u32 %r10676, %r15127, %r15127;
	// end inline asm
	// begin inline asm
	addc.cc.u32 %r10679, %r15128, %r15128;
	// end inline asm
	// begin inline asm
	addc.u32 %r10682, %r15129, %r15129;
	// end inline asm
	// begin inline asm
	sub.cc.u32 %r10685, %r10661, %r11;
	// end inline asm
	// begin inline asm
	subc.cc.u32 %r10688, %r10664, %r12;
	// end inline asm
	// begin inline asm
	subc.cc.u32 %r10691, %r10667, %r13;
	// end inline asm
	// begin inline asm
	subc.cc.u32 %r10694, %r10670, %r14;
	// end inline asm
	// begin inline asm
	subc.cc.u32 %r10697, %r10673, %r15;
	// end inline asm
	// begin inline asm
	subc.cc.u32 %r10700, %r10676, %r16;
	// end inline asm
	// begin inline asm
	subc.cc.u32 %r10703, %r10679, %r17;
	// end inline asm
	// begin inline asm
	subc.u32 %r10706, %r10682, %r18;
	// end inline asm
	setp.eq.s32 	%p73, %r10706, 0;
	selp.b32 	%r10711, %r10685, %r10661, %p73;
	selp.b32 	%r10714, %r10688, %r10664, %p73;
	selp.b32 	%r10717, %r10691, %r10667, %p73;
	selp.b32 	%r10720, %r10694, %r10670, %p73;
	selp.b32 	%r10723, %r10697, %r10673, %p73;
	selp.b32 	%r10726, %r10700, %r10676, %p73;
	selp.b32 	%r10729, %r10703, %r10679, %p73;
	// begin inline asm
	sub.cc.u32 %r15186, %r15114, %r10711;
	// end inline asm
	// begin inline asm
	subc.cc.u32 %r15185, %r15115, %r10714;
	// end inline asm
	// begin inline asm
	subc.cc.u32 %r15184, %r15116, %r10717;
	// end inline asm
	// begin inline asm
	subc.cc.u32 %r15183, %r15117, %r10720;
	// end inline asm
	// begin inline asm
	subc.cc.u32 %r15182, %r15118, %r10723;
	// end inline asm
	// begin inline asm
	subc.cc.u32 %r15181, %r15119, %r10726;
	// end inline asm
	// begin inline asm
	subc.cc.u32 %r15180, %r15120, %r10729;
	// end inline asm
	// begin inline asm
	subc.u32 %r10730, %r15121, %r10682;
	// end inline asm
	setp.eq.s32 	%p74, %r10730, 0;
	@%p74 bra 	$L__BB1_83;
	// begin inline asm
	add.cc.u32 %r15186, %r15186, %r11;
	// end inline asm
	// begin inline asm
	addc.cc.u32 %r15185, %r15185, %r12;
	// end inline asm
	// begin inline asm
	addc.cc.u32 %r15184, %r15184, %r13;
	// end inline asm
	// begin inline asm
	addc.cc.u32 %r15183, %r15183, %r14;
	// end inline asm
	// begin inline asm
	addc.cc.u32 %r15182, %r15182, %r15;
	// end inline asm
	// begin inline asm
	addc.cc.u32 %r15181, %r15181, %r16;
	// end inline asm
	// begin inline asm
	addc.cc.u32 %r15180, %r15180, %r17;
	// end inline asm
	// begin inline asm
	addc.u32 %r15168, %r15168, %r18;
	// end inline asm
$L__BB1_83:
	// begin inline asm
	add.cc.u32 %r10757, %r14985, %r15034;
	// end inline asm
	// begin inline asm
	addc.cc.u32 %r10760, %r14984, %r15035;
	// end inline asm
	// begin inline asm
	addc.cc.u32 %r10763, %r14983, %r15036;
	// end inline asm
	// begin inline asm
	addc.cc.u32 %r10766, %r14982, %r15037;
	// end inline asm
	// begin inline asm
	addc.cc.u32 %r10769, %r14981, %r15038;
	// end inline asm
	// begin inline asm
	addc.cc.u32 %r10772, %r14980, %r15039;
	// end inline asm
	// begin inline asm
	addc.cc.u32 %r10775, %r14979, %r15040;
	// end inline asm
	// begin inline asm
	addc.u32 %r10778, %r14978, %r15162;
	// end inline asm
	// begin inline asm
	sub.cc.u32 %r10781, %r10757, %r11;
	// end inline asm
	// begin inline asm
	subc.cc.u32 %r10784, %r10760, %r12;
	// end inline asm
	// begin inline asm
	subc.cc.u32 %r10787, %r10763, %r13;
	// end inline asm
	// begin inline asm
	subc.cc.u32 %r10790, %r10766, %r14;
	// end inline asm
	// begin inline asm
	subc.cc.u32 %r10793, %r10769, %r15;
	// end inline asm
	// begin inline asm
	subc.cc.u32 %r10796, %r10772, %r16;
	// end inline asm
	// begin inline asm
	subc.cc.u32 %r10799, %r10775, %r17;
	// end inline asm
	// begin inline asm
	subc.u32 %r10802, %r10778, %r18;
	// end inline asm
	setp.eq.s32 	%p75, %r10802, 0;
	selp.b32 	%r11238, %r10781, %r10757, %p75;
	selp.b32 	%r11239, %r10784, %r10760, %p75;
	selp.b32 	%r11240, %r10787, %r10763, %p75;
	selp.b32 	%r11241, %r10790, %r10766, %p75;
	selp.b32 	%r11242, %r10793, %r10769, %p75;
	selp.b32 	%r11243, %r10796, %r10772, %p75;
	selp.b32 	%r11244, %r10799, %r10775, %p75;
	mul.lo.s32 	%r10807, %r11238, %r11238;
	mul.hi.u32 	%r10810, %r11238, %r11238;
	mov.b32 	%r11190, 0;
	// begin inline asm
	add.cc.u32 %r10805, %r11190, %r10807;
	// end inline asm
	// begin inline asm
	addc.u32 %r10808, %r11190, %r10810;
	// end inline asm
	mul.lo.s32 	%r10855, %r11239, %r11238;
	mul.hi.u32 	%r10816, %r11238, %r11239;
	// begin inline asm
	add.cc.u32 %r10811, %r11190, %r10855;
	// end inline asm
	// begin inline asm
	addc.u32 %r10814, %r10808, %r10816;
	// end inline asm
	mul.lo.s32 	%r10903, %r11240, %r11238;
	mul.hi.u32 	%r10822, %r11238, %r11240;
	// begin inline asm
	add.cc.u32 %r10817, %r11190, %r10903;
	// end inline asm
	// begin inline asm
	addc.u32 %r10820, %r10814, %r10822;
	// end inline asm
	mul.lo.s32 	%r10951, %r11241, %r11238;
	mul.hi.u32 	%r10828, %r11238, %r11241;
	// begin inline asm
	add.cc.u32 %r10823, %r11190, %r10951;
	// end inline asm
	// begin inline asm
	addc.u32 %r10826, %r10820, %r10828;
	// end inline asm
	mul.lo.s32 	%r10999, %r11242, %r11238;
	mul.hi.u32 	%r10834, %r11238, %r11242;
	// begin inline asm
	add.cc.u32 %r10829, %r11190, %r10999;
	// end inline asm
	// begin inline asm
	addc.u32 %r10832, %r10826, %r10834;
	// end inline asm
	mul.lo.s32 	%r11047, %r11243, %r11238;
	mul.hi.u32 	%r10840, %r11238, %r11243;
	// begin inline asm
	add.cc.u32 %r10835, %r11190, %r11047;
	// end inline asm
	// begin inline asm
	addc.u32 %r10838, %r10832, %r10840;
	// end inline asm
	mul.lo.s32 	%r11095, %r11244, %r11238;
	mul.hi.u32 	%r10846, %r11238, %r11244;
	// begin inline asm
	add.cc.u32 %r10841, %r11190, %r11095;
	// end inline asm
	// begin inline asm
	addc.u32 %r10844, %r10838, %r10846;
	// end inline asm
	mul.lo.s32 	%r11143, %r10778, %r11238;
	mul.hi.u32 	%r10852, %r11238, %r10778;
	// begin inline asm
	add.cc.u32 %r10847, %r11190, %r11143;
	// end inline asm
	// begin inline asm
	addc.u32 %r10850, %r10844, %r10852;
	// end inline asm
	mul.hi.u32 	%r10858, %r11239, %r11238;
	// begin inline asm
	add.cc.u32 %r10853, %r10811, %r10855;
	// end inline asm
	// begin inline asm
	addc.u32 %r10856, %r11190, %r10858;
	// end inline asm
	mul.lo.s32 	%r10861, %r11239, %r11239;
	mul.hi.u32 	%r10864, %r11239, %r11239;
	// begin inline asm
	add.cc.u32 %r10859, %r10817, %r10861;
	// end inline asm
	// begin inline asm
	addc.u32 %r10862, %r10856, %r10864;
	// end inline asm
	mul.lo.s32 	%r10909, %r11240, %r11239;
	mul.hi.u32 	%r10870, %r11239, %r11240;
	// begin inline asm
	add.cc.u32 %r10865, %r10823, %r10909;
	// end inline asm
	// begin inline asm
	addc.u32 %r10868, %r10862, %r10870;
	// end inline asm
	mul.lo.s32 	%r10957, %r11241, %r11239;
	mul.hi.u32 	%r10876, %r11239, %r11241;
	// begin inline asm
	add.cc.u32 %r10871, %r10829, %r10957;
	// end inline asm
	// begin inline asm
	addc.u32 %r10874, %r10868, %r10876;
	// end inline asm
	mul.lo.s32 	%r11005, %r11242, %r11239;
	mul.hi.u32 	%r10882, %r11239, %r11242;
	// begin inline asm
	add.cc.u32 %r10877, %r10835, %r11005;
	// end inline asm
	// begin inline asm
	addc.u32 %r10880, %r10874, %r10882;
	// end inline asm
	mul.lo.s32 	%r11053, %r11243, %r11239;
	mul.hi.u32 	%r10888, %r11239, %r11243;
	// begin inline asm
	add.cc.u32 %r10883, %r10841, %r11053;
	// end inline asm
	// begin inline asm
	addc.u32 %r10886, %r10880, %r10888;
	// end inline asm
	mul.lo.s32 	%r11101, %r11244, %r11239;
	mul.hi.u32 	%r10894, %r11239, %r11244;
	// begin inline asm
	add.cc.u32 %r10889, %r10847, %r11101;
	// end inline asm
	// begin inline asm
	addc.u32 %r10892, %r10886, %r10894;
	// end inline asm
	mul.lo.s32 	%r11149, %r10778, %r11239;
	mul.hi.u32 	%r10900, %r11239, %r10778;
	// begin inline asm
	add.cc.u32 %r10895, %r10850, %r11149;
	// end inline asm
	// begin inline asm
	addc.u32 %r10898, %r10892, %r10900;
	// end inline asm
	mul.hi.u32 	%r10906, %r11240, %r11238;
	// begin inline asm
	add.cc.u32 %r10901, %r10859, %r10903;
	// end inline asm
	// begin inline asm
	addc.u32 %r10904, %r11190, %r10906;
	// end inline asm
	mul.hi.u32 	%r10912, %r11240, %r11239;
	// begin inline asm
	add.cc.u32 %r10907, %r10865, %r10909;
	// end inline asm
	// begin inline asm
	addc.u32 %r10910, %r10904, %r10912;
	// end inline asm
	mul.lo.s32 	%r10915, %r11240, %r11240;
	mul.hi.u32 	%r10918, %r11240, %r11240;
	// begin inline asm
	add.cc.u32 %r10913, %r10871, %r10915;
	// end inline asm
	// begin inline asm
	addc.u32 %r10916, %r10910, %r10918;
	// end inline asm
	mul.lo.s32 	%r10963, %r11241, %r11240;
	mul.hi.u32 	%r10924, %r11240, %r11241;
	// begin inline asm
	add.cc.u32 %r10919, %r10877, %r10963;
	// end inline asm
	// begin inline asm
	addc.u32 %r10922, %r10916, %r10924;
	// end inline asm
	mul.lo.s32 	%r11011, %r11242, %r11240;
	mul.hi.u32 	%r10930, %r11240, %r11242;
	// begin inline asm
	add.cc.u32 %r10925, %r10883, %r11011;
	// end inline asm
	// begin inline asm
	addc.u32 %r10928, %r10922, %r10930;
	// end inline asm
	mul.lo.s32 	%r11059, %r11243, %r11240;
	mul.hi.u32 	%r10936, %r11240, %r11243;
	// begin inline asm
	add.cc.u32 %r10931, %r10889, %r11059;
	// end inline asm
	// begin inline asm
	addc.u32 %r10934, %r10928, %r10936;
	// end inline asm
	mul.lo.s32 	%r11107, %r11244, %r11240;
	mul.hi.u32 	%r10942, %r11240, %r11244;
	// begin inline asm
	add.cc.u32 %r10937, %r10895, %r11107;
	// end inline asm
	// begin inline asm
	addc.u32 %r10940, %r10934, %r10942;
	// end inline asm
	mul.lo.s32 	%r11155, %r10778, %r11240;
	mul.hi.u32 	%r10948, %r11240, %r10778;
	// begin inline asm
	add.cc.u32 %r10943, %r10898, %r11155;
	// end inline asm
	// begin inline asm
	addc.u32 %r10946, %r10940, %r10948;
	// end inline asm
	mul.hi.u32 	%r10954, %r11241, %r11238;
	// begin inline asm
	add.cc.u32 %r10949, %r10907, %r10951;
	// end inline asm
	// begin inline asm
	addc.u32 %r10952, %r11190, %r10954;
	// end inline asm
	mul.hi.u32 	%r10960, %r11241, %r11239;
	// begin inline asm
	add.cc.u32 %r10955, %r10913, %r10957;
	// end inline asm
	// begin inline asm
	addc.u32 %r10958, %r10952, %r10960;
	// end inline asm
	mul.hi.u32 	%r10966, %r11241, %r11240;
	// begin inline asm
	add.cc.u32 %r10961, %r10919, %r10963;
	// end inline asm
	// begin inline asm
	addc.u32 %r10964, %r10958, %r10966;
	// end inline asm
	mul.lo.s32 	%r10969, %r11241, %r11241;
	mul.hi.u32 	%r10972, %r11241, %r11241;
	// begin inline asm
	add.cc.u32 %r10967, %r10925, %r10969;
	// end inline asm
	// begin inline asm
	addc.u32 %r10970, %r10964, %r10972;
	// end inline asm
	mul.lo.s32 	%r11017, %r11242, %r11241;
	mul.hi.u32 	%r10978, %r11241, %r11242;
	// begin inline asm
	add.cc.u32 %r10973, %r10931, %r11017;
	// end inline asm
	// begin inline asm
	addc.u32 %r10976, %r10970, %r10978;
	// end inline asm
	mul.lo.s32 	%r11065, %r11243, %r11241;
	mul.hi.u32 	%r10984, %r11241, %r11243;
	// begin inline asm
	add.cc.u32 %r10979, %r10937, %r11065;
	// end inline asm
	// begin inline asm
	addc.u32 %r10982, %r10976, %r10984;
	// end inline asm
	mul.lo.s32 	%r11113, %r11244, %r11241;
	mul.hi.u32 	%r10990, %r11241, %r11244;
	// begin inline asm
	add.cc.u32 %r10985, %r10943, %r11113;
	// end inline asm
	// begin inline asm
	addc.u32 %r10988, %r10982, %r10990;
	// end inline asm
	mul.lo.s32 	%r11161, %r10778, %r11241;
	mul.hi.u32 	%r10996, %r11241, %r10778;
	// begin inline asm
	add.cc.u32 %r10991, %r10946, %r11161;
	// end inline asm
	// begin inline asm
	addc.u32 %r10994, %r10988, %r10996;
	// end inline asm
	mul.hi.u32 	%r11002, %r11242, %r11238;
	// begin inline asm
	add.cc.u32 %r10997, %r10955, %r10999;
	// end inline asm
	// begin inline asm
	addc.u32 %r11000, %r11190, %r11002;
	// end inline asm
	mul.hi.u32 	%r11008, %r11242, %r11239;
	// begin inline asm
	add.cc.u32 %r11003, %r10961, %r11005;
	// end inline asm
	// begin inline asm
	addc.u32 %r11006, %r11000, %r11008;
	// end inline asm
	mul.hi.u32 	%r11014, %r11242, %r11240;
	// begin inline asm
	add.cc.u32 %r11009, %r10967, %r11011;
	// end inline asm
	// begin inline asm
	addc.u32 %r11012, %r11006, %r11014;
	// end inline asm
	mul.hi.u32 	%r11020, %r11242, %r11241;
	// begin inline asm
	add.cc.u32 %r11015, %r10973, %r11017;
	// end inline asm
	// begin inline asm
	addc.u32 %r11018, %r11012, %r11020;
	// end inline asm
	mul.lo.s32 	%r11023, %r11242, %r11242;
	mul.hi.u32 	%r11026, %r11242, %r11242;
	// begin inline asm
	add.cc.u32 %r11021, %r10979, %r11023;
	// end inline asm
	// begin inline asm
	addc.u32 %r11024, %r11018, %r11026;
	// end inline asm
	mul.lo.s32 	%r11071, %r11243, %r11242;
	mul.hi.u32 	%r11032, %r11242, %r11243;
	// begin inline asm
	add.cc.u32 %r11027, %r10985, %r11071;
	// end inline asm
	// begin inline asm
	addc.u32 %r11030, %r11024, %r11032;
	// end inline asm
	mul.lo.s32 	%r11119, %r11244, %r11242;
	mul.hi.u32 	%r11038, %r11242, %r11244;
	// begin inline asm
	add.cc.u32 %r11033, %r10991, %r11119;
	// end inline asm
	// begin inline asm
	addc.u32 %r11036, %r11030, %r11038;
	// end inline asm
	mul.lo.s32 	%r11167, %r10778, %r11242;
	mul.hi.u32 	%r11044, %r11242, %r10778;
	// begin inline asm
	add.cc.u32 %r11039, %r10994, %r11167;
	// end inline asm
	// begin inline asm
	addc.u32 %r11042, %r11036, %r11044;
	// end inline asm
	mul.hi.u32 	%r11050, %r11243, %r11238;
	// begin inline asm
	add.cc.u32 %r11045, %r11003, %r11047;
	// end inline asm
	// begin inline asm
	addc.u32 %r11048, %r11190, %r11050;
	// end inline asm
	mul.hi.u32 	%r11056, %r11243, %r11239;
	// begin inline asm
	add.cc.u32 %r11051, %r11009, %r11053;
	// end inline asm
	// begin inline asm
	addc.u32 %r11054, %r11048, %r11056;
	// end inline asm
	mul.hi.u32 	%r11062, %r11243, %r11240;
	// begin inline asm
	add.cc.u32 %r11057, %r11015, %r11059;
	// end inline asm
	// begin inline asm
	addc.u32 %r11060, %r11054, %r11062;
	// end inline asm
	mul.hi.u32 	%r11068, %r11243, %r11241;
	// begin inline asm
	add.cc.u32 %r11063, %r11021, %r11065;
	// end inline asm
	// begin inline asm
	addc.u32 %r11066, %r11060, %r11068;
	// end inline asm
	mul.hi.u32 	%r11074, %r11243, %r11242;
	// begin inline asm
	add.cc.u32 %r11069, %r11027, %r11071;
	// end inline asm
	// begin inline asm
	addc.u32 %r11072, %r11066, %r11074;
	// end inline asm
	mul.lo.s32 	%r11077, %r11243, %r11243;
	mul.hi.u32 	%r11080, %r11243, %r11243;
	// begin inline asm
	add.cc.u32 %r11075, %r11033, %r11077;
	// end inline asm
	// begin inline asm
	addc.u32 %r11078, %r11072, %r11080;
	// end inline asm
	mul.lo.s32 	%r11125, %r11244, %r11243;
	mul.hi.u32 	%r11086, %r11243, %r11244;
	// begin inline asm
	add.cc.u32 %r11081, %r11039, %r11125;
	// end inline asm
	// begin inline asm
	addc.u32 %r11084, %r11078, %r11086;
	// end inline asm
	mul.lo.s32 	%r11173, %r10778, %r11243;
	mul.hi.u32 	%r11092, %r11243, %r10778;
	// begin inline asm
	add.cc.u32 %r11087, %r11042, %r11173;
	// end inline asm
	// begin inline asm
	addc.u32 %r11090, %r11084, %r11092;
	// end inline asm
	mul.hi.u32 	%r11098, %r11244, %r11238;
	// begin inline asm
	add.cc.u32 %r11093, %r11051, %r11095;
	// end inline asm
	// begin inline asm
	addc.u32 %r11096, %r11190, %r11098;
	// end inline asm
	mul.hi.u32 	%r11104, %r11244, %r11239;
	// begin inline asm
	add.cc.u32 %r11099, %r11057, %r11101;
	// end inline asm
	// begin inline asm
	addc.u32 %r11102, %r11096, %r11104;
	// end inline asm
	mul.hi.u32 	%r11110, %r11244, %r11240;
	// begin inline asm
	add.cc.u32 %r11105, %r11063, %r11107;
	// end inline asm
	// begin inline asm
	addc.u32 %r11108, %r11102, %r11110;
	// end inline asm
	mul.hi.u32 	%r11116, %r11244, %r11241;
	// begin inline asm
	add.cc.u32 %r11111, %r11069, %r11113;
	// end inline asm
	// begin inline asm
	addc.u32 %r11114, %r11108, %r11116;
	// end inline asm
	mul.hi.u32 	%r11122, %r11244, %r11242;
	// begin inline asm
	add.cc.u32 %r11117, %r11075, %r11119;
	// end inline asm
	// begin inline asm
	addc.u32 %r11120, %r11114, %r11122;
	// end inline asm
	mul.hi.u32 	%r11128, %r11244, %r11243;
	// begin inline asm
	add.cc.u32 %r11123, %r11081, %r11125;
	// end inline asm
	// begin inline asm
	addc.u32 %r11126, %r11120, %r11128;
	// end inline asm
	mul.lo.s32 	%r11131, %r11244, %r11244;
	mul.hi.u32 	%r11134, %r11244, %r11244;
	// begin inline asm
	add.cc.u32 %r11129, %r11087, %r11131;
	// end inline asm
	// begin inline asm
	addc.u32 %r11132, %r11126, %r11134;
	// end inline asm
	mul.lo.s32 	%r11179, %r10778, %r11244;
	mul.hi.u32 	%r11140, %r11244, %r10778;
	// begin inline asm
	add.cc.u32 %r11135, %r11090, %r11179;
	// end inline asm
	// begin inline asm
	addc.u32 %r11138, %r11132, %r11140;
	// end inline asm
	mul.hi.u32 	%r11146, %r10778, %r11238;
	// begin inline asm
	add.cc.u32 %r11141, %r11099, %r11143;
	// end inline asm
	// begin inline asm
	addc.u32 %r11144, %r11190, %r11146;
	// end inline asm
	mul.hi.u32 	%r11152, %r10778, %r11239;
	// begin inline asm
	add.cc.u32 %r11147, %r11105, %r11149;
	// end inline asm
	// begin inline asm
	addc.u32 %r11150, %r11144, %r11152;
	// end inline asm
	mul.hi.u32 	%r11158, %r10778, %r11240;
	// begin inline asm
	add.cc.u32 %r11153, %r11111, %r11155;
	// end inline asm
	// begin inline asm
	addc.u32 %r11156, %r11150, %r11158;
	// end inline asm
	mul.hi.u32 	%r11164, %r10778, %r11241;
	// begin inline asm
	add.cc.u32 %r11159, %r11117, %r11161;
	// end inline asm
	// begin inline asm
	addc.u32 %r11162, %r11156, %r11164;
	// end inline asm
	mul.hi.u32 	%r11170, %r10778, %r11242;
	// begin inline asm
	add.cc.u32 %r11165, %r11123, %r11167;
	// end inline asm
	// begin inline asm
	addc.u32 %r11168, %r11162, %r11170;
	// end inline asm
	mul.hi.u32 	%r11176, %r10778, %r11243;
	// begin inline asm
	add.cc.u32 %r11171, %r11129, %r11173;
	// end inline asm
	// begin inline asm
	addc.u32 %r11174, %r11168, %r11176;
	// end inline asm
	mul.hi.u32 	%r11182, %r10778, %r11244;
	// begin inline asm
	add.cc.u32 %r11177, %r11135, %r11179;
	// end inline asm
	// begin inline asm
	addc.u32 %r11180, %r11174, %r11182;
	// end inline asm
	mul.lo.s32 	%r11185, %r10778, %r10778;
	mul.hi.u32 	%r11188, %r10778, %r10778;
	// begin inline asm
	add.cc.u32 %r11183, %r11138, %r11185;
	// end inline asm
	// begin inline asm
	addc.u32 %r11186, %r11180, %r11188;
	// end inline asm
	mul.wide.u32 	%rd395, %r11147, 977;
	cvt.u32.u64 	%r11191, %rd395;
	shr.u64 	%rd396, %rd395, 32;
	mul.wide.u32 	%rd397, %r11153, 977;
	add.s64 	%rd398, %rd397, %rd396;
	cvt.u32.u64 	%r11194, %rd398;
	shr.u64 	%rd399, %rd398, 32;
	mul.wide.u32 	%rd400, %r11159, 977;
	add.s64 	%rd401, %rd400, %rd399;
	cvt.u32.u64 	%r11197, %rd401;
	shr.u64 	%rd402, %rd401, 32;
	mul.wide.u32 	%rd403, %r11165, 977;
	add.s64 	%rd404, %rd403, %rd402;
	cvt.u32.u64 	%r11200, %rd404;
	shr.u64 	%rd405, %rd404, 32;
	mul.wide.u32 	%rd406, %r11171, 977;
	add.s64 	%rd407, %rd406, %rd405;
	cvt.u32.u64 	%r11203, %rd407;
	shr.u64 	%rd408, %rd407, 32;
	mul.wide.u32 	%rd409, %r11177, 977;
	add.s64 	%rd410, %rd409, %rd408;
	cvt.u32.u64 	%r11206, %rd410;
	shr.u64 	%rd411, %rd410, 32;
	mul.wide.u32 	%rd412, %r11183, 977;
	add.s64 	%rd413, %rd412, %rd411;
	cvt.u32.u64 	%r11209, %rd413;
	shr.u64 	%rd414, %rd413, 32;
	cvt.u64.u32 	%rd415, %r11186;
	cvt.u32.u64 	%r11245, %rd414;
	cvt.u32.u64 	%r11246, %rd415;
	mov.b64 	%rd416, 977;
	cvt.u32.u64 	%r11247, %rd416;
	mad.lo.s32 	%r11212, %r11246, %r11247, %r11245;
	// begin inline asm
	add.cc.u32 %r11189, %r11190, %r11191;
	// end inline asm
	// begin inline asm
	addc.cc.u32 %r11192, %r11147, %r11194;
	// end inline asm
	// begin inline asm
	addc.cc.u32 %r11195, %r11153, %r11197;
	// end inline asm
	// begin inline asm
	addc.cc.u32 %r11198, %r11159, %r11200;
	// end inline asm
	// begin inline asm
	addc.cc.u32 %r11201, %r11165, %r11203;
	// end inline asm
	// begin inline asm
	addc.cc.u32 %r11204, %r11171, %r11206;
	// end inline asm
	// begin inline asm
	addc.cc.u32 %r11207, %r11177, %r11209;
	// end inline asm
	// begin inline asm
	addc.u32 %r15145, %r11183, %r11212;
	// end inline asm
	// begin inline asm
	sub.cc.u32 %r15138, %r11189, %r11;
	// end inline asm
	// begin inline asm
	subc.cc.u32 %r15139, %r11192, %r12;
	// end inline asm
	// begin inline asm
	subc.cc.u32 %r15140, %r11195, %r13;
	// end inline asm
	// begin inline asm
	subc.cc.u32 %r15141, %r11198, %r14;
	// end inline asm
	// begin inline asm
	subc.cc.u32 %r15142, %r11201, %r15;
	// end inline asm
	// begin inline asm
	subc.cc.u32 %r15143, %r11204, %r16;
	// end inline asm
	// begin inline asm
	subc.cc.u32 %r15144, %r11207, %r17;
	// end inline asm
	// begin inline asm
	subc.u32 %r11234, %r15145, %r18;
	// end inline asm
	setp.eq.s32 	%p76, %r11234, 0;
	@%p76 bra 	$L__BB1_85;
	mov.u32 	%r15138, %r11189;
	mov.u32 	%r15139, %r11192;
	mov.u32 	%r15140, %r11195;
	mov.u32 	%r15141, %r11198;
	mov.u32 	%r15142, %r11201;
	mov.u32 	%r15143, %r11204;
	mov.u32 	%r15144, %r11207;
$L__BB1_85:
	// begin inline asm
	add.cc.u32 %r11248, %r15138, %r10805;
	// end inline asm
	// begin inline asm
	addc.cc.u32 %r11251, %r15139, %r10853;
	// end inline asm
	// begin inline asm
	addc.cc.u32 %r11254, %r15140, %r10901;
	// end inline asm
	// begin inline asm
	addc.cc.u32 %r11257, %r15141, %r10949;
	// end inline asm
	// begin inline asm
	addc.cc.u32 %r11260, %r15142, %r10997;
	// end inline asm
	// begin inline asm
	addc.cc.u32 %r11263, %r15143, %r11045;
	// end inline asm
	// begin inline asm
	addc.cc.u32 %r11266, %r15144, %r11093;
	// end inline asm
	// begin inline asm
	addc.u32 %r11269, %r15145, %r11141;
	// end inline asm
	// begin inline asm
	sub.cc.u32 %r11272, %r11248, %r11;
	// end inline asm
	// begin inline asm
	subc.cc.u32 %r11275, %r11251, %r12;
	// end inline asm
	// begin inline asm
	subc.cc.u32 %r11278, %r11254, %r13;
	// end inline asm
	// begin inline asm
	subc.cc.u32 %r11281, %r11257, %r14;
	// end inline asm
	// begin inline asm
	subc.cc.u32 %r11284, %r11260, %r15;
	// end inline asm
	// begin inline asm
	subc.cc.u32 %r11287, %r11263, %r16;
	// end inline asm
	// begin inline asm
	subc.cc.u32 %r11290, %r11266, %r17;
	// end inline asm
	// begin inline asm
	subc.u32 %r11293, %r11269, %r18;
	// end inline asm
	setp.eq.s32 	%p77, %r11293, 0;
	selp.b32 	%r11297, %r11272, %r11248, %p77;
	selp.b32 	%r11300, %r11275, %r11251, %p77;
	selp.b32 	%r11303, %r11278, %r11254, %p77;
	selp.b32 	%r11306, %r11281, %r11257, %p77;
	selp.b32 	%r11309, %r11284, %r11260, %p77;
	selp.b32 	%r11312, %r11287, %r11263, %p77;
	selp.b32 	%r11315, %r11290, %r11266, %p77;
	// begin inline asm
	sub.cc.u32 %r15146, %r11297, %r15002;
	// end inline asm
	// begin inline asm
	subc.cc.u32 %r15147, %r11300, %r15003;
	// end inline asm
	// begin inline asm
	subc.cc.u32 %r15148, %r11303, %r15004;
	// end inline asm
	// begin inline asm
	subc.cc.u32 %r15149, %r11306, %r15005;
	// end inline asm
	// begin inline asm
	subc.cc.u32 %r15150, %r11309, %r15006;
	// end inline asm
	// begin inline asm
	subc.cc.u32 %r15151, %r11312, %r15007;
	// end inline asm
	// begin inline asm
	subc.cc.u32 %r15152, %r11315, %r15008;
	// end inline asm
	// begin inline asm
	subc.u32 %r11317, %r11269, %r15009;
	// end inline asm
	setp.eq.s32 	%p78, %r11317, 0;
	@%p78 bra 	$L__BB1_87;
	// begin inline asm
	add.cc.u32 %r15146, %r15146, %r11;
	// end inline asm
	// begin inline asm
	addc.cc.u32 %r15147, %r15147, %r12;
	// end inline asm
	// begin inline asm
	addc.cc.u32 %r15148, %r15148, %r13;
	// end inline asm
	// begin inline asm
	addc.cc.u32 %r15149, %r15149, %r14;
	// end inline asm
	// begin inline asm
	addc.cc.u32 %r15150, %r15150, %r15;
	// end inline asm
	// begin inline asm
	addc.cc.u32 %r15151, %r15151, %r16;
	// end inline asm
	// begin inline asm
	addc.cc.u32 %r15152, %r15152, %r17;
	// end inline asm
	// begin inline asm
	addc.u32 %r15169, %r15169, %r18;
	// end inline asm
$L__BB1_87:
	mul.lo.s32 	%r11346, %r15034, %r15034;
	mul.hi.u32 	%r11349, %r15034, %r15034;
	mov.b32 	%r11729, 0;
	// begin inline asm
	add.cc.u32 %r11344, %r11729, %r11346;
	// end inline asm
	// begin inline asm
	addc.u32 %r11347, %r11729, %r11349;
	// end inline asm
	mul.lo.s32 	%r11394, %r15035, %r15034;
	mul.hi.u32 	%r11355, %r15034, %r15035;
	// begin inline asm
	add.cc.u32 %r11350, %r11729, %r11394;
	// end inline asm
	// begin inline asm
	addc.u32 %r11353, %r11347, %r11355;
	// end inline asm
	mul.lo.s32 	%r11442, %r15036, %r15034;
	mul.hi.u32 	%r11361, %r15034, %r15036;
	// begin inline asm
	add.cc.u32 %r11356, %r11729, %r11442;
	// end inline asm
	// begin inline asm
	addc.u32 %r11359, %r11353, %r11361;
	// end inline asm
	mul.lo.s32 	%r11490, %r15037, %r15034;
	mul.hi.u32 	%r11367, %r15034, %r15037;
	// begin inline asm
	add.cc.u32 %r11362, %r11729, %r11490;
	// end inline asm
	// begin inline asm
	addc.u32 %r11365, %r11359, %r11367;
	// end inline asm
	mul.lo.s32 	%r11538, %r15038, %r15034;
	mul.hi.u32 	%r11373, %r15034, %r15038;
	// begin inline asm
	add.cc.u32 %r11368, %r11729, %r11538;
	// end inline asm
	// begin inline asm
	addc.u32 %r11371, %r11365, %r11373;
	// end inline asm
	mul.lo.s32 	%r11586, %r15039, %r15034;
	mul.hi.u32 	%r11379, %r15034, %r15039;
	// begin inline asm
	add.cc.u32 %r11374, %r11729, %r11586;
	// end inline asm
	// begin inline asm
	addc.u32 %r11377, %r11371, %r11379;
	// end inline asm
	mul.lo.s32 	%r11634, %r15040, %r15034;
	mul.hi.u32 	%r11385, %r15034, %r15040;
	// begin inline asm
	add.cc.u32 %r11380, %r11729, %r11634;
	// end inline asm
	// begin inline asm
	addc.u32 %r11383, %r11377, %r11385;
	// end inline asm
	mul.lo.s32 	%r11682, %r15162, %r15034;
	mul.hi.u32 	%r11391, %r15034, %r15162;
	// begin inline asm
	add.cc.u32 %r11386, %r11729, %r11682;
	// end inline asm
	// begin inline asm
	addc.u32 %r11389, %r11383, %r11391;
	// end inline asm
	mul.hi.u32 	%r11397, %r15035, %r15034;
	// begin inline asm
	add.cc.u32 %r11392, %r11350, %r11394;
	// end inline asm
	// begin inline asm
	addc.u32 %r11395, %r11729, %r11397;
	// end inline asm
	mul.lo.s32 	%r11400, %r15035, %r15035;
	mul.hi.u32 	%r11403, %r15035, %r15035;
	// begin inline asm
	add.cc.u32 %r11398, %r11356, %r11400;
	// end inline asm
	// begin inline asm
	addc.u32 %r11401, %r11395, %r11403;
	// end inline asm
	mul.lo.s32 	%r11448, %r15036, %r15035;
	mul.hi.u32 	%r11409, %r15035, %r15036;
	// begin inline asm
	add.cc.u32 %r11404, %r11362, %r11448;
	// end inline asm
	// begin inline asm
	addc.u32 %r11407, %r11401, %r11409;
	// end inline asm
	mul.lo.s32 	%r11496, %r15037, %r15035;
	mul.hi.u32 	%r11415, %r15035, %r15037;
	// begin inline asm
	add.cc.u32 %r11410, %r11368, %r11496;
	// end inline asm
	// begin inline asm
	addc.u32 %r11413, %r11407, %r11415;
	// end inline asm
	mul.lo.s32 	%r11544, %r15038, %r15035;
	mul.hi.u32 	%r11421, %r15035, %r15038;
	// begin inline asm
	add.cc.u32 %r11416, %r11374, %r11544;
	// end inline asm
	// begin inline asm
	addc.u32 %r11419, %r11413, %r11421;
	// end inline asm
	mul.lo.s32 	%r11592, %r15039, %r15035;
	mul.hi.u32 	%r11427, %r15035, %r15039;
	// begin inline asm
	add.cc.u32 %r11422, %r11380, %r11592;
	// end inline asm
	// begin inline asm
	addc.u32 %r11425, %r11419, %r11427;
	// end inline asm
	mul.lo.s32 	%r11640, %r15040, %r15035;
	mul.hi.u32 	%r11433, %r15035, %r15040;
	// begin inline asm
	add.cc.u32 %r11428, %r11386, %r11640;
	// end inline asm
	// begin inline asm
	addc.u32 %r11431, %r11425, %r11433;
	// end inline asm
	mul.lo.s32 	%r11688, %r15162, %r15035;
	mul.hi.u32 	%r11439, %r15035, %r15162;
	// begin inline asm
	add.cc.u32 %r11434, %r11389, %r11688;
	// end inline asm
	// begin inline asm
	addc.u32 %r11437, %r11431, %r11439;
	// end inline asm
	mul.hi.u32 	%r11445, %r15036, %r15034;
	// begin inline asm
	add.cc.u32 %r11440, %r11398, %r11442;
	// end inline asm
	// begin inline asm
	addc.u32 %r11443, %r11729, %r11445;
	// end inline asm
	mul.hi.u32 	%r11451, %r15036, %r15035;
	// begin inline asm
	add.cc.u32 %r11446, %r11404, %r11448;
	// end inline asm
	// begin inline asm
	addc.u32 %r11449, %r11443, %r11451;
	// end inline asm
	mul.lo.s32 	%r11454, %r15036, %r15036;
	mul.hi.u32 	%r11457, %r15036, %r15036;
	// begin inline asm
	add.cc.u32 %r11452, %r11410, %r11454;
	// end inline asm
	// begin inline asm
	addc.u32 %r11455, %r11449, %r11457;
	// end inline asm
	mul.lo.s32 	%r11502, %r15037, %r15036;
	mul.hi.u32 	%r11463, %r15036, %r15037;
	// begin inline asm
	add.cc.u32 %r11458, %r11416, %r11502;
	// end inline asm
	// begin inline asm
	addc.u32 %r11461, %r11455, %r11463;
	// end inline asm
	mul.lo.s32 	%r11550, %r15038, %r15036;
	mul.hi.u32 	%r11469, %r15036, %r15038;
	// begin inline asm
	add.cc.u32 %r11464, %r11422, %r11550;
	// end inline asm
	// begin inline asm
	addc.u32 %r11467, %r11461, %r11469;
	// end inline asm
	mul.lo.s32 	%r11598, %r15039, %r15036;
	mul.hi.u32 	%r11475, %r15036, %r15039;
	// begin inline asm
	add.cc.u32 %r11470, %r11428, %r11598;
	// end inline asm
	// begin inline asm
	addc.u32 %r11473, %r11467, %r11475;
	// end inline asm
	mul.lo.s32 	%r11646, %r15040, %r15036;
	mul.hi.u32 	%r11481, %r15036, %r15040;
	// begin inline asm
	add.cc.u32 %r11476, %r11434, %r11646;
	// end inline asm
	// begin inline asm
	addc.u32 %r11479, %r11473, %r11481;
	// end inline asm
	mul.lo.s32 	%r11694, %r15162, %r15036;
	mul.hi.u32 	%r11487, %r15036, %r15162;
	// begin inline asm
	add.cc.u32 %r11482, %r11437, %r11694;
	// end inline asm
	// begin inline asm
	addc.u32 %r11485, %r11479, %r11487;
	// end inline asm
	mul.hi.u32 	%r11493, %r15037, %r15034;
	// begin inline asm
	add.cc.u32 %r11488, %r11446, %r11490;
	// end inline asm
	// begin inline asm
	addc.u32 %r11491, %r11729, %r11493;
	// end inline asm
	mul.hi.u32 	%r11499, %r15037, %r15035;
	// begin inline asm
	add.cc.u32 %r11494, %r11452, %r11496;
	// end inline asm
	// begin inline asm
	addc.u32 %r11497, %r11491, %r11499;
	// end inline asm
	mul.hi.u32 	%r11505, %r15037, %r15036;
	// begin inline asm
	add.cc.u32 %r11500, %r11458, %r11502;
	// end inline asm
	// begin inline asm
	addc.u32 %r11503, %r11497, %r11505;
	// end inline asm
	mul.lo.s32 	%r11508, %r15037, %r15037;
	mul.hi.u32 	%r11511, %r15037, %r15037;
	// begin inline asm
	add.cc.u32 %r11506, %r11464, %r11508;
	// end inline asm
	// begin inline asm
	addc.u32 %r11509, %r11503, %r11511;
	// end inline asm
	mul.lo.s32 	%r11556, %r15038, %r15037;
	mul.hi.u32 	%r11517, %r15037, %r15038;
	// begin inline asm
	add.cc.u32 %r11512, %r11470, %r11556;
	// end inline asm
	// begin inline asm
	addc.u32 %r11515, %r11509, %r11517;
	// end inline asm
	mul.lo.s32 	%r11604, %r15039, %r15037;
	mul.hi.u32 	%r11523, %r15037, %r15039;
	// begin inline asm
	add.cc.u32 %r11518, %r11476, %r11604;
	// end inline asm
	// begin inline asm
	addc.u32 %r11521, %r11515, %r11523;
	// end inline asm
	mul.lo.s32 	%r11652, %r15040, %r15037;
	mul.hi.u32 	%r11529, %r15037, %r15040;
	// begin inline asm
	add.cc.u32 %r11524, %r11482, %r11652;
	// end inline asm
	// begin inline asm
	addc.u32 %r11527, %r11521, %r11529;
	// end inline asm
	mul.lo.s32 	%r11700, %r15162, %r15037;
	mul.hi.u32 	%r11535, %r15037, %r15162;
	// begin inline asm
	add.cc.u32 %r11530, %r11485, %r11700;
	// end inline asm
	// begin inline asm
	addc.u32 %r11533, %r11527, %r11535;
	// end inline asm
	mul.hi.u32 	%r11541, %r15038, %r15034;
	// begin inline asm
	add.cc.u32 %r11536, %r11494, %r11538;
	// end inline asm
	// begin inline asm
	addc.u32 %r11539, %r11729, %r11541;
	// end inline asm
	mul.hi.u32 	%r11547, %r15038, %r15035;
	// begin inline asm
	add.cc.u32 %r11542, %r11500, %r11544;
	// end inline asm
	// begin inline asm
	addc.u32 %r11545, %r11539, %r11547;
	// end inline asm
	mul.hi.u32 	%r11553, %r15038, %r15036;
	// begin inline asm
	add.cc.u32 %r11548, %r11506, %r11550;
	// end inline asm
	// begin inline asm
	addc.u32 %r11551, %r11545, %r11553;
	// end inline asm
	mul.hi.u32 	%r11559, %r15038, %r15037;
	// begin inline asm
	add.cc.u32 %r11554, %r11512, %r11556;
	// end inline asm
	// begin inline asm
	addc.u32 %r11557, %r11551, %r11559;
	// end inline asm
	mul.lo.s32 	%r11562, %r15038, %r15038;
	mul.hi.u32 	%r11565, %r15038, %r15038;
	// begin inline asm
	add.cc.u32 %r11560, %r11518, %r11562;
	// end inline asm
	// begin inline asm
	addc.u32 %r11563, %r11557, %r11565;
	// end inline asm
	mul.lo.s32 	%r11610, %r15039, %r15038;
	mul.hi.u32 	%r11571, %r15038, %r15039;
	// begin inline asm
	add.cc.u32 %r11566, %r11524, %r11610;
	// end inline asm
	// begin inline asm
	addc.u32 %r11569, %r11563, %r11571;
	// end inline asm
	mul.lo.s32 	%r11658, %r15040, %r15038;
	mul.hi.u32 	%r11577, %r15038, %r15040;
	// begin inline asm
	add.cc.u32 %r11572, %r11530, %r11658;
	// end inline asm
	// begin inline asm
	addc.u32 %r11575, %r11569, %r11577;
	// end inline asm
	mul.lo.s32 	%r11706, %r15162, %r15038;
	mul.hi.u32 	%r11583, %r15038, %r15162;
	// begin inline asm
	add.cc.u32 %r11578, %r11533, %r11706;
	// end inline asm
	// begin inline asm
	addc.u32 %r11581, %r11575, %r11583;
	// end inline asm
	mul.hi.u32 	%r11589, %r15039, %r15034;
	// begin inline asm
	add.cc.u32 %r11584, %r11542, %r11586;
	// end inline asm
	// begin inline asm
	addc.u32 %r11587, %r11729, %r11589;
	// end inline asm
	mul.hi.u32 	%r11595, %r15039, %r15035;
	// begin inline asm
	add.cc.u32 %r11590, %r11548, %r11592;
	// end inline asm
	// begin inline asm
	addc.u32 %r11593, %r11587, %r11595;
	// end inline asm
	mul.hi.u32 	%r11601, %r15039, %r15036;
	// begin inline asm
	add.cc.u32 %r11596, %r11554, %r11598;
	// end inline asm
	// begin inline asm
	addc.u32 %r11599, %r11593, %r11601;
	// end inline asm
	mul.hi.u32 	%r11607, %r15039, %r15037;
	// begin inline asm
	add.cc.u32 %r11602, %r11560, %r11604;
	// end inline asm
	// begin inline asm
	addc.u32 %r11605, %r11599, %r11607;
	// end inline asm
	mul.hi.u32 	%r11613, %r15039, %r15038;
	// begin inline asm
	add.cc.u32 %r11608, %r11566, %r11610;
	// end inline asm
	// begin inline asm
	addc.u32 %r11611, %r11605, %r11613;
	// end inline asm
	mul.lo.s32 	%r11616, %r15039, %r15039;
	mul.hi.u32 	%r11619, %r15039, %r15039;
	// begin inline asm
	add.cc.u32 %r11614, %r11572, %r11616;
	// end inline asm
	// begin inline asm
	addc.u32 %r11617, %r11611, %r11619;
	// end inline asm
	mul.lo.s32 	%r11664, %r15040, %r15039;
	mul.hi.u32 	%r11625, %r15039, %r15040;
	// begin inline asm
	add.cc.u32 %r11620, %r11578, %r11664;
	// end inline asm
	// begin inline asm
	addc.u32 %r11623, %r11617, %r11625;
	// end inline asm
	mul.lo.s32 	%r11712, %r15162, %r15039;
	mul.hi.u32 	%r11631, %r15039, %r15162;
	// begin inline asm
	add.cc.u32 %r11626, %r11581, %r11712;
	// end inline asm
	// begin inline asm
	addc.u32 %r11629, %r11623, %r11631;
	// end inline asm
	mul.hi.u32 	%r11637, %r15040, %r15034;
	// begin inline asm
	add.cc.u32 %r11632, %r11590, %r11634;
	// end inline asm
	// begin inline asm
	addc.u32 %r11635, %r11729, %r11637;
	// end inline asm
	mul.hi.u32 	%r11643, %r15040, %r15035;
	// begin inline asm
	add.cc.u32 %r11638, %r11596, %r11640;
	// end inline asm
	// begin inline asm
	addc.u32 %r11641, %r11635, %r11643;
	// end inline asm
	mul.hi.u32 	%r11649, %r15040, %r15036;
	// begin inline asm
	add.cc.u32 %r11644, %r11602, %r11646;
	// end inline asm
	// begin inline asm
	addc.u32 %r11647, %r11641, %r11649;
	// end inline asm
	mul.hi.u32 	%r11655, %r15040, %r15037;
	// begin inline asm
	add.cc.u32 %r11650, %r11608, %r11652;
	// end inline asm
	// begin inline asm
	addc.u32 %r11653, %r11647, %r11655;
	// end inline asm
	mul.hi.u32 	%r11661, %r15040, %r15038;
	// begin inline asm
	add.cc.u32 %r11656, %r11614, %r11658;
	// end inline asm
	// begin inline asm
	addc.u32 %r11659, %r11653, %r11661;
	// end inline asm
	mul.hi.u32 	%r11667, %r15040, %r15039;
	// begin inline asm
	add.cc.u32 %r11662, %r11620, %r11664;
	// end inline asm
	// begin inline asm
	addc.u32 %r11665, %r11659, %r11667;
	// end inline asm
	mul.lo.s32 	%r11670, %r15040, %r15040;
	mul.hi.u32 	%r11673, %r15040, %r15040;
	// begin inline asm
	add.cc.u32 %r11668, %r11626, %r11670;
	// end inline asm
	// begin inline asm
	addc.u32 %r11671, %r11665, %r11673;
	// end inline asm
	mul.lo.s32 	%r11718, %r15162, %r15040;
	mul.hi.u32 	%r11679, %r15040, %r15162;
	// begin inline asm
	add.cc.u32 %r11674, %r11629, %r11718;
	// end inline asm
	// begin inline asm
	addc.u32 %r11677, %r11671, %r11679;
	// end inline asm
	mul.hi.u32 	%r11685, %r15162, %r15034;
	// begin inline asm
	add.cc.u32 %r11680, %r11638, %r11682;
	// end inline asm
	// begin inline asm
	addc.u32 %r11683, %r11729, %r11685;
	// end inline asm
	mul.hi.u32 	%r11691, %r15162, %r15035;
	// begin inline asm
	add.cc.u32 %r11686, %r11644, %r11688;
	// end inline asm
	// begin inline asm
	addc.u32 %r11689, %r11683, %r11691;
	// end inline asm
	mul.hi.u32 	%r11697, %r15162, %r15036;
	// begin inline asm
	add.cc.u32 %r11692, %r11650, %r11694;
	// end inline asm
	// begin inline asm
	addc.u32 %r11695, %r11689, %r11697;
	// end inline asm
	mul.hi.u32 	%r11703, %r15162, %r15037;
	// begin inline asm
	add.cc.u32 %r11698, %r11656, %r11700;
	// end inline asm
	// begin inline asm
	addc.u32 %r11701, %r11695, %r11703;
	// end inline asm
	mul.hi.u32 	%r11709, %r15162, %r15038;
	// begin inline asm
	add.cc.u32 %r11704, %r11662, %r11706;
	// end inline asm
	// begin inline asm
	addc.u32 %r11707, %r11701, %r11709;
	// end inline asm
	mul.hi.u32 	%r11715, %r15162, %r15039;
	// begin inline asm
	add.cc.u32 %r11710, %r11668, %r11712;
	// end inline asm
	// begin inline asm
	addc.u32 %r11713, %r11707, %r11715;
	// end inline asm
	mul.hi.u32 	%r11721, %r15162, %r15040;
	// begin inline asm
	add.cc.u32 %r11716, %r11674, %r11718;
	// end inline asm
	// begin inline asm
	addc.u32 %r11719, %r11713, %r11721;
	// end inline asm
	mul.lo.s32 	%r11724, %r15162, %r15162;
	mul.hi.u32 	%r11727, %r15162, %r15162;
	// begin inline asm
	add.cc.u32 %r11722, %r11677, %r11724;
	// end inline asm
	// begin inline asm
	addc.u32 %r11725, %r11719, %r11727;
	// end inline asm
	mul.wide.u32 	%rd417, %r11686, 977;
	cvt.u32.u64 	%r11730, %rd417;
	shr.u64 	%rd418, %rd417, 32;
	mul.wide.u32 	%rd419, %r11692, 977;
	add.s64 	%rd420, %rd419, %rd418;
	cvt.u32.u64 	%r11733, %rd420;
	shr.u64 	%rd421, %rd420, 32;
	mul.wide.u32 	%rd422, %r11698, 977;
	add.s64 	%rd423, %rd422, %rd421;
	cvt.u32.u64 	%r11736, %rd423;
	shr.u64 	%rd424, %rd423, 32;
	mul.wide.u32 	%rd425, %r11704, 977;
	add.s64 	%rd426, %rd425, %rd424;
	cvt.u32.u64 	%r11739, %rd426;
	shr.u64 	%rd427, %rd426, 32;
	mul.wide.u32 	%rd428, %r11710, 977;
	add.s64 	%rd429, %rd428, %rd427;
	cvt.u32.u64 	%r11742, %rd429;
	shr.u64 	%rd430, %rd429, 32;
	mul.wide.u32 	%rd431, %r11716, 977;
	add.s64 	%rd432, %rd431, %rd430;
	cvt.u32.u64 	%r11745, %rd432;
	shr.u64 	%rd433, %rd432, 32;
	mul.wide.u32 	%rd434, %r11722, 977;
	add.s64 	%rd435, %rd434, %rd433;
	cvt.u32.u64 	%r11748, %rd435;
	shr.u64 	%rd436, %rd435, 32;
	cvt.u64.u32 	%rd437, %r11725;
	cvt.u32.u64 	%r11825, %rd436;
	cvt.u32.u64 	%r11826, %rd437;
	mov.b64 	%rd438, 977;
	cvt.u32.u64 	%r11827, %rd438;
	mad.lo.s32 	%r11751, %r11826, %r11827, %r11825;
	// begin inline asm
	add.cc.u32 %r11728, %r11729, %r11730;
	// end inline asm
	// begin inline asm
	addc.cc.u32 %r11731, %r11686, %r11733;
	// end inline asm
	// begin inline asm
	addc.cc.u32 %r11734, %r11692, %r11736;
	// end inline asm
	// begin inline asm
	addc.cc.u32 %r11737, %r11698, %r11739;
	// end inline asm
	// begin inline asm
	addc.cc.u32 %r11740, %r11704, %r11742;
	// end inline asm
	// begin inline asm
	addc.cc.u32 %r11743, %r11710, %r11745;
	// end inline asm
	// begin inline asm
	addc.cc.u32 %r11746, %r11716, %r11748;
	// end inline asm
	// begin inline asm
	addc.u32 %r11749, %r11722, %r11751;
	// end inline asm
	// begin inline asm
	sub.cc.u32 %r11752, %r11728, %r11;
	// end inline asm
	// begin inline asm
	subc.cc.u32 %r11755, %r11731, %r12;
	// end inline asm
	// begin inline asm
	subc.cc.u32 %r11758, %r11734, %r13;
	// end inline asm
	// begin inline asm
	subc.cc.u32 %r11761, %r11737, %r14;
	// end inline asm
	// begin inline asm
	subc.cc.u32 %r11764, %r11740, %r15;
	// end inline asm
	// begin inline asm
	subc.cc.u32 %r11767, %r11743, %r16;
	// end inline asm
	// begin inline asm
	subc.cc.u32 %r11770, %r11746, %r17;
	// end inline asm
	// begin inline asm
	subc.u32 %r11773, %r11749, %r18;
	// end inline asm
	setp.eq.s32 	%p79, %r11773, 0;
	selp.b32 	%r11777, %r11752, %r11728, %p79;
	selp.b32 	%r11780, %r11755, %r11731, %p79;
	selp.b32 	%r11783, %r11758, %r11734, %p79;
	selp.b32 	%r11786, %r11761, %r11737, %p79;
	selp.b32 	%r11789, %r11764, %r11740, %p79;
	selp.b32 	%r11792, %r11767, %r11743, %p79;
	selp.b32 	%r11795, %r11770, %r11746, %p79;
	// begin inline asm
	add.cc.u32 %r11776, %r11777, %r11344;
	// end inline asm
	// begin inline asm
	addc.cc.u32 %r11779, %r11780, %r11392;
	// end inline asm
	// begin inline asm
	addc.cc.u32 %r11782, %r11783, %r11440;
	// end inline asm
	// begin inline asm
	addc.cc.u32 %r11785, %r11786, %r11488;
	// end inline asm
	// begin inline asm
	addc.cc.u32 %r11788, %r11789, %r11536;
	// end inline asm
	// begin inline asm
	addc.cc.u32 %r11791, %r11792, %r11584;
	// end inline asm
	// begin inline asm
	addc.cc.u32 %r11794, %r11795, %r11632;
	// end inline asm
	// begin inline asm
	addc.u32 %r15161, %r11749, %r11680;
	// end inline asm
	// begin inline asm
	sub.cc.u32 %r15154, %r11776, %r11;
	// end inline asm
	// begin inline asm
	subc.cc.u32 %r15155, %r11779, %r12;
	// end inline asm
	// begin inline asm
	subc.cc.u32 %r15156, %r11782, %r13;
	// end inline asm
	// begin inline asm
	subc.cc.u32 %r15157, %r11785, %r14;
	// end inline asm
	// begin inline asm
	subc.cc.u32 %r15158, %r11788, %r15;
	// end inline asm
	// begin inline asm
	subc.cc.u32 %r15159, %r11791, %r16;
	// end inline asm
	// begin inline asm
	subc.cc.u32 %r15160, %r11794, %r17;
	// end inline asm
	// begin inline asm
	subc.u32 %r11821, %r15161, %r18;
	// end inline asm
	setp.eq.s32 	%p80, %r11821, 0;
	@%p80 bra 	$L__BB1_89;
	mov.u32 	%r15154, %r11776;
	mov.u32 	%r15155, %r11779;
	mov.u32 	%r15156, %r11782;
	mov.u32 	%r15157, %r11785;
	mov.u32 	%r15158, %r11788;
	mov.u32 	%r15159, %r11791;
	mov.u32 	%r15160, %r11794;
$L__BB1_89:
	// begin inline asm
	sub.cc.u32 %r15178, %r15146, %r15154;
	// end inline asm
	// begin inline asm
	subc.cc.u32 %r15177, %r15147, %r15155;
	// end inline asm
	// begin inline asm
	subc.cc.u32 %r15176, %r15148, %r15156;
	// end inline asm
	// begin inline asm
	subc.cc.u32 %r15175, %r15149, %r15157;
	// end inline asm
	// begin inline asm
	subc.cc.u32 %r15174, %r15150, %r15158;
	// end inline asm
	// begin inline asm
	subc.cc.u32 %r15173, %r15151, %r15159;
	// end inline asm
	// begin inline asm
	subc.cc.u32 %r15172, %r15152, %r15160;
	// end inline asm
	// begin inline asm
	subc.u32 %r11849, %r15169, %r15161;
	// end inline asm
	setp.eq.s32 	%p81, %r11849, 0;
	mov.u32 	%r15171, %r15170;
	mov.u32 	%r15179, %r15168;
	mov.u32 	%r15187, %r15166;
	@%p81 bra 	$L__BB1_91;
	// begin inline asm
	add.cc.u32 %r15178, %r15178, %r11;
	// end inline asm
	// begin inline asm
	addc.cc.u32 %r15177, %r15177, %r12;
	// end inline asm
	// begin inline asm
	addc.cc.u32 %r15176, %r15176, %r13;
	// end inline asm
	// begin inline asm
	addc.cc.u32 %r15175, %r15175, %r14;
	// end inline asm
	// begin inline asm
	addc.cc.u32 %r15174, %r15174, %r15;
	// end inline asm
	// begin inline asm
	addc.cc.u32 %r15173, %r15173, %r16;
	// end inline asm
	// begin inline asm
	addc.cc.u32 %r15172, %r15172, %r17;
	// end inline asm
	// begin inline asm
	addc.u32 %r15170, %r15170, %r18;
	// end inline asm
	mov.u32 	%r15171, %r15170;
	mov.u32 	%r15179, %r15168;
	mov.u32 	%r15187, %r15166;
$L__BB1_91:
	add.s32 	%r14851, %r14851, -1;
	setp.ne.s32 	%p82, %r14851, -1;
	@%p82 bra 	$L__BB1_14;
	add.s32 	%r11878, %r11, -2;
	st.local.u32 	[%rd2], %r11878;
	st.local.u32 	[%rd2+4], %r12;
	st.local.u32 	[%rd2+8], %r13;
	st.local.u32 	[%rd2+12], %r14;
	st.local.u32 	[%rd2+16], %r15;
	st.local.u32 	[%rd2+20], %r16;
	st.local.u32 	[%rd2+24], %r17;
	st.local.u32 	[%rd2+28], %r18;
	mov.b32 	%r15213, 0;
	mov.b32 	%r15212, 1;
	mov.u32 	%r15214, %r15213;
	mov.u32 	%r15215, %r15213;
	mov.u32 	%r15216, %r15213;
	mov.u32 	%r15217, %r15213;
	mov.u32 	%r15218, %r15213;
	mov.u32 	%r15219, %r15213;
	mov.u32 	%r15211, %r15213;
$L__BB1_93:
	shr.u32 	%r11879, %r15211, 5;
	and.b32  	%r11880, %r15211, 31;
	mul.wide.u32 	%rd439, %r11879, 4;
	add.s64 	%rd440, %rd2, %rd439;
	ld.local.u32 	%r11881, [%rd440];
	shr.u32 	%r11882, %r11881, %r11880;
	and.b32  	%r11883, %r11882, 1;
	setp.eq.b32 	%p83, %r11883, 1;
	not.pred 	%p84, %p83;
	@%p84 bra 	$L__BB1_96;
	mul.lo.s32 	%r11886, %r15178, %r15212;
	mul.hi.u32 	%r11889, %r15212, %r15178;
	mov.b32 	%r12269, 0;
	// begin inline asm
	add.cc.u32 %r11884, %r12269, %r11886;
	// end inline asm
	// begin inline asm
	addc.u32 %r11887, %r12269, %r11889;
	// end inline asm
	mul.lo.s32 	%r11892, %r15177, %r15212;
	mul.hi.u32 	%r11895, %r15212, %r15177;
	// begin inline asm
	add.cc.u32 %r11890, %r12269, %r11892;
	// end inline asm
	// begin inline asm
	addc.u32 %r11893, %r11887, %r11895;
	// end inline asm
	mul.lo.s32 	%r11898, %r15176, %r15212;
	mul.hi.u32 	%r11901, %r15212, %r15176;
	// begin inline asm
	add.cc.u32 %r11896, %r12269, %r11898;
	// end inline asm
	// begin inline asm
	addc.u32 %r11899, %r11893, %r11901;
	// end inline asm
	mul.lo.s32 	%r11904, %r15175, %r15212;
	mul.hi.u32 	%r11907, %r15212, %r15175;
	// begin inline asm
	add.cc.u32 %r11902, %r12269, %r11904;
	// end inline asm
	// begin inline asm
	addc.u32 %r11905, %r11899, %r11907;
	// end inline asm
	mul.lo.s32 	%r11910, %r15174, %r15212;
	mul.hi.u32 	%r11913, %r15212, %r15174;
	// begin inline asm
	add.cc.u32 %r11908, %r12269, %r11910;
	// end inline asm
	// begin inline asm
	addc.u32 %r11911, %r11905, %r11913;
	// end inline asm
	mul.lo.s32 	%r11916, %r15173, %r15212;
	mul.hi.u32 	%r11919, %r15212, %r15173;
	// begin inline asm
	add.cc.u32 %r11914, %r12269, %r11916;
	// end inline asm
	// begin inline asm
	addc.u32 %r11917, %r11911, %r11919;
	// end inline asm
	mul.lo.s32 	%r11922, %r15172, %r15212;
	mul.hi.u32 	%r11925, %r15212, %r15172;
	// begin inline asm
	add.cc.u32 %r11920, %r12269, %r11922;
	// end inline asm
	// begin inline asm
	addc.u32 %r11923, %r11917, %r11925;
	// end inline asm
	mul.lo.s32 	%r11928, %r15171, %r15212;
	mul.hi.u32 	%r11931, %r15212, %r15171;
	// begin inline asm
	add.cc.u32 %r11926, %r12269, %r11928;
	// end inline asm
	// begin inline asm
	addc.u32 %r11929, %r11923, %r11931;
	// end inline asm
	mul.lo.s32 	%r11934, %r15178, %r15213;
	mul.hi.u32 	%r11937, %r15213, %r15178;
	// begin inline asm
	add.cc.u32 %r11932, %r11890, %r11934;
	// end inline asm
	// begin inline asm
	addc.u32 %r11935, %r12269, %r11937;
	// end inline asm
	mul.lo.s32 	%r11940, %r15177, %r15213;
	mul.hi.u32 	%r11943, %r15213, %r15177;
	// begin inline asm
	add.cc.u32 %r11938, %r11896, %r11940;
	// end inline asm
	// begin inline asm
	addc.u32 %r11941, %r11935, %r11943;
	// end inline asm
	mul.lo.s32 	%r11946, %r15176, %r15213;
	mul.hi.u32 	%r11949, %r15213, %r15176;
	// begin inline asm
	add.cc.u32 %r11944, %r11902, %r11946;
	// end inline asm
	// begin inline asm
	addc.u32 %r11947, %r11941, %r11949;
	// end inline asm
	mul.lo.s32 	%r11952, %r15175, %r15213;
	mul.hi.u32 	%r11955, %r15213, %r15175;
	// begin inline asm
	add.cc.u32 %r11950, %r11908, %r11952;
	// end inline asm
	// begin inline asm
	addc.u32 %r11953, %r11947, %r11955;
	// end inline asm
	mul.lo.s32 	%r11958, %r15174, %r15213;
	mul.hi.u32 	%r11961, %r15213, %r15174;
	// begin inline asm
	add.cc.u32 %r11956, %r11914, %r11958;
	// end inline asm
	// begin inline asm
	addc.u32 %r11959, %r11953, %r11961;
	// end inline asm
	mul.lo.s32 	%r11964, %r15173, %r15213;
	mul.hi.u32 	%r11967, %r15213, %r15173;
	// begin inline asm
	add.cc.u32 %r11962, %r11920, %r11964;
	// end inline asm
	// begin inline asm
	addc.u32 %r11965, %r11959, %r11967;
	// end inline asm
	mul.lo.s32 	%r11970, %r15172, %r15213;
	mul.hi.u32 	%r11973, %r15213, %r15172;
	// begin inline asm
	add.cc.u32 %r11968, %r11926, %r11970;
	// end inline asm
	// begin inline asm
	addc.u32 %r11971, %r11965, %r11973;
	// end inline asm
	mul.lo.s32 	%r11976, %r15171, %r15213;
	mul.hi.u32 	%r11979, %r15213, %r15171;
	// begin inline asm
	add.cc.u32 %r11974, %r11929, %r11976;
	// end inline asm
	// begin inline asm
	addc.u32 %r11977, %r11971, %r11979;
	// end inline asm
	mul.lo.s32 	%r11982, %r15178, %r15214;
	mul.hi.u32 	%r11985, %r15214, %r15178;
	// begin inline asm
	add.cc.u32 %r11980, %r11938, %r11982;
	// end inline asm
	// begin inline asm
	addc.u32 %r11983, %r12269, %r11985;
	// end inline asm
	mul.lo.s32 	%r11988, %r15177, %r15214;
	mul.hi.u32 	%r11991, %r15214, %r15177;
	// begin inline asm
	add.cc.u32 %r11986, %r11944, %r11988;
	// end inline asm
	// begin inline asm
	addc.u32 %r11989, %r11983, %r11991;
	// end inline asm
	mul.lo.s32 	%r11994, %r15176, %r15214;
	mul.hi.u32 	%r11997, %r15214, %r15176;
	// begin inline asm
	add.cc.u32 %r11992, %r11950, %r11994;
	// end inline asm
	// begin inline asm
	addc.u32 %r11995, %r11989, %r11997;
	// end inline asm
	mul.lo.s32 	%r12000, %r15175, %r15214;
	mul.hi.u32 	%r12003, %r15214, %r15175;
	// begin inline asm
	add.cc.u32 %r11998, %r11956, %r12000;
	// end inline asm
	// begin inline asm
	addc.u32 %r12001, %r11995, %r12003;
	// end inline asm
	mul.lo.s32 	%r12006, %r15174, %r15214;
	mul.hi.u32 	%r12009, %r15214, %r15174;
	// begin inline asm
	add.cc.u32 %r12004, %r11962, %r12006;
	// end inline asm
	// begin inline asm
	addc.u32 %r12007, %r12001, %r12009;
	// end inline asm
	mul.lo.s32 	%r12012, %r15173, %r15214;
	mul.hi.u32 	%r12015, %r15214, %r15173;
	// begin inline asm
	add.cc.u32 %r12010, %r11968, %r12012;
	// end inline asm
	// begin inline asm
	addc.u32 %r12013, %r12007, %r12015;
	// end inline asm
	mul.lo.s32 	%r12018, %r15172, %r15214;
	mul.hi.u32 	%r12021, %r15214, %r15172;
	// begin inline asm
	add.cc.u32 %r12016, %r11974, %r12018;
	// end inline asm
	// begin inline asm
	addc.u32 %r12019, %r12013, %r12021;
	// end inline asm
	mul.lo.s32 	%r12024, %r15171, %r15214;
	mul.hi.u32 	%r12027, %r15214, %r15171;
	// begin inline asm
	add.cc.u32 %r12022, %r11977, %r12024;
	// end inline asm
	// begin inline asm
	addc.u32 %r12025, %r12019, %r12027;
	// end inline asm
	mul.lo.s32 	%r12030, %r15178, %r15215;
	mul.hi.u32 	%r12033, %r15215, %r15178;
	// begin inline asm
	add.cc.u32 %r12028, %r11986, %r12030;
	// end inline asm
	// begin inline asm
	addc.u32 %r12031, %r12269, %r12033;
	// end inline asm
	mul.lo.s32 	%r12036, %r15177, %r15215;
	mul.hi.u32 	%r12039, %r15215, %r15177;
	// begin inline asm
	add.cc.u32 %r12034, %r11992, %r12036;
	// end inline asm
	// begin inline asm
	addc.u32 %r12037, %r12031, %r12039;
	// end inline asm
	mul.lo.s32 	%r12042, %r15176, %r15215;
	mul.hi.u32 	%r12045, %r15215, %r15176;
	// begin inline asm
	add.cc.u32 %r12040, %r11998, %r12042;
	// end inline asm
	// begin inline asm
	addc.u32 %r12043, %r12037, %r12045;
	// end inline asm
	mul.lo.s32 	%r12048, %r15175, %r15215;
	mul.hi.u32 	%r12051, %r15215, %r15175;
	// begin inline asm
	add.cc.u32 %r12046, %r12004, %r12048;
	// end inline asm
	// begin inline asm
	addc.u32 %r12049, %r12043, %r12051;
	// end inline asm
	mul.lo.s32 	%r12054, %r15174, %r15215;
	mul.hi.u32 	%r12057, %r15215, %r15174;
	// begin inline asm
	add.cc.u32 %r12052, %r12010, %r12054;
	// end inline asm
	// begin inline asm
	addc.u32 %r12055, %r12049, %r12057;
	// end inline asm
	mul.lo.s32 	%r12060, %r15173, %r15215;
	mul.hi.u32 	%r12063, %r15215, %r15173;
	// begin inline asm
	add.cc.u32 %r12058, %r12016, %r12060;
	// end inline asm
	// begin inline asm
	addc.u32 %r12061, %r12055, %r12063;
	// end inline asm
	mul.lo.s32 	%r12066, %r15172, %r15215;
	mul.hi.u32 	%r12069, %r15215, %r15172;
	// begin inline asm
	add.cc.u32 %r12064, %r12022, %r12066;
	// end inline asm
	// begin inline asm
	addc.u32 %r12067, %r12061, %r12069;
	// end inline asm
	mul.lo.s32 	%r12072, %r15171, %r15215;
	mul.hi.u32 	%r12075, %r15215, %r15171;
	// begin inline asm
	add.cc.u32 %r12070, %r12025, %r12072;
	// end inline asm
	// begin inline asm
	addc.u32 %r12073, %r12067, %r12075;
	// end inline asm
	mul.lo.s32 	%r12078, %r15178, %r15216;
	mul.hi.u32 	%r12081, %r15216, %r15178;
	// begin inline asm
	add.cc.u32 %r12076, %r12034, %r12078;
	// end inline asm
	// begin inline asm
	addc.u32 %r12079, %r12269, %r12081;
	// end inline asm
	mul.lo.s32 	%r12084, %r15177, %r15216;
	mul.hi.u32 	%r12087, %r15216, %r15177;
	// begin inline asm
	add.cc.u32 %r12082, %r12040, %r12084;
	// end inline asm
	// begin inline asm
	addc.u32 %r12085, %r12079, %r12087;
	// end inline asm
	mul.lo.s32 	%r12090, %r15176, %r15216;
	mul.hi.u32 	%r12093, %r15216, %r15176;
	// begin inline asm
	add.cc.u32 %r12088, %r12046, %r12090;
	// end inline asm
	// begin inline asm
	addc.u32 %r12091, %r12085, %r12093;
	// end inline asm
	mul.lo.s32 	%r12096, %r15175, %r15216;
	mul.hi.u32 	%r12099, %r15216, %r15175;
	// begin inline asm
	add.cc.u32 %r12094, %r12052, %r12096;
	// end inline asm
	// begin inline asm
	addc.u32 %r12097, %r12091, %r12099;
	// end inline asm
	mul.lo.s32 	%r12102, %r15174, %r15216;
	mul.hi.u32 	%r12105, %r15216, %r15174;
	// begin inline asm
	add.cc.u32 %r12100, %r12058, %r12102;
	// end inline asm
	// begin inline asm
	addc.u32 %r12103, %r12097, %r12105;
	// end inline asm
	mul.lo.s32 	%r12108, %r15173, %r15216;
	mul.hi.u32 	%r12111, %r15216, %r15173;
	// begin inline asm
	add.cc.u32 %r12106, %r12064, %r12108;
	// end inline asm
	// begin inline asm
	addc.u32 %r12109, %r12103, %r12111;
	// end inline asm
	mul.lo.s32 	%r12114, %r15172, %r15216;
	mul.hi.u32 	%r12117, %r15216, %r15172;
	// begin inline asm
	add.cc.u32 %r12112, %r12070, %r12114;
	// end inline asm
	// begin inline asm
	addc.u32 %r12115, %r12109, %r12117;
	// end inline asm
	mul.lo.s32 	%r12120, %r15171, %r15216;
	mul.hi.u32 	%r12123, %r15216, %r15171;
	// begin inline asm
	add.cc.u32 %r12118, %r12073, %r12120;
	// end inline asm
	// begin inline asm
	addc.u32 %r12121, %r12115, %r12123;
	// end inline asm
	mul.lo.s32 	%r12126, %r15178, %r15217;
	mul.hi.u32 	%r12129, %r15217, %r15178;
	// begin inline asm
	add.cc.u32 %r12124, %r12082, %r12126;
	// end inline asm
	// begin inline asm
	addc.u32 %r12127, %r12269, %r12129;
	// end inline asm
	mul.lo.s32 	%r12132, %r15177, %r15217;
	mul.hi.u32 	%r12135, %r15217, %r15177;
	// begin inline asm
	add.cc.u32 %r12130, %r12088, %r12132;
	// end inline asm
	// begin inline asm
	addc.u32 %r12133, %r12127, %r12135;
	// end inline asm
	mul.lo.s32 	%r12138, %r15176, %r15217;
	mul.hi.u32 	%r12141, %r15217, %r15176;
	// begin inline asm
	add.cc.u32 %r12136, %r12094, %r12138;
	// end inline asm
	// begin inline asm
	addc.u32 %r12139, %r12133, %r12141;
	// end inline asm
	mul.lo.s32 	%r12144, %r15175, %r15217;
	mul.hi.u32 	%r12147, %r15217, %r15175;
	// begin inline asm
	add.cc.u32 %r12142, %r12100, %r12144;
	// end inline asm
	// begin inline asm
	addc.u32 %r12145, %r12139, %r12147;
	// end inline asm
	mul.lo.s32 	%r12150, %r15174, %r15217;
	mul.hi.u32 	%r12153, %r15217, %r15174;
	// begin inline asm
	add.cc.u32 %r12148, %r12106, %r12150;
	// end inline asm
	// begin inline asm
	addc.u32 %r12151, %r12145, %r12153;
	// end inline asm
	mul.lo.s32 	%r12156, %r15173, %r15217;
	mul.hi.u32 	%r12159, %r15217, %r15173;
	// begin inline asm
	add.cc.u32 %r12154, %r12112, %r12156;
	// end inline asm
	// begin inline asm
	addc.u32 %r12157, %r12151, %r12159;
	// end inline asm
	mul.lo.s32 	%r12162, %r15172, %r15217;
	mul.hi.u32 	%r12165, %r15217, %r15172;
	// begin inline asm
	add.cc.u32 %r12160, %r12118, %r12162;
	// end inline asm
	// begin inline asm
	addc.u32 %r12163, %r12157, %r12165;
	// end inline asm
	mul.lo.s32 	%r12168, %r15171, %r15217;
	mul.hi.u32 	%r12171, %r15217, %r15171;
	// begin inline asm
	add.cc.u32 %r12166, %r12121, %r12168;
	// end inline asm
	// begin inline asm
	addc.u32 %r12169, %r12163, %r12171;
	// end inline asm
	mul.lo.s32 	%r12174, %r15178, %r15218;
	mul.hi.u32 	%r12177, %r15218, %r15178;
	// begin inline asm
	add.cc.u32 %r12172, %r12130, %r12174;
	// end inline asm
	// begin inline asm
	addc.u32 %r12175, %r12269, %r12177;
	// end inline asm
	mul.lo.s32 	%r12180, %r15177, %r15218;
	mul.hi.u32 	%r12183, %r15218, %r15177;
	// begin inline asm
	add.cc.u32 %r12178, %r12136, %r12180;
	// end inline asm
	// begin inline asm
	addc.u32 %r12181, %r12175, %r12183;
	// end inline asm
	mul.lo.s32 	%r12186, %r15176, %r15218;
	mul.hi.u32 	%r12189, %r15218, %r15176;
	// begin inline asm
	add.cc.u32 %r12184, %r12142, %r12186;
	// end inline asm
	// begin inline asm
	addc.u32 %r12187, %r12181, %r12189;
	// end inline asm
	mul.lo.s32 	%r12192, %r15175, %r15218;
	mul.hi.u32 	%r12195, %r15218, %r15175;
	// begin inline asm
	add.cc.u32 %r12190, %r12148, %r12192;
	// end inline asm
	// begin inline asm
	addc.u32 %r12193, %r12187, %r12195;
	// end inline asm
	mul.lo.s32 	%r12198, %r15174, %r15218;
	mul.hi.u32 	%r12201, %r15218, %r15174;
	// begin inline asm
	add.cc.u32 %r12196, %r12154, %r12198;
	// end inline asm
	// begin inline asm
	addc.u32 %r12199, %r12193, %r12201;
	// end inline asm
	mul.lo.s32 	%r12204, %r15173, %r15218;
	mul.hi.u32 	%r12207, %r15218, %r15173;
	// begin inline asm
	add.cc.u32 %r12202, %r12160, %r12204;
	// end inline asm
	// begin inline asm
	addc.u32 %r12205, %r12199, %r12207;
	// end inline asm
	mul.lo.s32 	%r12210, %r15172, %r15218;
	mul.hi.u32 	%r12213, %r15218, %r15172;
	// begin inline asm
	add.cc.u32 %r12208, %r12166, %r12210;
	// end inline asm
	// begin inline asm
	addc.u32 %r12211, %r12205, %r12213;
	// end inline asm
	mul.lo.s32 	%r12216, %r15171, %r15218;
	mul.hi.u32 	%r12219, %r15218, %r15171;
	// begin inline asm
	add.cc.u32 %r12214, %r12169, %r12216;
	// end inline asm
	// begin inline asm
	addc.u32 %r12217, %r12211, %r12219;
	// end inline asm
	mul.lo.s32 	%r12222, %r15178, %r15219;
	mul.hi.u32 	%r12225, %r15219, %r15178;
	// begin inline asm
	add.cc.u32 %r12220, %r12178, %r12222;
	// end inline asm
	// begin inline asm
	addc.u32 %r12223, %r12269, %r12225;
	// end inline asm
	mul.lo.s32 	%r12228, %r15177, %r15219;
	mul.hi.u32 	%r12231, %r15219, %r15177;
	// begin inline asm
	add.cc.u32 %r12226, %r12184, %r12228;
	// end inline asm
	// begin inline asm
	addc.u32 %r12229, %r12223, %r12231;
	// end inline asm
	mul.lo.s32 	%r12234, %r15176, %r15219;
	mul.hi.u32 	%r12237, %r15219, %r15176;
	// begin inline asm
	add.cc.u32 %r12232, %r12190, %r12234;
	// end inline asm
	// begin inline asm
	addc.u32 %r12235, %r12229, %r12237;
	// end inline asm
	mul.lo.s32 	%r12240, %r15175, %r15219;
	mul.hi.u32 	%r12243, %r15219, %r15175;
	// begin inline asm
	add.cc.u32 %r12238, %r12196, %r12240;
	// end inline asm
	// begin inline asm
	addc.u32 %r12241, %r12235, %r12243;
	// end inline asm
	mul.lo.s32 	%r12246, %r15174, %r15219;
	mul.hi.u32 	%r12249, %r15219, %r15174;
	// begin inline asm
	add.cc.u32 %r12244, %r12202, %r12246;
	// end inline asm
	// begin inline asm
	addc.u32 %r12247, %r12241, %r12249;
	// end inline asm
	mul.lo.s32 	%r12252, %r15173, %r15219;
	mul.hi.u32 	%r12255, %r15219, %r15173;
	// begin inline asm
	add.cc.u32 %r12250, %r12208, %r12252;
	// end inline asm
	// begin inline asm
	addc.u32 %r12253, %r12247, %r12255;
	// end inline asm
	mul.lo.s32 	%r12258, %r15172, %r15219;
	mul.hi.u32 	%r12261, %r15219, %r15172;
	// begin inline asm
	add.cc.u32 %r12256, %r12214, %r12258;
	// end inline asm
	// begin inline asm
	addc.u32 %r12259, %r12253, %r12261;
	// end inline asm
	mul.lo.s32 	%r12264, %r15171, %r15219;
	mul.hi.u32 	%r12267, %r15219, %r15171;
	// begin inline asm
	add.cc.u32 %r12262, %r12217, %r12264;
	// end inline asm
	// begin inline asm
	addc.u32 %r12265, %r12259, %r12267;
	// end inline asm
	mul.wide.u32 	%rd441, %r12226, 977;
	cvt.u32.u64 	%r12270, %rd441;
	shr.u64 	%rd442, %rd441, 32;
	mul.wide.u32 	%rd443, %r12232, 977;
	add.s64 	%rd444, %rd443, %rd442;
	cvt.u32.u64 	%r12273, %rd444;
	shr.u64 	%rd445, %rd444, 32;
	mul.wide.u32 	%rd446, %r12238, 977;
	add.s64 	%rd447, %rd446, %rd445;
	cvt.u32.u64 	%r12276, %rd447;
	shr.u64 	%rd448, %rd447, 32;
	mul.wide.u32 	%rd449, %r12244, 977;
	add.s64 	%rd450, %rd449, %rd448;
	cvt.u32.u64 	%r12279, %rd450;
	shr.u64 	%rd451, %rd450, 32;
	mul.wide.u32 	%rd452, %r12250, 977;
	add.s64 	%rd453, %rd452, %rd451;
	cvt.u32.u64 	%r12282, %rd453;
	shr.u64 	%rd454, %rd453, 32;
	mul.wide.u32 	%rd455, %r12256, 977;
	add.s64 	%rd456, %rd455, %rd454;
	cvt.u32.u64 	%r12285, %rd456;
	shr.u64 	%rd457, %rd456, 32;
	mul.wide.u32 	%rd458, %r12262, 977;
	add.s64 	%rd459, %rd458, %rd457;
	cvt.u32.u64 	%r12288, %rd459;
	shr.u64 	%rd460, %rd459, 32;
	cvt.u64.u32 	%rd461, %r12265;
	cvt.u32.u64 	%r12365, %rd460;
	cvt.u32.u64 	%r12366, %rd461;
	mov.b64 	%rd462, 977;
	cvt.u32.u64 	%r12367, %rd462;
	mad.lo.s32 	%r12291, %r12366, %r12367, %r12365;
	// begin inline asm
	add.cc.u32 %r12268, %r12269, %r12270;
	// end inline asm
	// begin inline asm
	addc.cc.u32 %r12271, %r12226, %r12273;
	// end inline asm
	// begin inline asm
	addc.cc.u32 %r12274, %r12232, %r12276;
	// end inline asm
	// begin inline asm
	addc.cc.u32 %r12277, %r12238, %r12279;
	// end inline asm
	// begin inline asm
	addc.cc.u32 %r12280, %r12244, %r12282;
	// end inline asm
	// begin inline asm
	addc.cc.u32 %r12283, %r12250, %r12285;
	// end inline asm
	// begin inline asm
	addc.cc.u32 %r12286, %r12256, %r12288;
	// end inline asm
	// begin inline asm
	addc.u32 %r12289, %r12262, %r12291;
	// end inline asm
	// begin inline asm
	sub.cc.u32 %r12292, %r12268, %r11;
	// end inline asm
	// begin inline asm
	subc.cc.u32 %r12295, %r12271, %r12;
	// end inline asm
	// begin inline asm
	subc.cc.u32 %r12298, %r12274, %r13;
	// end inline asm
	// begin inline asm
	subc.cc.u32 %r12301, %r12277, %r14;
	// end inline asm
	// begin inline asm
	subc.cc.u32 %r12304, %r12280, %r15;
	// end inline asm
	// begin inline asm
	subc.cc.u32 %r12307, %r12283, %r16;
	// end inline asm
	// begin inline asm
	subc.cc.u32 %r12310, %r12286, %r17;
	// end inline asm
	// begin inline asm
	subc.u32 %r12313, %r12289, %r18;
	// end inline asm
	setp.eq.s32 	%p85, %r12313, 0;
	selp.b32 	%r12317, %r12292, %r12268, %p85;
	selp.b32 	%r12320, %r12295, %r12271, %p85;
	selp.b32 	%r12323, %r12298, %r12274, %p85;
	selp.b32 	%r12326, %r12301, %r12277, %p85;
	selp.b32 	%r12329, %r12304, %r12280, %p85;
	selp.b32 	%r12332, %r12307, %r12283, %p85;
	selp.b32 	%r12335, %r12310, %r12286, %p85;
	// begin inline asm
	add.cc.u32 %r12316, %r12317, %r11884;
	// end inline asm
	// begin inline asm
	addc.cc.u32 %r12319, %r12320, %r11932;
	// end inline asm
	// begin inline asm
	addc.cc.u32 %r12322, %r12323, %r11980;
	// end inline asm
	// begin inline asm
	addc.cc.u32 %r12325, %r12326, %r12028;
	// end inline asm
	// begin inline asm
	addc.cc.u32 %r12328, %r12329, %r12076;
	// end inline asm
	// begin inline asm
	addc.cc.u32 %r12331, %r12332, %r12124;
	// end inline asm
	// begin inline asm
	addc.cc.u32 %r12334, %r12335, %r12172;
	// end inline asm
	// begin inline asm
	addc.u32 %r15219, %r12289, %r12220;
	// end inline asm
	// begin inline asm
	sub.cc.u32 %r15212, %r12316, %r11;
	// end inline asm
	// begin inline asm
	subc.cc.u32 %r15213, %r12319, %r12;
	// end inline asm
	// begin inline asm
	subc.cc.u32 %r15214, %r12322, %r13;
	// end inline asm
	// begin inline asm
	subc.cc.u32 %r15215, %r12325, %r14;
	// end inline asm
	// begin inline asm
	subc.cc.u32 %r15216, %r12328, %r15;
	// end inline asm
	// begin inline asm
	subc.cc.u32 %r15217, %r12331, %r16;
	// end inline asm
	// begin inline asm
	subc.cc.u32 %r15218, %r12334, %r17;
	// end inline asm
	// begin inline asm
	subc.u32 %r12361, %r15219, %r18;
	// end inline asm
	setp.eq.s32 	%p86, %r12361, 0;
	@%p86 bra 	$L__BB1_96;
	mov.u32 	%r15212, %r12316;
	mov.u32 	%r15213, %r12319;
	mov.u32 	%r15214, %r12322;
	mov.u32 	%r15215, %r12325;
	mov.u32 	%r15216, %r12328;
	mov.u32 	%r15217, %r12331;
	mov.u32 	%r15218, %r12334;
$L__BB1_96:
	mul.lo.s32 	%r12370, %r15178, %r15178;
	mul.hi.u32 	%r12373, %r15178, %r15178;
	mov.b32 	%r12753, 0;
	// begin inline asm
	add.cc.u32 %r12368, %r12753, %r12370;
	// end inline asm
	// begin inline asm
	addc.u32 %r12371, %r12753, %r12373;
	// end inline asm
	mul.lo.s32 	%r12418, %r15177, %r15178;
	mul.hi.u32 	%r12379, %r15178, %r15177;
	// begin inline asm
	add.cc.u32 %r12374, %r12753, %r12418;
	// end inline asm
	// begin inline asm
	addc.u32 %r12377, %r12371, %r12379;
	// end inline asm
	mul.lo.s32 	%r12466, %r15176, %r15178;
	mul.hi.u32 	%r12385, %r15178, %r15176;
	// begin inline asm
	add.cc.u32 %r12380, %r12753, %r12466;
	// end inline asm
	// begin inline asm
	addc.u32 %r12383, %r12377, %r12385;
	// end inline asm
	mul.lo.s32 	%r12514, %r15175, %r15178;
	mul.hi.u32 	%r12391, %r15178, %r15175;
	// begin inline asm
	add.cc.u32 %r12386, %r12753, %r12514;
	// end inline asm
	// begin inline asm
	addc.u32 %r12389, %r12383, %r12391;
	// end inline asm
	mul.lo.s32 	%r12562, %r15174, %r15178;
	mul.hi.u32 	%r12397, %r15178, %r15174;
	// begin inline asm
	add.cc.u32 %r12392, %r12753, %r12562;
	// end inline asm
	// begin inline asm
	addc.u32 %r12395, %r12389, %r12397;
	// end inline asm
	mul.lo.s32 	%r12610, %r15173, %r15178;
	mul.hi.u32 	%r12403, %r15178, %r15173;
	// begin inline asm
	add.cc.u32 %r12398, %r12753, %r12610;
	// end inline asm
	// begin inline asm
	addc.u32 %r12401, %r12395, %r12403;
	// end inline asm
	mul.lo.s32 	%r12658, %r15172, %r15178;
	mul.hi.u32 	%r12409, %r15178, %r15172;
	// begin inline asm
	add.cc.u32 %r12404, %r12753, %r12658;
	// end inline asm
	// begin inline asm
	addc.u32 %r12407, %r12401, %r12409;
	// end inline asm
	mul.lo.s32 	%r12706, %r15171, %r15178;
	mul.hi.u32 	%r12415, %r15178, %r15171;
	// begin inline asm
	add.cc.u32 %r12410, %r12753, %r12706;
	// end inline asm
	// begin inline asm
	addc.u32 %r12413, %r12407, %r12415;
	// end inline asm
	mul.hi.u32 	%r12421, %r15177, %r15178;
	// begin inline asm
	add.cc.u32 %r12416, %r12374, %r12418;
	// end inline asm
	// begin inline asm
	addc.u32 %r12419, %r12753, %r12421;
	// end inline asm
	mul.lo.s32 	%r12424, %r15177, %r15177;
	mul.hi.u32 	%r12427, %r15177, %r15177;
	// begin inline asm
	add.cc.u32 %r12422, %r12380, %r12424;
	// end inline asm
	// begin inline asm
	addc.u32 %r12425, %r12419, %r12427;
	// end inline asm
	mul.lo.s32 	%r12472, %r15176, %r15177;
	mul.hi.u32 	%r12433, %r15177, %r15176;
	// begin inline asm
	add.cc.u32 %r12428, %r12386, %r12472;
	// end inline asm
	// begin inline asm
	addc.u32 %r12431, %r12425, %r12433;
	// end inline asm
	mul.lo.s32 	%r12520, %r15175, %r15177;
	mul.hi.u32 	%r12439, %r15177, %r15175;
	// begin inline asm
	add.cc.u32 %r12434, %r12392, %r12520;
	// end inline asm
	// begin inline asm
	addc.u32 %r12437, %r12431, %r12439;
	// end inline asm
	mul.lo.s32 	%r12568, %r15174, %r15177;
	mul.hi.u32 	%r12445, %r15177, %r15174;
	// begin inline asm
	add.cc.u32 %r12440, %r12398, %r12568;
	// end inline asm
	// begin inline asm
	addc.u32 %r12443, %r12437, %r12445;
	// end inline asm
	mul.lo.s32 	%r12616, %r15173, %r15177;
	mul.hi.u32 	%r12451, %r15177, %r15173;
	// begin inline asm
	add.cc.u32 %r12446, %r12404, %r12616;
	// end inline asm
	// begin inline asm
	addc.u32 %r12449, %r12443, %r12451;
	// end inline asm
	mul.lo.s32 	%r12664, %r15172, %r15177;
	mul.hi.u32 	%r12457, %r15177, %r15172;
	// begin inline asm
	add.cc.u32 %r12452, %r12410, %r12664;
	// end inline asm
	// begin inline asm
	addc.u32 %r12455, %r12449, %r12457;
	// end inline asm
	mul.lo.s32 	%r12712, %r15171, %r15177;
	mul.hi.u32 	%r12463, %r15177, %r15171;
	// begin inline asm
	add.cc.u32 %r12458, %r12413, %r12712;
	// end inline asm
	// begin inline asm
	addc.u32 %r12461, %r12455, %r12463;
	// end inline asm
	mul.hi.u32 	%r12469, %r15176, %r15178;
	// begin inline asm
	add.cc.u32 %r12464, %r12422, %r12466;
	// end inline asm
	// begin inline asm
	addc.u32 %r12467, %r12753, %r12469;
	// end inline asm
	mul.hi.u32 	%r12475, %r15176, %r15177;
	// begin inline asm
	add.cc.u32 %r12470, %r12428, %r12472;
	// end inline asm
	// begin inline asm
	addc.u32 %r12473, %r12467, %r12475;
	// end inline asm
	mul.lo.s32 	%r12478, %r15176, %r15176;
	mul.hi.u32 	%r12481, %r15176, %r15176;
	// begin inline asm
	add.cc.u32 %r12476, %r12434, %r12478;
	// end inline asm
	// begin inline asm
	addc.u32 %r12479, %r12473, %r12481;
	// end inline asm
	mul.lo.s32 	%r12526, %r15175, %r15176;
	mul.hi.u32 	%r12487, %r15176, %r15175;
	// begin inline asm
	add.cc.u32 %r12482, %r12440, %r12526;
	// end inline asm
	// begin inline asm
	addc.u32 %r12485, %r12479, %r12487;
	// end inline asm
	mul.lo.s32 	%r12574, %r15174, %r15176;
	mul.hi.u32 	%r12493, %r15176, %r15174;
	// begin inline asm
	add.cc.u32 %r12488, %r12446, %r12574;
	// end inline asm
	// begin inline asm
	addc.u32 %r12491, %r12485, %r12493;
	// end inline asm
	mul.lo.s32 	%r12622, %r15173, %r15176;
	mul.hi.u32 	%r12499, %r15176, %r15173;
	// begin inline asm
	add.cc.u32 %r12494, %r12452, %r12622;
	// end inline asm
	// begin inline asm
	addc.u32 %r12497, %r12491, %r12499;
	// end inline asm
	mul.lo.s32 	%r12670, %r15172, %r15176;
	mul.hi.u32 	%r12505, %r15176, %r15172;
	// begin inline asm
	add.cc.u32 %r12500, %r12458, %r12670;
	// end inline asm
	// begin inline asm
	addc.u32 %r12503, %r12497, %r12505;
	// end inline asm
	mul.lo.s32 	%r12718, %r15171, %r15176;
	mul.hi.u32 	%r12511, %r15176, %r15171;
	// begin inline asm
	add.cc.u32 %r12506, %r12461, %r12718;
	// end inline asm
	// begin inline asm
	addc.u32 %r12509, %r12503, %r12511;
	// end inline asm
	mul.hi.u32 	%r12517, %r15175, %r15178;
	// begin inline asm
	add.cc.u32 %r12512, %r12470, %r12514;
	// end inline asm
	// begin inline asm
	addc.u32 %r12515, %r12753, %r12517;
	// end inline asm
	mul.hi.u32 	%r12523, %r15175, %r15177;
	// begin inline asm
	add.cc.u32 %r12518, %r12476, %r12520;
	// end inline asm
	// begin inline asm
	addc.u32 %r12521, %r12515, %r12523;
	// end inline asm
	mul.hi.u32 	%r12529, %r15175, %r15176;
	// begin inline asm
	add.cc.u32 %r12524, %r12482, %r12526;
	// end inline asm
	// begin inline asm
	addc.u32 %r12527, %r12521, %r12529;
	// end inline asm
	mul.lo.s32 	%r12532, %r15175, %r15175;
	mul.hi.u32 	%r12535, %r15175, %r15175;
	// begin inline asm
	add.cc.u32 %r12530, %r12488, %r12532;
	// end inline asm
	// begin inline asm
	addc.u32 %r12533, %r12527, %r12535;
	// end inline asm
	mul.lo.s32 	%r12580, %r15174, %r15175;
	mul.hi.u32 	%r12541, %r15175, %r15174;
	// begin inline asm
	add.cc.u32 %r12536, %r12494, %r12580;
	// end inline asm
	// begin inline asm
	addc.u32 %r12539, %r12533, %r12541;
	// end inline asm
	mul.lo.s32 	%r12628, %r15173, %r15175;
	mul.hi.u32 	%r12547, %r15175, %r15173;
	// begin inline asm
	add.cc.u32 %r12542, %r12500, %r12628;
	// end inline asm
	// begin inline asm
	addc.u32 %r12545, %r12539, %r12547;
	// end inline asm
	mul.lo.s32 	%r12676, %r15172, %r15175;
	mul.hi.u32 	%r12553, %r15175, %r15172;
	// begin inline asm
	add.cc.u32 %r12548, %r12506, %r12676;
	// end inline asm
	// begin inline asm
	addc.u32 %r12551, %r12545, %r12553;
	// end inline asm
	mul.lo.s32 	%r12724, %r15171, %r15175;
	mul.hi.u32 	%r12559, %r15175, %r15171;
	// begin inline asm
	add.cc.u32 %r12554, %r12509, %r12724;
	// end inline asm
	// begin inline asm
	addc.u32 %r12557, %r12551, %r12559;
	// end inline asm
	mul.hi.u32 	%r12565, %r15174, %r15178;
	// begin inline asm
	add.cc.u32 %r12560, %r12518, %r12562;
	// end inline asm
	// begin inline asm
	addc.u32 %r12563, %r12753, %r12565;
	// end inline asm
	mul.hi.u32 	%r12571, %r15174, %r15177;
	// begin inline asm
	add.cc.u32 %r12566, %r12524, %r12568;
	// end inline asm
	// begin inline asm
	addc.u32 %r12569, %r12563, %r12571;
	// end inline asm
	mul.hi.u32 	%r12577, %r15174, %r15176;
	// begin inline asm
	add.cc.u32 %r12572, %r12530, %r12574;
	// end inline asm
	// begin inline asm
	addc.u32 %r12575, %r12569, %r12577;
	// end inline asm
	mul.hi.u32 	%r12583, %r15174, %r15175;
	// begin inline asm
	add.cc.u32 %r12578, %r12536, %r12580;
	// end inline asm
	// begin inline asm
	addc.u32 %r12581, %r12575, %r12583;
	// end inline asm
	mul.lo.s32 	%r12586, %r15174, %r15174;
	mul.hi.u32 	%r12589, %r15174, %r15174;
	// begin inline asm
	add.cc.u32 %r12584, %r12542, %r12586;
	// end inline asm
	// begin inline asm
	addc.u32 %r12587, %r12581, %r12589;
	// end inline asm
	mul.lo.s32 	%r12634, %r15173, %r15174;
	mul.hi.u32 	%r12595, %r15174, %r15173;
	// begin inline asm
	add.cc.u32 %r12590, %r12548, %r12634;
	// end inline asm
	// begin inline asm
	addc.u32 %r12593, %r12587, %r12595;
	// end inline asm
	mul.lo.s32 	%r12682, %r15172, %r15174;
	mul.hi.u32 	%r12601, %r15174, %r15172;
	// begin inline asm
	add.cc.u32 %r12596, %r12554, %r12682;
	// end inline asm
	// begin inline asm
	addc.u32 %r12599, %r12593, %r12601;
	// end inline asm
	mul.lo.s32 	%r12730, %r15171, %r15174;
	mul.hi.u32 	%r12607, %r15174, %r15171;
	// begin inline asm
	add.cc.u32 %r12602, %r12557, %r12730;
	// end inline asm
	// begin inline asm
	addc.u32 %r12605, %r12599, %r12607;
	// end inline asm
	mul.hi.u32 	%r12613, %r15173, %r15178;
	// begin inline asm
	add.cc.u32 %r12608, %r12566, %r12610;
	// end inline asm
	// begin inline asm
	addc.u32 %r12611, %r12753, %r12613;
	// end inline asm
	mul.hi.u32 	%r12619, %r15173, %r15177;
	// begin inline asm
	add.cc.u32 %r12614, %r12572, %r12616;
	// end inline asm
	// begin inline asm
	addc.u32 %r12617, %r12611, %r12619;
	// end inline asm
	mul.hi.u32 	%r12625, %r15173, %r15176;
	// begin inline asm
	add.cc.u32 %r12620, %r12578, %r12622;
	// end inline asm
	// begin inline asm
	addc.u32 %r12623, %r12617, %r12625;
	// end inline asm
	mul.hi.u32 	%r12631, %r15173, %r15175;
	// begin inline asm
	add.cc.u32 %r12626, %r12584, %r12628;
	// end inline asm
	// begin inline asm
	addc.u32 %r12629, %r12623, %r12631;
	// end inline asm
	mul.hi.u32 	%r12637, %r15173, %r15174;
	// begin inline asm
	add.cc.u32 %r12632, %r12590, %r12634;
	// end inline asm
	// begin inline asm
	addc.u32 %r12635, %r12629, %r12637;
	// end inline asm
	mul.lo.s32 	%r12640, %r15173, %r15173;
	mul.hi.u32 	%r12643, %r15173, %r15173;
	// begin inline asm
	add.cc.u32 %r12638, %r12596, %r12640;
	// end inline asm
	// begin inline asm
	addc.u32 %r12641, %r12635, %r12643;
	// end inline asm
	mul.lo.s32 	%r12688, %r15172, %r15173;
	mul.hi.u32 	%r12649, %r15173, %r15172;
	// begin inline asm
	add.cc.u32 %r12644, %r12602, %r12688;
	// end inline asm
	// begin inline asm
	addc.u32 %r12647, %r12641, %r12649;
	// end inline asm
	mul.lo.s32 	%r12736, %r15171, %r15173;
	mul.hi.u32 	%r12655, %r15173, %r15171;
	// begin inline asm
	add.cc.u32 %r12650, %r12605, %r12736;
	// end inline asm
	// begin inline asm
	addc.u32 %r12653, %r12647, %r12655;
	// end inline asm
	mul.hi.u32 	%r12661, %r15172, %r15178;
	// begin inline asm
	add.cc.u32 %r12656, %r12614, %r12658;
	// end inline asm
	// begin inline asm
	addc.u32 %r12659, %r12753, %r12661;
	// end inline asm
	mul.hi.u32 	%r12667, %r15172, %r15177;
	// begin inline asm
	add.cc.u32 %r12662, %r12620, %r12664;
	// end inline asm
	// begin inline asm
	addc.u32 %r12665, %r12659, %r12667;
	// end inline asm
	mul.hi.u32 	%r12673, %r15172, %r15176;
	// begin inline asm
	add.cc.u32 %r12668, %r12626, %r12670;
	// end inline asm
	// begin inline asm
	addc.u32 %r12671, %r12665, %r12673;
	// end inline asm
	mul.hi.u32 	%r12679, %r15172, %r15175;
	// begin inline asm
	add.cc.u32 %r12674, %r12632, %r12676;
	// end inline asm
	// begin inline asm
	addc.u32 %r12677, %r12671, %r12679;
	// end inline asm
	mul.hi.u32 	%r12685, %r15172, %r15174;
	// begin inline asm
	add.cc.u32 %r12680, %r12638, %r12682;
	// end inline asm
	// begin inline asm
	addc.u32 %r12683, %r12677, %r12685;
	// end inline asm
	mul.hi.u32 	%r12691, %r15172, %r15173;
	// begin inline asm
	add.cc.u32 %r12686, %r12644, %r12688;
	// end inline asm
	// begin inline asm
	addc.u32 %r12689, %r12683, %r12691;
	// end inline asm
	mul.lo.s32 	%r12694, %r15172, %r15172;
	mul.hi.u32 	%r12697, %r15172, %r15172;
	// begin inline asm
	add.cc.u32 %r12692, %r12650, %r12694;
	// end inline asm
	// begin inline asm
	addc.u32 %r12695, %r12689, %r12697;
	// end inline asm
	mul.lo.s32 	%r12742, %r15171, %r15172;
	mul.hi.u32 	%r12703, %r15172, %r15171;
	// begin inline asm
	add.cc.u32 %r12698, %r12653, %r12742;
	// end inline asm
	// begin inline asm
	addc.u32 %r12701, %r12695, %r12703;
	// end inline asm
	mul.hi.u32 	%r12709, %r15171, %r15178;
	// begin inline asm
	add.cc.u32 %r12704, %r12662, %r12706;
	// end inline asm
	// begin inline asm
	addc.u32 %r12707, %r12753, %r12709;
	// end inline asm
	mul.hi.u32 	%r12715, %r15171, %r15177;
	// begin inline asm
	add.cc.u32 %r12710, %r12668, %r12712;
	// end inline asm
	// begin inline asm
	addc.u32 %r12713, %r12707, %r12715;
	// end inline asm
	mul.hi.u32 	%r12721, %r15171, %r15176;
	// begin inline asm
	add.cc.u32 %r12716, %r12674, %r12718;
	// end inline asm
	// begin inline asm
	addc.u32 %r12719, %r12713, %r12721;
	// end inline asm
	mul.hi.u32 	%r12727, %r15171, %r15175;
	// begin inline asm
	add.cc.u32 %r12722, %r12680, %r12724;
	// end inline asm
	// begin inline asm
	addc.u32 %r12725, %r12719, %r12727;
	// end inline asm
	mul.hi.u32 	%r12733, %r15171, %r15174;
	// begin inline asm
	add.cc.u32 %r12728, %r12686, %r12730;
	// end inline asm
	// begin inline asm
	addc.u32 %r12731, %r12725, %r12733;
	// end inline asm
	mul.hi.u32 	%r12739, %r15171, %r15173;
	// begin inline asm
	add.cc.u32 %r12734, %r12692, %r12736;
	// end inline asm
	// begin inline asm
	addc.u32 %r12737, %r12731, %r12739;
	// end inline asm
	mul.hi.u32 	%r12745, %r15171, %r15172;
	// begin inline asm
	add.cc.u32 %r12740, %r12698, %r12742;
	// end inline asm
	// begin inline asm
	addc.u32 %r12743, %r12737, %r12745;
	// end inline asm
	mul.lo.s32 	%r12748, %r15171, %r15171;
	mul.hi.u32 	%r12751, %r15171, %r15171;
	// begin inline asm
	add.cc.u32 %r12746, %r12701, %r12748;
	// end inline asm
	// begin inline asm
	addc.u32 %r12749, %r12743, %r12751;
	// end inline asm
	mul.wide.u32 	%rd463, %r12710, 977;
	cvt.u32.u64 	%r12754, %rd463;
	shr.u64 	%rd464, %rd463, 32;
	mul.wide.u32 	%rd465, %r12716, 977;
	add.s64 	%rd466, %rd465, %rd464;
	cvt.u32.u64 	%r12757, %rd466;
	shr.u64 	%rd467, %rd466, 32;
	mul.wide.u32 	%rd468, %r12722, 977;
	add.s64 	%rd469, %rd468, %rd467;
	cvt.u32.u64 	%r12760, %rd469;
	shr.u64 	%rd470, %rd469, 32;
	mul.wide.u32 	%rd471, %r12728, 977;
	add.s64 	%rd472, %rd471, %rd470;
	cvt.u32.u64 	%r12763, %rd472;
	shr.u64 	%rd473, %rd472, 32;
	mul.wide.u32 	%rd474, %r12734, 977;
	add.s64 	%rd475, %rd474, %rd473;
	cvt.u32.u64 	%r12766, %rd475;
	shr.u64 	%rd476, %rd475, 32;
	mul.wide.u32 	%rd477, %r12740, 977;
	add.s64 	%rd478, %rd477, %rd476;
	cvt.u32.u64 	%r12769, %rd478;
	shr.u64 	%rd479, %rd478, 32;
	mul.wide.u32 	%rd480, %r12746, 977;
	add.s64 	%rd481, %rd480, %rd479;
	cvt.u32.u64 	%r12772, %rd481;
	shr.u64 	%rd482, %rd481, 32;
	cvt.u64.u32 	%rd483, %r12749;
	cvt.u32.u64 	%r12849, %rd482;
	cvt.u32.u64 	%r12850, %rd483;
	mov.b64 	%rd484, 977;
	cvt.u32.u64 	%r12851, %rd484;
	mad.lo.s32 	%r12775, %r12850, %r12851, %r12849;
	// begin inline asm
	add.cc.u32 %r12752, %r12753, %r12754;
	// end inline asm
	// begin inline asm
	addc.cc.u32 %r12755, %r12710, %r12757;
	// end inline asm
	// begin inline asm
	addc.cc.u32 %r12758, %r12716, %r12760;
	// end inline asm
	// begin inline asm
	addc.cc.u32 %r12761, %r12722, %r12763;
	// end inline asm
	// begin inline asm
	addc.cc.u32 %r12764, %r12728, %r12766;
	// end inline asm
	// begin inline asm
	addc.cc.u32 %r12767, %r12734, %r12769;
	// end inline asm
	// begin inline asm
	addc.cc.u32 %r12770, %r12740, %r12772;
	// end inline asm
	// begin inline asm
	addc.u32 %r12773, %r12746, %r12775;
	// end inline asm
	// begin inline asm
	sub.cc.u32 %r12776, %r12752, %r11;
	// end inline asm
	// begin inline asm
	subc.cc.u32 %r12779, %r12755, %r12;
	// end inline asm
	// begin inline asm
	subc.cc.u32 %r12782, %r12758, %r13;
	// end inline asm
	// begin inline asm
	subc.cc.u32 %r12785, %r12761, %r14;
	// end inline asm
	// begin inline asm
	subc.cc.u32 %r12788, %r12764, %r15;
	// end inline asm
	// begin inline asm
	subc.cc.u32 %r12791, %r12767, %r16;
	// end inline asm
	// begin inline asm
	subc.cc.u32 %r12794, %r12770, %r17;
	// end inline asm
	// begin inline asm
	subc.u32 %r12797, %r12773, %r18;
	// end inline asm
	setp.eq.s32 	%p87, %r12797, 0;
	selp.b32 	%r12801, %r12776, %r12752, %p87;
	selp.b32 	%r12804, %r12779, %r12755, %p87;
	selp.b32 	%r12807, %r12782, %r12758, %p87;
	selp.b32 	%r12810, %r12785, %r12761, %p87;
	selp.b32 	%r12813, %r12788, %r12764, %p87;
	selp.b32 	%r12816, %r12791, %r12767, %p87;
	selp.b32 	%r12819, %r12794, %r12770, %p87;
	// begin inline asm
	add.cc.u32 %r12800, %r12801, %r12368;
	// end inline asm
	// begin inline asm
	addc.cc.u32 %r12803, %r12804, %r12416;
	// end inline asm
	// begin inline asm
	addc.cc.u32 %r12806, %r12807, %r12464;
	// end inline asm
	// begin inline asm
	addc.cc.u32 %r12809, %r12810, %r12512;
	// end inline asm
	// begin inline asm
	addc.cc.u32 %r12812, %r12813, %r12560;
	// end inline asm
	// begin inline asm
	addc.cc.u32 %r12815, %r12816, %r12608;
	// end inline asm
	// begin inline asm
	addc.cc.u32 %r12818, %r12819, %r12656;
	// end inline asm
	// begin inline asm
	addc.u32 %r15171, %r12773, %r12704;
	// end inline asm
	// begin inline asm
	sub.cc.u32 %r15178, %r12800, %r11;
	// end inline asm
	// begin inline asm
	subc.cc.u32 %r15177, %r12803, %r12;
	// end inline asm
	// begin inline asm
	subc.cc.u32 %r15176, %r12806, %r13;
	// end inline asm
	// begin inline asm
	subc.cc.u32 %r15175, %r12809, %r14;
	// end inline asm
	// begin inline asm
	subc.cc.u32 %r15174, %r12812, %r15;
	// end inline asm
	// begin inline asm
	subc.cc.u32 %r15173, %r12815, %r16;
	// end inline asm
	// begin inline asm
	subc.cc.u32 %r15172, %r12818, %r17;
	// end inline asm
	// begin inline asm
	subc.u32 %r12845, %r15171, %r18;
	// end inline asm
	setp.eq.s32 	%p88, %r12845, 0;
	@%p88 bra 	$L__BB1_98;
	mov.u32 	%r15178, %r12800;
	mov.u32 	%r15177, %r12803;
	mov.u32 	%r15176, %r12806;
	mov.u32 	%r15175, %r12809;
	mov.u32 	%r15174, %r12812;
	mov.u32 	%r15173, %r12815;
	mov.u32 	%r15172, %r12818;
$L__BB1_98:
	add.s32 	%r15211, %r15211, 1;
	setp.ne.s32 	%p89, %r15211, 256;
	@%p89 bra 	$L__BB1_93;
	mul.lo.s32 	%r12854, %r15212, %r15212;
	mul.hi.u32 	%r12857, %r15212, %r15212;
	mov.b32 	%r13237, 0;
	// begin inline asm
	add.cc.u32 %r12852, %r13237, %r12854;
	// end inline asm
	// begin inline asm
	addc.u32 %r12855, %r13237, %r12857;
	// end inline asm
	mul.lo.s32 	%r12902, %r15213, %r15212;
	mul.hi.u32 	%r12863, %r15212, %r15213;
	// begin inline asm
	add.cc.u32 %r12858, %r13237, %r12902;
	// end inline asm
	// begin inline asm
	addc.u32 %r12861, %r12855, %r12863;
	// end inline asm
	mul.lo.s32 	%r12950, %r15214, %r15212;
	mul.hi.u32 	%r12869, %r15212, %r15214;
	// begin inline asm
	add.cc.u32 %r12864, %r13237, %r12950;
	// end inline asm
	// begin inline asm
	addc.u32 %r12867, %r12861, %r12869;
	// end inline asm
	mul.lo.s32 	%r12998, %r15215, %r15212;
	mul.hi.u32 	%r12875, %r15212, %r15215;
	// begin inline asm
	add.cc.u32 %r12870, %r13237, %r12998;
	// end inline asm
	// begin inline asm
	addc.u32 %r12873, %r12867, %r12875;
	// end inline asm
	mul.lo.s32 	%r13046, %r15216, %r15212;
	mul.hi.u32 	%r12881, %r15212, %r15216;
	// begin inline asm
	add.cc.u32 %r12876, %r13237, %r13046;
	// end inline asm
	// begin inline asm
	addc.u32 %r12879, %r12873, %r12881;
	// end inline asm
	mul.lo.s32 	%r13094, %r15217, %r15212;
	mul.hi.u32 	%r12887, %r15212, %r15217;
	// begin inline asm
	add.cc.u32 %r12882, %r13237, %r13094;
	// end inline asm
	// begin inline asm
	addc.u32 %r12885, %r12879, %r12887;
	// end inline asm
	mul.lo.s32 	%r13142, %r15218, %r15212;
	mul.hi.u32 	%r12893, %r15212, %r15218;
	// begin inline asm
	add.cc.u32 %r12888, %r13237, %r13142;
	// end inline asm
	// begin inline asm
	addc.u32 %r12891, %r12885, %r12893;
	// end inline asm
	mul.lo.s32 	%r13190, %r15219, %r15212;
	mul.hi.u32 	%r12899, %r15212, %r15219;
	// begin inline asm
	add.cc.u32 %r12894, %r13237, %r13190;
	// end inline asm
	// begin inline asm
	addc.u32 %r12897, %r12891, %r12899;
	// end inline asm
	mul.hi.u32 	%r12905, %r15213, %r15212;
	// begin inline asm
	add.cc.u32 %r12900, %r12858, %r12902;
	// end inline asm
	// begin inline asm
	addc.u32 %r12903, %r13237, %r12905;
	// end inline asm
	mul.lo.s32 	%r12908, %r15213, %r15213;
	mul.hi.u32 	%r12911, %r15213, %r15213;
	// begin inline asm
	add.cc.u32 %r12906, %r12864, %r12908;
	// end inline asm
	// begin inline asm
	addc.u32 %r12909, %r12903, %r12911;
	// end inline asm
	mul.lo.s32 	%r12956, %r15214, %r15213;
	mul.hi.u32 	%r12917, %r15213, %r15214;
	// begin inline asm
	add.cc.u32 %r12912, %r12870, %r12956;
	// end inline asm
	// begin inline asm
	addc.u32 %r12915, %r12909, %r12917;
	// end inline asm
	mul.lo.s32 	%r13004, %r15215, %r15213;
	mul.hi.u32 	%r12923, %r15213, %r15215;
	// begin inline asm
	add.cc.u32 %r12918, %r12876, %r13004;
	// end inline asm
	// begin inline asm
	addc.u32 %r12921, %r12915, %r12923;
	// end inline asm
	mul.lo.s32 	%r13052, %r15216, %r15213;
	mul.hi.u32 	%r12929, %r15213, %r15216;
	// begin inline asm
	add.cc.u32 %r12924, %r12882, %r13052;
	// end inline asm
	// begin inline asm
	addc.u32 %r12927, %r12921, %r12929;
	// end inline asm
	mul.lo.s32 	%r13100, %r15217, %r15213;
	mul.hi.u32 	%r12935, %r15213, %r15217;
	// begin inline asm
	add.cc.u32 %r12930, %r12888, %r13100;
	// end inline asm
	// begin inline asm
	addc.u32 %r12933, %r12927, %r12935;
	// end inline asm
	mul.lo.s32 	%r13148, %r15218, %r15213;
	mul.hi.u32 	%r12941, %r15213, %r15218;
	// begin inline asm
	add.cc.u32 %r12936, %r12894, %r13148;
	// end inline asm
	// begin inline asm
	addc.u32 %r12939, %r12933, %r12941;
	// end inline asm
	mul.lo.s32 	%r13196, %r15219, %r15213;
	mul.hi.u32 	%r12947, %r15213, %r15219;
	// begin inline asm
	add.cc.u32 %r12942, %r12897, %r13196;
	// end inline asm
	// begin inline asm
	addc.u32 %r12945, %r12939, %r12947;
	// end inline asm
	mul.hi.u32 	%r12953, %r15214, %r15212;
	// begin inline asm
	add.cc.u32 %r12948, %r12906, %r12950;
	// end inline asm
	// begin inline asm
	addc.u32 %r12951, %r13237, %r12953;
	// end inline asm
	mul.hi.u32 	%r12959, %r15214, %r15213;
	// begin inline asm
	add.cc.u32 %r12954, %r12912, %r12956;
	// end inline asm
	// begin inline asm
	addc.u32 %r12957, %r12951, %r12959;
	// end inline asm
	mul.lo.s32 	%r12962, %r15214, %r15214;
	mul.hi.u32 	%r12965, %r15214, %r15214;
	// begin inline asm
	add.cc.u32 %r12960, %r12918, %r12962;
	// end inline asm
	// begin inline asm
	addc.u32 %r12963, %r12957, %r12965;
	// end inline asm
	mul.lo.s32 	%r13010, %r15215, %r15214;
	mul.hi.u32 	%r12971, %r15214, %r15215;
	// begin inline asm
	add.cc.u32 %r12966, %r12924, %r13010;
	// end inline asm
	// begin inline asm
	addc.u32 %r12969, %r12963, %r12971;
	// end inline asm
	mul.lo.s32 	%r13058, %r15216, %r15214;
	mul.hi.u32 	%r12977, %r15214, %r15216;
	// begin inline asm
	add.cc.u32 %r12972, %r12930, %r13058;
	// end inline asm
	// begin inline asm
	addc.u32 %r12975, %r12969, %r12977;
	// end inline asm
	mul.lo.s32 	%r13106, %r15217, %r15214;
	mul.hi.u32 	%r12983, %r15214, %r15217;
	// begin inline asm
	add.cc.u32 %r12978, %r12936, %r13106;
	// end inline asm
	// begin inline asm
	addc.u32 %r12981, %r12975, %r12983;
	// end inline asm
	mul.lo.s32 	%r13154, %r15218, %r15214;
	mul.hi.u32 	%r12989, %r15214, %r15218;
	// begin inline asm
	add.cc.u32 %r12984, %r12942, %r13154;
	// end inline asm
	// begin inline asm
	addc.u32 %r12987, %r12981, %r12989;
	// end inline asm
	mul.lo.s32 	%r13202, %r15219, %r15214;
	mul.hi.u32 	%r12995, %r15214, %r15219;
	// begin inline asm
	add.cc.u32 %r12990, %r12945, %r13202;
	// end inline asm
	// begin inline asm
	addc.u32 %r12993, %r12987, %r12995;
	// end inline asm
	mul.hi.u32 	%r13001, %r15215, %r15212;
	// begin inline asm
	add.cc.u32 %r12996, %r12954, %r12998;
	// end inline asm
	// begin inline asm
	addc.u32 %r12999, %r13237, %r13001;
	// end inline asm
	mul.hi.u32 	%r13007, %r15215, %r15213;
	// begin inline asm
	add.cc.u32 %r13002, %r12960, %r13004;
	// end inline asm
	// begin inline asm
	addc.u32 %r13005, %r12999, %r13007;
	// end inline asm
	mul.hi.u32 	%r13013, %r15215, %r15214;
	// begin inline asm
	add.cc.u32 %r13008, %r12966, %r13010;
	// end inline asm
	// begin inline asm
	addc.u32 %r13011, %r13005, %r13013;
	// end inline asm
	mul.lo.s32 	%r13016, %r15215, %r15215;
	mul.hi.u32 	%r13019, %r15215, %r15215;
	// begin inline asm
	add.cc.u32 %r13014, %r12972, %r13016;
	// end inline asm
	// begin inline asm
	addc.u32 %r13017, %r13011, %r13019;
	// end inline asm
	mul.lo.s32 	%r13064, %r15216, %r15215;
	mul.hi.u32 	%r13025, %r15215, %r15216;
	// begin inline asm
	add.cc.u32 %r13020, %r12978, %r13064;
	// end inline asm
	// begin inline asm
	addc.u32 %r13023, %r13017, %r13025;
	// end inline asm
	mul.lo.s32 	%r13112, %r15217, %r15215;
	mul.hi.u32 	%r13031, %r15215, %r15217;
	// begin inline asm
	add.cc.u32 %r13026, %r12984, %r13112;
	// end inline asm
	// begin inline asm
	addc.u32 %r13029, %r13023, %r13031;
	// end inline asm
	mul.lo.s32 	%r13160, %r15218, %r15215;
	mul.hi.u32 	%r13037, %r15215, %r15218;
	// begin inline asm
	add.cc.u32 %r13032, %r12990, %r13160;
	// end inline asm
	// begin inline asm
	addc.u32 %r13035, %r13029, %r13037;
	// end inline asm
	mul.lo.s32 	%r13208, %r15219, %r15215;
	mul.hi.u32 	%r13043, %r15215, %r15219;
	// begin inline asm
	add.cc.u32 %r13038, %r12993, %r13208;
	// end inline asm
	// begin inline asm
	addc.u32 %r13041, %r13035, %r13043;
	// end inline asm
	mul.hi.u32 	%r13049, %r15216, %r15212;
	// begin inline asm
	add.cc.u32 %r13044, %r13002, %r13046;
	// end inline asm
	// begin inline asm
	addc.u32 %r13047, %r13237, %r13049;
	// end inline asm
	mul.hi.u32 	%r13055, %r15216, %r15213;
	// begin inline asm
	add.cc.u32 %r13050, %r13008, %r13052;
	// end inline asm
	// begin inline asm
	addc.u32 %r13053, %r13047, %r13055;
	// end inline asm
	mul.hi.u32 	%r13061, %r15216, %r15214;
	// begin inline asm
	add.cc.u32 %r13056, %r13014, %r13058;
	// end inline asm
	// begin inline asm
	addc.u32 %r13059, %r13053, %r13061;
	// end inline asm
	mul.hi.u32 	%r13067, %r15216, %r15215;
	// begin inline asm
	add.cc.u32 %r13062, %r13020, %r13064;
	// end inline asm
	// begin inline asm
	addc.u32 %r13065, %r13059, %r13067;
	// end inline asm
	mul.lo.s32 	%r13070, %r15216, %r15216;
	mul.hi.u32 	%r13073, %r15216, %r15216;
	// begin inline asm
	add.cc.u32 %r13068, %r13026, %r13070;
	// end inline asm
	// begin inline asm
	addc.u32 %r13071, %r13065, %r13073;
	// end inline asm
	mul.lo.s32 	%r13118, %r15217, %r15216;
	mul.hi.u32 	%r13079, %r15216, %r15217;
	// begin inline asm
	add.cc.u32 %r13074, %r13032, %r13118;
	// end inline asm
	// begin inline asm
	addc.u32 %r13077, %r13071, %r13079;
	// end inline asm
	mul.lo.s32 	%r13166, %r15218, %r15216;
	mul.hi.u32 	%r13085, %r15216, %r15218;
	// begin inline asm
	add.cc.u32 %r13080, %r13038, %r13166;
	// end inline asm
	// begin inline asm
	addc.u32 %r13083, %r13077, %r13085;
	// end inline asm
	mul.lo.s32 	%r13214, %r15219, %r15216;
	mul.hi.u32 	%r13091, %r15216, %r15219;
	// begin inline asm
	add.cc.u32 %r13086, %r13041, %r13214;
	// end inline asm
	// begin inline asm
	addc.u32 %r13089, %r13083, %r13091;
	// end inline asm
	mul.hi.u32 	%r13097, %r15217, %r15212;
	// begin inline asm
	add.cc.u32 %r13092, %r13050, %r13094;
	// end inline asm
	// begin inline asm
	addc.u32 %r13095, %r13237, %r13097;
	// end inline asm
	mul.hi.u32 	%r13103, %r15217, %r15213;
	// begin inline asm
	add.cc.u32 %r13098, %r13056, %r13100;
	// end inline asm
	// begin inline asm
	addc.u32 %r13101, %r13095, %r13103;
	// end inline asm
	mul.hi.u32 	%r13109, %r15217, %r15214;
	// begin inline asm
	add.cc.u32 %r13104, %r13062, %r13106;
	// end inline asm
	// begin inline asm
	addc.u32 %r13107, %r13101, %r13109;
	// end inline asm
	mul.hi.u32 	%r13115, %r15217, %r15215;
	// begin inline asm
	add.cc.u32 %r13110, %r13068, %r13112;
	// end inline asm
	// begin inline asm
	addc.u32 %r13113, %r13107, %r13115;
	// end inline asm
	mul.hi.u32 	%r13121, %r15217, %r15216;
	// begin inline asm
	add.cc.u32 %r13116, %r13074, %r13118;
	// end inline asm
	// begin inline asm
	addc.u32 %r13119, %r13113, %r13121;
	// end inline asm
	mul.lo.s32 	%r13124, %r15217, %r15217;
	mul.hi.u32 	%r13127, %r15217, %r15217;
	// begin inline asm
	add.cc.u32 %r13122, %r13080, %r13124;
	// end inline asm
	// begin inline asm
	addc.u32 %r13125, %r13119, %r13127;
	// end inline asm
	mul.lo.s32 	%r13172, %r15218, %r15217;
	mul.hi.u32 	%r13133, %r15217, %r15218;
	// begin inline asm
	add.cc.u32 %r13128, %r13086, %r13172;
	// end inline asm
	// begin inline asm
	addc.u32 %r13131, %r13125, %r13133;
	// end inline asm
	mul.lo.s32 	%r13220, %r15219, %r15217;
	mul.hi.u32 	%r13139, %r15217, %r15219;
	// begin inline asm
	add.cc.u32 %r13134, %r13089, %r13220;
	// end inline asm
	// begin inline asm
	addc.u32 %r13137, %r13131, %r13139;
	// end inline asm
	mul.hi.u32 	%r13145, %r15218, %r15212;
	// begin inline asm
	add.cc.u32 %r13140, %r13098, %r13142;
	// end inline asm
	// begin inline asm
	addc.u32 %r13143, %r13237, %r13145;
	// end inline asm
	mul.hi.u32 	%r13151, %r15218, %r15213;
	// begin inline asm
	add.cc.u32 %r13146, %r13104, %r13148;
	// end inline asm
	// begin inline asm
	addc.u32 %r13149, %r13143, %r13151;
	// end inline asm
	mul.hi.u32 	%r13157, %r15218, %r15214;
	// begin inline asm
	add.cc.u32 %r13152, %r13110, %r13154;
	// end inline asm
	// begin inline asm
	addc.u32 %r13155, %r13149, %r13157;
	// end inline asm
	mul.hi.u32 	%r13163, %r15218, %r15215;
	// begin inline asm
	add.cc.u32 %r13158, %r13116, %r13160;
	// end inline asm
	// begin inline asm
	addc.u32 %r13161, %r13155, %r13163;
	// end inline asm
	mul.hi.u32 	%r13169, %r15218, %r15216;
	// begin inline asm
	add.cc.u32 %r13164, %r13122, %r13166;
	// end inline asm
	// begin inline asm
	addc.u32 %r13167, %r13161, %r13169;
	// end inline asm
	mul.hi.u32 	%r13175, %r15218, %r15217;
	// begin inline asm
	add.cc.u32 %r13170, %r13128, %r13172;
	// end inline asm
	// begin inline asm
	addc.u32 %r13173, %r13167, %r13175;
	// end inline asm
	mul.lo.s32 	%r13178, %r15218, %r15218;
	mul.hi.u32 	%r13181, %r15218, %r15218;
	// begin inline asm
	add.cc.u32 %r13176, %r13134, %r13178;
	// end inline asm
	// begin inline asm
	addc.u32 %r13179, %r13173, %r13181;
	// end inline asm
	mul.lo.s32 	%r13226, %r15219, %r15218;
	mul.hi.u32 	%r13187, %r15218, %r15219;
	// begin inline asm
	add.cc.u32 %r13182, %r13137, %r13226;
	// end inline asm
	// begin inline asm
	addc.u32 %r13185, %r13179, %r13187;
	// end inline asm
	mul.hi.u32 	%r13193, %r15219, %r15212;
	// begin inline asm
	add.cc.u32 %r13188, %r13146, %r13190;
	// end inline asm
	// begin inline asm
	addc.u32 %r13191, %r13237, %r13193;
	// end inline asm
	mul.hi.u32 	%r13199, %r15219, %r15213;
	// begin inline asm
	add.cc.u32 %r13194, %r13152, %r13196;
	// end inline asm
	// begin inline asm
	addc.u32 %r13197, %r13191, %r13199;
	// end inline asm
	mul.hi.u32 	%r13205, %r15219, %r15214;
	// begin inline asm
	add.cc.u32 %r13200, %r13158, %r13202;
	// end inline asm
	// begin inline asm
	addc.u32 %r13203, %r13197, %r13205;
	// end inline asm
	mul.hi.u32 	%r13211, %r15219, %r15215;
	// begin inline asm
	add.cc.u32 %r13206, %r13164, %r13208;
	// end inline asm
	// begin inline asm
	addc.u32 %r13209, %r13203, %r13211;
	// end inline asm
	mul.hi.u32 	%r13217, %r15219, %r15216;
	// begin inline asm
	add.cc.u32 %r13212, %r13170, %r13214;
	// end inline asm
	// begin inline asm
	addc.u32 %r13215, %r13209, %r13217;
	// end inline asm
	mul.hi.u32 	%r13223, %r15219, %r15217;
	// begin inline asm
	add.cc.u32 %r13218, %r13176, %r13220;
	// end inline asm
	// begin inline asm
	addc.u32 %r13221, %r13215, %r13223;
	// end inline asm
	mul.hi.u32 	%r13229, %r15219, %r15218;
	// begin inline asm
	add.cc.u32 %r13224, %r13182, %r13226;
	// end inline asm
	// begin inline asm
	addc.u32 %r13227, %r13221, %r13229;
	// end inline asm
	mul.lo.s32 	%r13232, %r15219, %r15219;
	mul.hi.u32 	%r13235, %r15219, %r15219;
	// begin inline asm
	add.cc.u32 %r13230, %r13185, %r13232;
	// end inline asm
	// begin inline asm
	addc.u32 %r13233, %r13227, %r13235;
	// end inline asm
	mul.wide.u32 	%rd485, %r13194, 977;
	cvt.u32.u64 	%r13238, %rd485;
	shr.u64 	%rd486, %rd485, 32;
	mul.wide.u32 	%rd487, %r13200, 977;
	add.s64 	%rd488, %rd487, %rd486;
	cvt.u32.u64 	%r13241, %rd488;
	shr.u64 	%rd489, %rd488, 32;
	mul.wide.u32 	%rd490, %r13206, 977;
	add.s64 	%rd491, %rd490, %rd489;
	cvt.u32.u64 	%r13244, %rd491;
	shr.u64 	%rd492, %rd491, 32;
	mul.wide.u32 	%rd493, %r13212, 977;
	add.s64 	%rd494, %rd493, %rd492;
	cvt.u32.u64 	%r13247, %rd494;
	shr.u64 	%rd495, %rd494, 32;
	mul.wide.u32 	%rd496, %r13218, 977;
	add.s64 	%rd497, %rd496, %rd495;
	cvt.u32.u64 	%r13250, %rd497;
	shr.u64 	%rd498, %rd497, 32;
	mul.wide.u32 	%rd499, %r13224, 977;
	add.s64 	%rd500, %rd499, %rd498;
	cvt.u32.u64 	%r13253, %rd500;
	shr.u64 	%rd501, %rd500, 32;
	mul.wide.u32 	%rd502, %r13230, 977;
	add.s64 	%rd503, %rd502, %rd501;
	cvt.u32.u64 	%r13256, %rd503;
	shr.u64 	%rd504, %rd503, 32;
	cvt.u64.u32 	%rd505, %r13233;
	cvt.u32.u64 	%r13333, %rd504;
	cvt.u32.u64 	%r13334, %rd505;
	mov.b64 	%rd506, 977;
	cvt.u32.u64 	%r13335, %rd506;
	mad.lo.s32 	%r13259, %r13334, %r13335, %r13333;
	// begin inline asm
	add.cc.u32 %r13236, %r13237, %r13238;
	// end inline asm
	// begin inline asm
	addc.cc.u32 %r13239, %r13194, %r13241;
	// end inline asm
	// begin inline asm
	addc.cc.u32 %r13242, %r13200, %r13244;
	// end inline asm
	// begin inline asm
	addc.cc.u32 %r13245, %r13206, %r13247;
	// end inline asm
	// begin inline asm
	addc.cc.u32 %r13248, %r13212, %r13250;
	// end inline asm
	// begin inline asm
	addc.cc.u32 %r13251, %r13218, %r13253;
	// end inline asm
	// begin inline asm
	addc.cc.u32 %r13254, %r13224, %r13256;
	// end inline asm
	// begin inline asm
	addc.u32 %r13257, %r13230, %r13259;
	// end inline asm
	// begin inline asm
	sub.cc.u32 %r13260, %r13236, %r11;
	// end inline asm
	// begin inline asm
	subc.cc.u32 %r13263, %r13239, %r12;
	// end inline asm
	// begin inline asm
	subc.cc.u32 %r13266, %r13242, %r13;
	// end inline asm
	// begin inline asm
	subc.cc.u32 %r13269, %r13245, %r14;
	// end inline asm
	// begin inline asm
	subc.cc.u32 %r13272, %r13248, %r15;
	// end inline asm
	// begin inline asm
	subc.cc.u32 %r13275, %r13251, %r16;
	// end inline asm
	// begin inline asm
	subc.cc.u32 %r13278, %r13254, %r17;
	// end inline asm
	// begin inline asm
	subc.u32 %r13281, %r13257, %r18;
	// end inline asm
	setp.eq.s32 	%p90, %r13281, 0;
	selp.b32 	%r13285, %r13260, %r13236, %p90;
	selp.b32 	%r13288, %r13263, %r13239, %p90;
	selp.b32 	%r13291, %r13266, %r13242, %p90;
	selp.b32 	%r13294, %r13269, %r13245, %p90;
	selp.b32 	%r13297, %r13272, %r13248, %p90;
	selp.b32 	%r13300, %r13275, %r13251, %p90;
	selp.b32 	%r13303, %r13278, %r13254, %p90;
	// begin inline asm
	add.cc.u32 %r13284, %r13285, %r12852;
	// end inline asm
	// begin inline asm
	addc.cc.u32 %r13287, %r13288, %r12900;
	// end inline asm
	// begin inline asm
	addc.cc.u32 %r13290, %r13291, %r12948;
	// end inline asm
	// begin inline asm
	addc.cc.u32 %r13293, %r13294, %r12996;
	// end inline asm
	// begin inline asm
	addc.cc.u32 %r13296, %r13297, %r13044;
	// end inline asm
	// begin inline asm
	addc.cc.u32 %r13299, %r13300, %r13092;
	// end inline asm
	// begin inline asm
	addc.cc.u32 %r13302, %r13303, %r13140;
	// end inline asm
	// begin inline asm
	addc.u32 %r15235, %r13257, %r13188;
	// end inline asm
	// begin inline asm
	sub.cc.u32 %r15228, %r13284, %r11;
	// end inline asm
	// begin inline asm
	subc.cc.u32 %r15229, %r13287, %r12;
	// end inline asm
	// begin inline asm
	subc.cc.u32 %r15230, %r13290, %r13;
	// end inline asm
	// begin inline asm
	subc.cc.u32 %r15231, %r13293, %r14;
	// end inline asm
	// begin inline asm
	subc.cc.u32 %r15232, %r13296, %r15;
	// end inline asm
	// begin inline asm
	subc.cc.u32 %r15233, %r13299, %r16;
	// end inline asm
	// begin inline asm
	subc.cc.u32 %r15234, %r13302, %r17;
	// end inline asm
	// begin inline asm
	subc.u32 %r13329, %r15235, %r18;
	// end inline asm
	setp.eq.s32 	%p91, %r13329, 0;
	@%p91 bra 	$L__BB1_101;
	mov.u32 	%r15228, %r13284;
	mov.u32 	%r15229, %r13287;
	mov.u32 	%r15230, %r13290;
	mov.u32 	%r15231, %r13293;
	mov.u32 	%r15232, %r13296;
	mov.u32 	%r15233, %r13299;
	mov.u32 	%r15234, %r13302;
$L__BB1_101:
	mul.lo.s32 	%r13338, %r15212, %r15228;
	mul.hi.u32 	%r13341, %r15228, %r15212;
	mov.b32 	%r13721, 0;
	// begin inline asm
	add.cc.u32 %r13336, %r13721, %r13338;
	// end inline asm
	// begin inline asm
	addc.u32 %r13339, %r13721, %r13341;
	// end inline asm
	mul.lo.s32 	%r13344, %r15213, %r15228;
	mul.hi.u32 	%r13347, %r15228, %r15213;
	// begin inline asm
	add.cc.u32 %r13342, %r13721, %r13344;
	// end inline asm
	// begin inline asm
	addc.u32 %r13345, %r13339, %r13347;
	// end inline asm
	mul.lo.s32 	%r13350, %r15214, %r15228;
	mul.hi.u32 	%r13353, %r15228, %r15214;
	// begin inline asm
	add.cc.u32 %r13348, %r13721, %r13350;
	// end inline asm
	// begin inline asm
	addc.u32 %r13351, %r13345, %r13353;
	// end inline asm
	mul.lo.s32 	%r13356, %r15215, %r15228;
	mul.hi.u32 	%r13359, %r15228, %r15215;
	// begin inline asm
	add.cc.u32 %r13354, %r13721, %r13356;
	// end inline asm
	// begin inline asm
	addc.u32 %r13357, %r13351, %r13359;
	// end inline asm
	mul.lo.s32 	%r13362, %r15216, %r15228;
	mul.hi.u32 	%r13365, %r15228, %r15216;
	// begin inline asm
	add.cc.u32 %r13360, %r13721, %r13362;
	// end inline asm
	// begin inline asm
	addc.u32 %r13363, %r13357, %r13365;
	// end inline asm
	mul.lo.s32 	%r13368, %r15217, %r15228;
	mul.hi.u32 	%r13371, %r15228, %r15217;
	// begin inline asm
	add.cc.u32 %r13366, %r13721, %r13368;
	// end inline asm
	// begin inline asm
	addc.u32 %r13369, %r13363, %r13371;
	// end inline asm
	mul.lo.s32 	%r13374, %r15218, %r15228;
	mul.hi.u32 	%r13377, %r15228, %r15218;
	// begin inline asm
	add.cc.u32 %r13372, %r13721, %r13374;
	// end inline asm
	// begin inline asm
	addc.u32 %r13375, %r13369, %r13377;
	// end inline asm
	mul.lo.s32 	%r13380, %r15219, %r15228;
	mul.hi.u32 	%r13383, %r15228, %r15219;
	// begin inline asm
	add.cc.u32 %r13378, %r13721, %r13380;
	// end inline asm
	// begin inline asm
	addc.u32 %r13381, %r13375, %r13383;
	// end inline asm
	mul.lo.s32 	%r13386, %r15212, %r15229;
	mul.hi.u32 	%r13389, %r15229, %r15212;
	// begin inline asm
	add.cc.u32 %r13384, %r13342, %r13386;
	// end inline asm
	// begin inline asm
	addc.u32 %r13387, %r13721, %r13389;
	// end inline asm
	mul.lo.s32 	%r13392, %r15213, %r15229;
	mul.hi.u32 	%r13395, %r15229, %r15213;
	// begin inline asm
	add.cc.u32 %r13390, %r13348, %r13392;
	// end inline asm
	// begin inline asm
	addc.u32 %r13393, %r13387, %r13395;
	// end inline asm
	mul.lo.s32 	%r13398, %r15214, %r15229;
	mul.hi.u32 	%r13401, %r15229, %r15214;
	// begin inline asm
	add.cc.u32 %r13396, %r13354, %r13398;
	// end inline asm
	// begin inline asm
	addc.u32 %r13399, %r13393, %r13401;
	// end inline asm
	mul.lo.s32 	%r13404, %r15215, %r15229;
	mul.hi.u32 	%r13407, %r15229, %r15215;
	// begin inline asm
	add.cc.u32 %r13402, %r13360, %r13404;
	// end inline asm
	// begin inline asm
	addc.u32 %r13405, %r13399, %r13407;
	// end inline asm
	mul.lo.s32 	%r13410, %r15216, %r15229;
	mul.hi.u32 	%r13413, %r15229, %r15216;
	// begin inline asm
	add.cc.u32 %r13408, %r13366, %r13410;
	// end inline asm
	// begin inline asm
	addc.u32 %r13411, %r13405, %r13413;
	// end inline asm
	mul.lo.s32 	%r13416, %r15217, %r15229;
	mul.hi.u32 	%r13419, %r15229, %r15217;
	// begin inline asm
	add.cc.u32 %r13414, %r13372, %r13416;
	// end inline asm
	// begin inline asm
	addc.u32 %r13417, %r13411, %r13419;
	// end inline asm
	mul.lo.s32 	%r13422, %r15218, %r15229;
	mul.hi.u32 	%r13425, %r15229, %r15218;
	// begin inline asm
	add.cc.u32 %r13420, %r13378, %r13422;
	// end inline asm
	// begin inline asm
	addc.u32 %r13423, %r13417, %r13425;
	// end inline asm
	mul.lo.s32 	%r13428, %r15219, %r15229;
	mul.hi.u32 	%r13431, %r15229, %r15219;
	// begin inline asm
	add.cc.u32 %r13426, %r13381, %r13428;
	// end inline asm
	// begin inline asm
	addc.u32 %r13429, %r13423, %r13431;
	// end inline asm
	mul.lo.s32 	%r13434, %r15212, %r15230;
	mul.hi.u32 	%r13437, %r15230, %r15212;
	// begin inline asm
	add.cc.u32 %r13432, %r13390, %r13434;
	// end inline asm
	// begin inline asm
	addc.u32 %r13435, %r13721, %r13437;
	// end inline asm
	mul.lo.s32 	%r13440, %r15213, %r15230;
	mul.hi.u32 	%r13443, %r15230, %r15213;
	// begin inline asm
	add.cc.u32 %r13438, %r13396, %r13440;
	// end inline asm
	// begin inline asm
	addc.u32 %r13441, %r13435, %r13443;
	// end inline asm
	mul.lo.s32 	%r13446, %r15214, %r15230;
	mul.hi.u32 	%r13449, %r15230, %r15214;
	// begin inline asm
	add.cc.u32 %r13444, %r13402, %r13446;
	// end inline asm
	// begin inline asm
	addc.u32 %r13447, %r13441, %r13449;
	// end inline asm
	mul.lo.s32 	%r13452, %r15215, %r15230;
	mul.hi.u32 	%r13455, %r15230, %r15215;
	// begin inline asm
	add.cc.u32 %r13450, %r13408, %r13452;
	// end inline asm
	// begin inline asm
	addc.u32 %r13453, %r13447, %r13455;
	// end inline asm
	mul.lo.s32 	%r13458, %r15216, %r15230;
	mul.hi.u32 	%r13461, %r15230, %r15216;
	// begin inline asm
	add.cc.u32 %r13456, %r13414, %r13458;
	// end inline asm
	// begin inline asm
	addc.u32 %r13459, %r13453, %r13461;
	// end inline asm
	mul.lo.s32 	%r13464, %r15217, %r15230;
	mul.hi.u32 	%r13467, %r15230, %r15217;
	// begin inline asm
	add.cc.u32 %r13462, %r13420, %r13464;
	// end inline asm
	// begin inline asm
	addc.u32 %r13465, %r13459, %r13467;
	// end inline asm
	mul.lo.s32 	%r13470, %r15218, %r15230;
	mul.hi.u32 	%r13473, %r15230, %r15218;
	// begin inline asm
	add.cc.u32 %r13468, %r13426, %r13470;
	// end inline asm
	// begin inline asm
	addc.u32 %r13471, %r13465, %r13473;
	// end inline asm
	mul.lo.s32 	%r13476, %r15219, %r15230;
	mul.hi.u32 	%r13479, %r15230, %r15219;
	// begin inline asm
	add.cc.u32 %r13474, %r13429, %r13476;
	// end inline asm
	// begin inline asm
	addc.u32 %r13477, %r13471, %r13479;
	// end inline asm
	mul.lo.s32 	%r13482, %r15212, %r15231;
	mul.hi.u32 	%r13485, %r15231, %r15212;
	// begin inline asm
	add.cc.u32 %r13480, %r13438, %r13482;
	// end inline asm
	// begin inline asm
	addc.u32 %r13483, %r13721, %r13485;
	// end inline asm
	mul.lo.s32 	%r13488, %r15213, %r15231;
	mul.hi.u32 	%r13491, %r15231, %r15213;
	// begin inline asm
	add.cc.u32 %r13486, %r13444, %r13488;
	// end inline asm
	// begin inline asm
	addc.u32 %r13489, %r13483, %r13491;
	// end inline asm
	mul.lo.s32 	%r13494, %r15214, %r15231;
	mul.hi.u32 	%r13497, %r15231, %r15214;
	// begin inline asm
	add.cc.u32 %r13492, %r13450, %r13494;
	// end inline asm
	// begin inline asm
	addc.u32 %r13495, %r13489, %r13497;
	// end inline asm
	mul.lo.s32 	%r13500, %r15215, %r15231;
	mul.hi.u32 	%r13503, %r15231, %r15215;
	// begin inline asm
	add.cc.u32 %r13498, %r13456, %r13500;
	// end inline asm
	// begin inline asm
	addc.u32 %r13501, %r13495, %r13503;
	// end inline asm
	mul.lo.s32 	%r13506, %r15216, %r15231;
	mul.hi.u32 	%r13509, %r15231, %r15216;
	// begin inline asm
	add.cc.u32 %r13504, %r13462, %r13506;
	// end inline asm
	// begin inline asm
	addc.u32 %r13507, %r13501, %r13509;
	// end inline asm
	mul.lo.s32 	%r13512, %r15217, %r15231;
	mul.hi.u32 	%r13515, %r15231, %r15217;
	// begin inline asm
	add.cc.u32 %r13510, %r13468, %r13512;
	// end inline asm
	// begin inline asm
	addc.u32 %r13513, %r13507, %r13515;
	// end inline asm
	mul.lo.s32 	%r13518, %r15218, %r15231;
	mul.hi.u32 	%r13521, %r15231, %r15218;
	// begin inline asm
	add.cc.u32 %r13516, %r13474, %r13518;
	// end inline asm
	// begin inline asm
	addc.u32 %r13519, %r13513, %r13521;
	// end inline asm
	mul.lo.s32 	%r13524, %r15219, %r15231;
	mul.hi.u32 	%r13527, %r15231, %r15219;
	// begin inline asm
	add.cc.u32 %r13522, %r13477, %r13524;
	// end inline asm
	// begin inline asm
	addc.u32 %r13525, %r13519, %r13527;
	// end inline asm
	mul.lo.s32 	%r13530, %r15212, %r15232;
	mul.hi.u32 	%r13533, %r15232, %r15212;
	// begin inline asm
	add.cc.u32 %r13528, %r13486, %r13530;
	// end inline asm
	// begin inline asm
	addc.u32 %r13531, %r13721, %r13533;
	// end inline asm
	mul.lo.s32 	%r13536, %r15213, %r15232;
	mul.hi.u32 	%r13539, %r15232, %r15213;
	// begin inline asm
	add.cc.u32 %r13534, %r13492, %r13536;
	// end inline asm
	// begin inline asm
	addc.u32 %r13537, %r13531, %r13539;
	// end inline asm
	mul.lo.s32 	%r13542, %r15214, %r15232;
	mul.hi.u32 	%r13545, %r15232, %r15214;
	// begin inline asm
	add.cc.u32 %r13540, %r13498, %r13542;
	// end inline asm
	// begin inline asm
	addc.u32 %r13543, %r13537, %r13545;
	// end inline asm
	mul.lo.s32 	%r13548, %r15215, %r15232;
	mul.hi.u32 	%r13551, %r15232, %r15215;
	// begin inline asm
	add.cc.u32 %r13546, %r13504, %r13548;
	// end inline asm
	// begin inline asm
	addc.u32 %r13549, %r13543, %r13551;
	// end inline asm
	mul.lo.s32 	%r13554, %r15216, %r15232;
	mul.hi.u32 	%r13557, %r15232, %r15216;
	// begin inline asm
	add.cc.u32 %r13552, %r13510, %r13554;
	// end inline asm
	// begin inline asm
	addc.u32 %r13555, %r13549, %r13557;
	// end inline asm
	mul.lo.s32 	%r13560, %r15217, %r15232;
	mul.hi.u32 	%r13563, %r15232, %r15217;
	// begin inline asm
	add.cc.u32 %r13558, %r13516, %r13560;
	// end inline asm
	// begin inline asm
	addc.u32 %r13561, %r13555, %r13563;
	// end inline asm
	mul.lo.s32 	%r13566, %r15218, %r15232;
	mul.hi.u32 	%r13569, %r15232, %r15218;
	// begin inline asm
	add.cc.u32 %r13564, %r13522, %r13566;
	// end inline asm
	// begin inline asm
	addc.u32 %r13567, %r13561, %r13569;
	// end inline asm
	mul.lo.s32 	%r13572, %r15219, %r15232;
	mul.hi.u32 	%r13575, %r15232, %r15219;
	// begin inline asm
	add.cc.u32 %r13570, %r13525, %r13572;
	// end inline asm
	// begin inline asm
	addc.u32 %r13573, %r13567, %r13575;
	// end inline asm
	mul.lo.s32 	%r13578, %r15212, %r15233;
	mul.hi.u32 	%r13581, %r15233, %r15212;
	// begin inline asm
	add.cc.u32 %r13576, %r13534, %r13578;
	// end inline asm
	// begin inline asm
	addc.u32 %r13579, %r13721, %r13581;
	// end inline asm
	mul.lo.s32 	%r13584, %r15213, %r15233;
	mul.hi.u32 	%r13587, %r15233, %r15213;
	// begin inline asm
	add.cc.u32 %r13582, %r13540, %r13584;
	// end inline asm
	// begin inline asm
	addc.u32 %r13585, %r13579, %r13587;
	// end inline asm
	mul.lo.s32 	%r13590, %r15214, %r15233;
	mul.hi.u32 	%r13593, %r15233, %r15214;
	// begin inline asm
	add.cc.u32 %r13588, %r13546, %r13590;
	// end inline asm
	// begin inline asm
	addc.u32 %r13591, %r13585, %r13593;
	// end inline asm
	mul.lo.s32 	%r13596, %r15215, %r15233;
	mul.hi.u32 	%r13599, %r15233, %r15215;
	// begin inline asm
	add.cc.u32 %r13594, %r13552, %r13596;
	// end inline asm
	// begin inline asm
	addc.u32 %r13597, %r13591, %r13599;
	// end inline asm
	mul.lo.s32 	%r13602, %r15216, %r15233;
	mul.hi.u32 	%r13605, %r15233, %r15216;
	// begin inline asm
	add.cc.u32 %r13600, %r13558, %r13602;
	// end inline asm
	// begin inline asm
	addc.u32 %r13603, %r13597, %r13605;
	// end inline asm
	mul.lo.s32 	%r13608, %r15217, %r15233;
	mul.hi.u32 	%r13611, %r15233, %r15217;
	// begin inline asm
	add.cc.u32 %r13606, %r13564, %r13608;
	// end inline asm
	// begin inline asm
	addc.u32 %r13609, %r13603, %r13611;
	// end inline asm
	mul.lo.s32 	%r13614, %r15218, %r15233;
	mul.hi.u32 	%r13617, %r15233, %r15218;
	// begin inline asm
	add.cc.u32 %r13612, %r13570, %r13614;
	// end inline asm
	// begin inline asm
	addc.u32 %r13615, %r13609, %r13617;
	// end inline asm
	mul.lo.s32 	%r13620, %r15219, %r15233;
	mul.hi.u32 	%r13623, %r15233, %r15219;
	// begin inline asm
	add.cc.u32 %r13618, %r13573, %r13620;
	// end inline asm
	// begin inline asm
	addc.u32 %r13621, %r13615, %r13623;
	// end inline asm
	mul.lo.s32 	%r13626, %r15212, %r15234;
	mul.hi.u32 	%r13629, %r15234, %r15212;
	// begin inline asm
	add.cc.u32 %r13624, %r13582, %r13626;
	// end inline asm
	// begin inline asm
	addc.u32 %r13627, %r13721, %r13629;
	// end inline asm
	mul.lo.s32 	%r13632, %r15213, %r15234;
	mul.hi.u32 	%r13635, %r15234, %r15213;
	// begin inline asm
	add.cc.u32 %r13630, %r13588, %r13632;
	// end inline asm
	// begin inline asm
	addc.u32 %r13633, %r13627, %r13635;
	// end inline asm
	mul.lo.s32 	%r13638, %r15214, %r15234;
	mul.hi.u32 	%r13641, %r15234, %r15214;
	// begin inline asm
	add.cc.u32 %r13636, %r13594, %r13638;
	// end inline asm
	// begin inline asm
	addc.u32 %r13639, %r13633, %r13641;
	// end inline asm
	mul.lo.s32 	%r13644, %r15215, %r15234;
	mul.hi.u32 	%r13647, %r15234, %r15215;
	// begin inline asm
	add.cc.u32 %r13642, %r13600, %r13644;
	// end inline asm
	// begin inline asm
	addc.u32 %r13645, %r13639, %r13647;
	// end inline asm
	mul.lo.s32 	%r13650, %r15216, %r15234;
	mul.hi.u32 	%r13653, %r15234, %r15216;
	// begin inline asm
	add.cc.u32 %r13648, %r13606, %r13650;
	// end inline asm
	// begin inline asm
	addc.u32 %r13651, %r13645, %r13653;
	// end inline asm
	mul.lo.s32 	%r13656, %r15217, %r15234;
	mul.hi.u32 	%r13659, %r15234, %r15217;
	// begin inline asm
	add.cc.u32 %r13654, %r13612, %r13656;
	// end inline asm
	// begin inline asm
	addc.u32 %r13657, %r13651, %r13659;
	// end inline asm
	mul.lo.s32 	%r13662, %r15218, %r15234;
	mul.hi.u32 	%r13665, %r15234, %r15218;
	// begin inline asm
	add.cc.u32 %r13660, %r13618, %r13662;
	// end inline asm
	// begin inline asm
	addc.u32 %r13663, %r13657, %r13665;
	// end inline asm
	mul.lo.s32 	%r13668, %r15219, %r15234;
	mul.hi.u32 	%r13671, %r15234, %r15219;
	// begin inline asm
	add.cc.u32 %r13666, %r13621, %r13668;
	// end inline asm
	// begin inline asm
	addc.u32 %r13669, %r13663, %r13671;
	// end inline asm
	mul.lo.s32 	%r13674, %r15212, %r15235;
	mul.hi.u32 	%r13677, %r15235, %r15212;
	// begin inline asm
	add.cc.u32 %r13672, %r13630, %r13674;
	// end inline asm
	// begin inline asm
	addc.u32 %r13675, %r13721, %r13677;
	// end inline asm
	mul.lo.s32 	%r13680, %r15213, %r15235;
	mul.hi.u32 	%r13683, %r15235, %r15213;
	// begin inline asm
	add.cc.u32 %r13678, %r13636, %r13680;
	// end inline asm
	// begin inline asm
	addc.u32 %r13681, %r13675, %r13683;
	// end inline asm
	mul.lo.s32 	%r13686, %r15214, %r15235;
	mul.hi.u32 	%r13689, %r15235, %r15214;
	// begin inline asm
	add.cc.u32 %r13684, %r13642, %r13686;
	// end inline asm
	// begin inline asm
	addc.u32 %r13687, %r13681, %r13689;
	// end inline asm
	mul.lo.s32 	%r13692, %r15215, %r15235;
	mul.hi.u32 	%r13695, %r15235, %r15215;
	// begin inline asm
	add.cc.u32 %r13690, %r13648, %r13692;
	// end inline asm
	// begin inline asm
	addc.u32 %r13693, %r13687, %r13695;
	// end inline asm
	mul.lo.s32 	%r13698, %r15216, %r15235;
	mul.hi.u32 	%r13701, %r15235, %r15216;
	// begin inline asm
	add.cc.u32 %r13696, %r13654, %r13698;
	// end inline asm
	// begin inline asm
	addc.u32 %r13699, %r13693, %r13701;
	// end inline asm
	mul.lo.s32 	%r13704, %r15217, %r15235;
	mul.hi.u32 	%r13707, %r15235, %r15217;
	// begin inline asm
	add.cc.u32 %r13702, %r13660, %r13704;
	// end inline asm
	// begin inline asm
	addc.u32 %r13705, %r13699, %r13707;
	// end inline asm
	mul.lo.s32 	%r13710, %r15218, %r15235;
	mul.hi.u32 	%r13713, %r15235, %r15218;
	// begin inline asm
	add.cc.u32 %r13708, %r13666, %r13710;
	// end inline asm
	// begin inline asm
	addc.u32 %r13711, %r13705, %r13713;
	// end inline asm
	mul.lo.s32 	%r13716, %r15219, %r15235;
	mul.hi.u32 	%r13719, %r15235, %r15219;
	// begin inline asm
	add.cc.u32 %r13714, %r13669, %r13716;
	// end inline asm
	// begin inline asm
	addc.u32 %r13717, %r13711, %r13719;
	// end inline asm
	mul.wide.u32 	%rd507, %r13678, 977;
	cvt.u32.u64 	%r13722, %rd507;
	shr.u64 	%rd508, %rd507, 32;
	mul.wide.u32 	%rd509, %r13684, 977;
	add.s64 	%rd510, %rd509, %rd508;
	cvt.u32.u64 	%r13725, %rd510;
	shr.u64 	%rd511, %rd510, 32;
	mul.wide.u32 	%rd512, %r13690, 977;
	add.s64 	%rd513, %rd512, %rd511;
	cvt.u32.u64 	%r13728, %rd513;
	shr.u64 	%rd514, %rd513, 32;
	mul.wide.u32 	%rd515, %r13696, 977;
	add.s64 	%rd516, %rd515, %rd514;
	cvt.u32.u64 	%r13731, %rd516;
	shr.u64 	%rd517, %rd516, 32;
	mul.wide.u32 	%rd518, %r13702, 977;
	add.s64 	%rd519, %rd518, %rd517;
	cvt.u32.u64 	%r13734, %rd519;
	shr.u64 	%rd520, %rd519, 32;
	mul.wide.u32 	%rd521, %r13708, 977;
	add.s64 	%rd522, %rd521, %rd520;
	cvt.u32.u64 	%r13737, %rd522;
	shr.u64 	%rd523, %rd522, 32;
	mul.wide.u32 	%rd524, %r13714, 977;
	add.s64 	%rd525, %rd524, %rd523;
	cvt.u32.u64 	%r13740, %rd525;
	shr.u64 	%rd526, %rd525, 32;
	cvt.u64.u32 	%rd527, %r13717;
	cvt.u32.u64 	%r13817, %rd526;
	cvt.u32.u64 	%r13818, %rd527;
	mov.b64 	%rd528, 977;
	cvt.u32.u64 	%r13819, %rd528;
	mad.lo.s32 	%r13743, %r13818, %r13819, %r13817;
	// begin inline asm
	add.cc.u32 %r13720, %r13721, %r13722;
	// end inline asm
	// begin inline asm
	addc.cc.u32 %r13723, %r13678, %r13725;
	// end inline asm
	// begin inline asm
	addc.cc.u32 %r13726, %r13684, %r13728;
	// end inline asm
	// begin inline asm
	addc.cc.u32 %r13729, %r13690, %r13731;
	// end inline asm
	// begin inline asm
	addc.cc.u32 %r13732, %r13696, %r13734;
	// end inline asm
	// begin inline asm
	addc.cc.u32 %r13735, %r13702, %r13737;
	// end inline asm
	// begin inline asm
	addc.cc.u32 %r13738, %r13708, %r13740;
	// end inline asm
	// begin inline asm
	addc.u32 %r13741, %r13714, %r13743;
	// end inline asm
	// begin inline asm
	sub.cc.u32 %r13744, %r13720, %r11;
	// end inline asm
	// begin inline asm
	subc.cc.u32 %r13747, %r13723, %r12;
	// end inline asm
	// begin inline asm
	subc.cc.u32 %r13750, %r13726, %r13;
	// end inline asm
	// begin inline asm
	subc.cc.u32 %r13753, %r13729, %r14;
	// end inline asm
	// begin inline asm
	subc.cc.u32 %r13756, %r13732, %r15;
	// end inline asm
	// begin inline asm
	subc.cc.u32 %r13759, %r13735, %r16;
	// end inline asm
	// begin inline asm
	subc.cc.u32 %r13762, %r13738, %r17;
	// end inline asm
	// begin inline asm
	subc.u32 %r13765, %r13741, %r18;
	// end inline asm
	setp.eq.s32 	%p92, %r13765, 0;
	selp.b32 	%r13769, %r13744, %r13720, %p92;
	selp.b32 	%r13772, %r13747, %r13723, %p92;
	selp.b32 	%r13775, %r13750, %r13726, %p92;
	selp.b32 	%r13778, %r13753, %r13729, %p92;
	selp.b32 	%r13781, %r13756, %r13732, %p92;
	selp.b32 	%r13784, %r13759, %r13735, %p92;
	selp.b32 	%r13787, %r13762, %r13738, %p92;
	// begin inline asm
	add.cc.u32 %r13768, %r13769, %r13336;
	// end inline asm
	// begin inline asm
	addc.cc.u32 %r13771, %r13772, %r13384;
	// end inline asm
	// begin inline asm
	addc.cc.u32 %r13774, %r13775, %r13432;
	// end inline asm
	// begin inline asm
	addc.cc.u32 %r13777, %r13778, %r13480;
	// end inline asm
	// begin inline asm
	addc.cc.u32 %r13780, %r13781, %r13528;
	// end inline asm
	// begin inline asm
	addc.cc.u32 %r13783, %r13784, %r13576;
	// end inline asm
	// begin inline asm
	addc.cc.u32 %r13786, %r13787, %r13624;
	// end inline asm
	// begin inline asm
	addc.u32 %r15243, %r13741, %r13672;
	// end inline asm
	// begin inline asm
	sub.cc.u32 %r15236, %r13768, %r11;
	// end inline asm
	// begin inline asm
	subc.cc.u32 %r15237, %r13771, %r12;
	// end inline asm
	// begin inline asm
	subc.cc.u32 %r15238, %r13774, %r13;
	// end inline asm
	// begin inline asm
	subc.cc.u32 %r15239, %r13777, %r14;
	// end inline asm
	// begin inline asm
	subc.cc.u32 %r15240, %r13780, %r15;
	// end inline asm
	// begin inline asm
	subc.cc.u32 %r15241, %r13783, %r16;
	// end inline asm
	// begin inline asm
	subc.cc.u32 %r15242, %r13786, %r17;
	// end inline asm
	// begin inline asm
	subc.u32 %r13813, %r15243, %r18;
	// end inline asm
	setp.eq.s32 	%p93, %r13813, 0;
	@%p93 bra 	$L__BB1_103;
	mov.u32 	%r15236, %r13768;
	mov.u32 	%r15237, %r13771;
	mov.u32 	%r15238, %r13774;
	mov.u32 	%r15239, %r13777;
	mov.u32 	%r15240, %r13780;
	mov.u32 	%r15241, %r13783;
	mov.u32 	%r15242, %r13786;
$L__BB1_103:
	mul.lo.s32 	%r13822, %r15228, %r15194;
	mul.hi.u32 	%r13825, %r15194, %r15228;
	mov.b32 	%r14685, 0;
	// begin inline asm
	add.cc.u32 %r13820, %r14685, %r13822;
	// end inline asm
	// begin inline asm
	addc.u32 %r13823, %r14685, %r13825;
	// end inline asm
	mul.lo.s32 	%r13828, %r15229, %r15194;
	mul.hi.u32 	%r13831, %r15194, %r15229;
	// begin inline asm
	add.cc.u32 %r13826, %r14685, %r13828;
	// end inline asm
	// begin inline asm
	addc.u32 %r13829, %r13823, %r13831;
	// end inline asm
	mul.lo.s32 	%r13834, %r15230, %r15194;
	mul.hi.u32 	%r13837, %r15194, %r15230;
	// begin inline asm
	add.cc.u32 %r13832, %r14685, %r13834;
	// end inline asm
	// begin inline asm
	addc.u32 %r13835, %r13829, %r13837;
	// end inline asm
	mul.lo.s32 	%r13840, %r15231, %r15194;
	mul.hi.u32 	%r13843, %r15194, %r15231;
	// begin inline asm
	add.cc.u32 %r13838, %r14685, %r13840;
	// end inline asm
	// begin inline asm
	addc.u32 %r13841, %r13835, %r13843;
	// end inline asm
	mul.lo.s32 	%r13846, %r15232, %r15194;
	mul.hi.u32 	%r13849, %r15194, %r15232;
	// begin inline asm
	add.cc.u32 %r13844, %r14685, %r13846;
	// end inline asm
	// begin inline asm
	addc.u32 %r13847, %r13841, %r13849;
	// end inline asm
	mul.lo.s32 	%r13852, %r15233, %r15194;
	mul.hi.u32 	%r13855, %r15194, %r15233;
	// begin inline asm
	add.cc.u32 %r13850, %r14685, %r13852;
	// end inline asm
	// begin inline asm
	addc.u32 %r13853, %r13847, %r13855;
	// end inline asm
	mul.lo.s32 	%r13858, %r15234, %r15194;
	mul.hi.u32 	%r13861, %r15194, %r15234;
	// begin inline asm
	add.cc.u32 %r13856, %r14685, %r13858;
	// end inline asm
	// begin inline asm
	addc.u32 %r13859, %r13853, %r13861;
	// end inline asm
	mul.lo.s32 	%r13864, %r15235, %r15194;
	mul.hi.u32 	%r13867, %r15194, %r15235;
	// begin inline asm
	add.cc.u32 %r13862, %r14685, %r13864;
	// end inline asm
	// begin inline asm
	addc.u32 %r13865, %r13859, %r13867;
	// end inline asm
	mul.lo.s32 	%r13870, %r15228, %r15193;
	mul.hi.u32 	%r13873, %r15193, %r15228;
	// begin inline asm
	add.cc.u32 %r13868, %r13826, %r13870;
	// end inline asm
	// begin inline asm
	addc.u32 %r13871, %r14685, %r13873;
	// end inline asm
	mul.lo.s32 	%r13876, %r15229, %r15193;
	mul.hi.u32 	%r13879, %r15193, %r15229;
	// begin inline asm
	add.cc.u32 %r13874, %r13832, %r13876;
	// end inline asm
	// begin inline asm
	addc.u32 %r13877, %r13871, %r13879;
	// end inline asm
	mul.lo.s32 	%r13882, %r15230, %r15193;
	mul.hi.u32 	%r13885, %r15193, %r15230;
	// begin inline asm
	add.cc.u32 %r13880, %r13838, %r13882;
	// end inline asm
	// begin inline asm
	addc.u32 %r13883, %r13877, %r13885;
	// end inline asm
	mul.lo.s32 	%r13888, %r15231, %r15193;
	mul.hi.u32 	%r13891, %r15193, %r15231;
	// begin inline asm
	add.cc.u32 %r13886, %r13844, %r13888;
	// end inline asm
	// begin inline asm
	addc.u32 %r13889, %r13883, %r13891;
	// end inline asm
	mul.lo.s32 	%r13894, %r15232, %r15193;
	mul.hi.u32 	%r13897, %r15193, %r15232;
	// begin inline asm
	add.cc.u32 %r13892, %r13850, %r13894;
	// end inline asm
	// begin inline asm
	addc.u32 %r13895, %r13889, %r13897;
	// end inline asm
	mul.lo.s32 	%r13900, %r15233, %r15193;
	mul.hi.u32 	%r13903, %r15193, %r15233;
	// begin inline asm
	add.cc.u32 %r13898, %r13856, %r13900;
	// end inline asm
	// begin inline asm
	addc.u32 %r13901, %r13895, %r13903;
	// end inline asm
	mul.lo.s32 	%r13906, %r15234, %r15193;
	mul.hi.u32 	%r13909, %r15193, %r15234;
	// begin inline asm
	add.cc.u32 %r13904, %r13862, %r13906;
	// end inline asm
	// begin inline asm
	addc.u32 %r13907, %r13901, %r13909;
	// end inline asm
	mul.lo.s32 	%r13912, %r15235, %r15193;
	mul.hi.u32 	%r13915, %r15193, %r15235;
	// begin inline asm
	add.cc.u32 %r13910, %r13865, %r13912;
	// end inline asm
	// begin inline asm
	addc.u32 %r13913, %r13907, %r13915;
	// end inline asm
	mul.lo.s32 	%r13918, %r15228, %r15192;
	mul.hi.u32 	%r13921, %r15192, %r15228;
	// begin inline asm
	add.cc.u32 %r13916, %r13874, %r13918;
	// end inline asm
	// begin inline asm
	addc.u32 %r13919, %r14685, %r13921;
	// end inline asm
	mul.lo.s32 	%r13924, %r15229, %r15192;
	mul.hi.u32 	%r13927, %r15192, %r15229;
	// begin inline asm
	add.cc.u32 %r13922, %r13880, %r13924;
	// end inline asm
	// begin inline asm
	addc.u32 %r13925, %r13919, %r13927;
	// end inline asm
	mul.lo.s32 	%r13930, %r15230, %r15192;
	mul.hi.u32 	%r13933, %r15192, %r15230;
	// begin inline asm
	add.cc.u32 %r13928, %r13886, %r13930;
	// end inline asm
	// begin inline asm
	addc.u32 %r13931, %r13925, %r13933;
	// end inline asm
	mul.lo.s32 	%r13936, %r15231, %r15192;
	mul.hi.u32 	%r13939, %r15192, %r15231;
	// begin inline asm
	add.cc.u32 %r13934, %r13892, %r13936;
	// end inline asm
	// begin inline asm
	addc.u32 %r13937, %r13931, %r13939;
	// end inline asm
	mul.lo.s32 	%r13942, %r15232, %r15192;
	mul.hi.u32 	%r13945, %r15192, %r15232;
	// begin inline asm
	add.cc.u32 %r13940, %r13898, %r13942;
	// end inline asm
	// begin inline asm
	addc.u32 %r13943, %r13937, %r13945;
	// end inline asm
	mul.lo.s32 	%r13948, %r15233, %r15192;
	mul.hi.u32 	%r13951, %r15192, %r15233;
	// begin inline asm
	add.cc.u32 %r13946, %r13904, %r13948;
	// end inline asm
	// begin inline asm
	addc.u32 %r13949, %r13943, %r13951;
	// end inline asm
	mul.lo.s32 	%r13954, %r15234, %r15192;
	mul.hi.u32 	%r13957, %r15192, %r15234;
	// begin inline asm
	add.cc.u32 %r13952, %r13910, %r13954;
	// end inline asm
	// begin inline asm
	addc.u32 %r13955, %r13949, %r13957;
	// end inline asm
	mul.lo.s32 	%r13960, %r15235, %r15192;
	mul.hi.u32 	%r13963, %r15192, %r15235;
	// begin inline asm
	add.cc.u32 %r13958, %r13913, %r13960;
	// end inline asm
	// begin inline asm
	addc.u32 %r13961, %r13955, %r13963;
	// end inline asm
	mul.lo.s32 	%r13966, %r15228, %r15191;
	mul.hi.u32 	%r13969, %r15191, %r15228;
	// begin inline asm
	add.cc.u32 %r13964, %r13922, %r13966;
	// end inline asm
	// begin inline asm
	addc.u32 %r13967, %r14685, %r13969;
	// end inline asm
	mul.lo.s32 	%r13972, %r15229, %r15191;
	mul.hi.u32 	%r13975, %r15191, %r15229;
	// begin inline asm
	add.cc.u32 %r13970, %r13928, %r13972;
	// end inline asm
	// begin inline asm
	addc.u32 %r13973, %r13967, %r13975;
	// end inline asm
	mul.lo.s32 	%r13978, %r15230, %r15191;
	mul.hi.u32 	%r13981, %r15191, %r15230;
	// begin inline asm
	add.cc.u32 %r13976, %r13934, %r13978;
	// end inline asm
	// begin inline asm
	addc.u32 %r13979, %r13973, %r13981;
	// end inline asm
	mul.lo.s32 	%r13984, %r15231, %r15191;
	mul.hi.u32 	%r13987, %r15191, %r15231;
	// begin inline asm
	add.cc.u32 %r13982, %r13940, %r13984;
	// end inline asm
	// begin inline asm
	addc.u32 %r13985, %r13979, %r13987;
	// end inline asm
	mul.lo.s32 	%r13990, %r15232, %r15191;
	mul.hi.u32 	%r13993, %r15191, %r15232;
	// begin inline asm
	add.cc.u32 %r13988, %r13946, %r13990;
	// end inline asm
	// begin inline asm
	addc.u32 %r13991, %r13985, %r13993;
	// end inline asm
	mul.lo.s32 	%r13996, %r15233, %r15191;
	mul.hi.u32 	%r13999, %r15191, %r15233;
	// begin inline asm
	add.cc.u32 %r13994, %r13952, %r13996;
	// end inline asm
	// begin inline asm
	addc.u32 %r13997, %r13991, %r13999;
	// end inline asm
	mul.lo.s32 	%r14002, %r15234, %r15191;
	mul.hi.u32 	%r14005, %r15191, %r15234;
	// begin inline asm
	add.cc.u32 %r14000, %r13958, %r14002;
	// end inline asm
	// begin inline asm
	addc.u32 %r14003, %r13997, %r14005;
	// end inline asm
	mul.lo.s32 	%r14008, %r15235, %r15191;
	mul.hi.u32 	%r14011, %r15191, %r15235;
	// begin inline asm
	add.cc.u32 %r14006, %r13961, %r14008;
	// end inline asm
	// begin inline asm
	addc.u32 %r14009, %r14003, %r14011;
	// end inline asm
	mul.lo.s32 	%r14014, %r15228, %r15190;
	mul.hi.u32 	%r14017, %r15190, %r15228;
	// begin inline asm
	add.cc.u32 %r14012, %r13970, %r14014;
	// end inline asm
	// begin inline asm
	addc.u32 %r14015, %r14685, %r14017;
	// end inline asm
	mul.lo.s32 	%r14020, %r15229, %r15190;
	mul.hi.u32 	%r14023, %r15190, %r15229;
	// begin inline asm
	add.cc.u32 %r14018, %r13976, %r14020;
	// end inline asm
	// begin inline asm
	addc.u32 %r14021, %r14015, %r14023;
	// end inline asm
	mul.lo.s32 	%r14026, %r15230, %r15190;
	mul.hi.u32 	%r14029, %r15190, %r15230;
	// begin inline asm
	add.cc.u32 %r14024, %r13982, %r14026;
	// end inline asm
	// begin inline asm
	addc.u32 %r14027, %r14021, %r14029;
	// end inline asm
	mul.lo.s32 	%r14032, %r15231, %r15190;
	mul.hi.u32 	%r14035, %r15190, %r15231;
	// begin inline asm
	add.cc.u32 %r14030, %r13988, %r14032;
	// end inline asm
	// begin inline asm
	addc.u32 %r14033, %r14027, %r14035;
	// end inline asm
	mul.lo.s32 	%r14038, %r15232, %r15190;
	mul.hi.u32 	%r14041, %r15190, %r15232;
	// begin inline asm
	add.cc.u32 %r14036, %r13994, %r14038;
	// end inline asm
	// begin inline asm
	addc.u32 %r14039, %r14033, %r14041;
	// end inline asm
	mul.lo.s32 	%r14044, %r15233, %r15190;
	mul.hi.u32 	%r14047, %r15190, %r15233;
	// begin inline asm
	add.cc.u32 %r14042, %r14000, %r14044;
	// end inline asm
	// begin inline asm
	addc.u32 %r14045, %r14039, %r14047;
	// end inline asm
	mul.lo.s32 	%r14050, %r15234, %r15190;
	mul.hi.u32 	%r14053, %r15190, %r15234;
	// begin inline asm
	add.cc.u32 %r14048, %r14006, %r14050;
	// end inline asm
	// begin inline asm
	addc.u32 %r14051, %r14045, %r14053;
	// end inline asm
	mul.lo.s32 	%r14056, %r15235, %r15190;
	mul.hi.u32 	%r14059, %r15190, %r15235;
	// begin inline asm
	add.cc.u32 %r14054, %r14009, %r14056;
	// end inline asm
	// begin inline asm
	addc.u32 %r14057, %r14051, %r14059;
	// end inline asm
	mul.lo.s32 	%r14062, %r15228, %r15189;
	mul.hi.u32 	%r14065, %r15189, %r15228;
	// begin inline asm
	add.cc.u32 %r14060, %r14018, %r14062;
	// end inline asm
	// begin inline asm
	addc.u32 %r14063, %r14685, %r14065;
	// end inline asm
	mul.lo.s32 	%r14068, %r15229, %r15189;
	mul.hi.u32 	%r14071, %r15189, %r15229;
	// begin inline asm
	add.cc.u32 %r14066, %r14024, %r14068;
	// end inline asm
	// begin inline asm
	addc.u32 %r14069, %r14063, %r14071;
	// end inline asm
	mul.lo.s32 	%r14074, %r15230, %r15189;
	mul.hi.u32 	%r14077, %r15189, %r15230;
	// begin inline asm
	add.cc.u32 %r14072, %r14030, %r14074;
	// end inline asm
	// begin inline asm
	addc.u32 %r14075, %r14069, %r14077;
	// end inline asm
	mul.lo.s32 	%r14080, %r15231, %r15189;
	mul.hi.u32 	%r14083, %r15189, %r15231;
	// begin inline asm
	add.cc.u32 %r14078, %r14036, %r14080;
	// end inline asm
	// begin inline asm
	addc.u32 %r14081, %r14075, %r14083;
	// end inline asm
	mul.lo.s32 	%r14086, %r15232, %r15189;
	mul.hi.u32 	%r14089, %r15189, %r15232;
	// begin inline asm
	add.cc.u32 %r14084, %r14042, %r14086;
	// end inline asm
	// begin inline asm
	addc.u32 %r14087, %r14081, %r14089;
	// end inline asm
	mul.lo.s32 	%r14092, %r15233, %r15189;
	mul.hi.u32 	%r14095, %r15189, %r15233;
	// begin inline asm
	add.cc.u32 %r14090, %r14048, %r14092;
	// end inline asm
	// begin inline asm
	addc.u32 %r14093, %r14087, %r14095;
	// end inline asm
	mul.lo.s32 	%r14098, %r15234, %r15189;
	mul.hi.u32 	%r14101, %r15189, %r15234;
	// begin inline asm
	add.cc.u32 %r14096, %r14054, %r14098;
	// end inline asm
	// begin inline asm
	addc.u32 %r14099, %r14093, %r14101;
	// end inline asm
	mul.lo.s32 	%r14104, %r15235, %r15189;
	mul.hi.u32 	%r14107, %r15189, %r15235;
	// begin inline asm
	add.cc.u32 %r14102, %r14057, %r14104;
	// end inline asm
	// begin inline asm
	addc.u32 %r14105, %r14099, %r14107;
	// end inline asm
	mul.lo.s32 	%r14110, %r15228, %r15188;
	mul.hi.u32 	%r14113, %r15188, %r15228;
	// begin inline asm
	add.cc.u32 %r14108, %r14066, %r14110;
	// end inline asm
	// begin inline asm
	addc.u32 %r14111, %r14685, %r14113;
	// end inline asm
	mul.lo.s32 	%r14116, %r15229, %r15188;
	mul.hi.u32 	%r14119, %r15188, %r15229;
	// begin inline asm
	add.cc.u32 %r14114, %r14072, %r14116;
	// end inline asm
	// begin inline asm
	addc.u32 %r14117, %r14111, %r14119;
	// end inline asm
	mul.lo.s32 	%r14122, %r15230, %r15188;
	mul.hi.u32 	%r14125, %r15188, %r15230;
	// begin inline asm
	add.cc.u32 %r14120, %r14078, %r14122;
	// end inline asm
	// begin inline asm
	addc.u32 %r14123, %r14117, %r14125;
	// end inline asm
	mul.lo.s32 	%r14128, %r15231, %r15188;
	mul.hi.u32 	%r14131, %r15188, %r15231;
	// begin inline asm
	add.cc.u32 %r14126, %r14084, %r14128;
	// end inline asm
	// begin inline asm
	addc.u32 %r14129, %r14123, %r14131;
	// end inline asm
	mul.lo.s32 	%r14134, %r15232, %r15188;
	mul.hi.u32 	%r14137, %r15188, %r15232;
	// begin inline asm
	add.cc.u32 %r14132, %r14090, %r14134;
	// end inline asm
	// begin inline asm
	addc.u32 %r14135, %r14129, %r14137;
	// end inline asm
	mul.lo.s32 	%r14140, %r15233, %r15188;
	mul.hi.u32 	%r14143, %r15188, %r15233;
	// begin inline asm
	add.cc.u32 %r14138, %r14096, %r14140;
	// end inline asm
	// begin inline asm
	addc.u32 %r14141, %r14135, %r14143;
	// end inline asm
	mul.lo.s32 	%r14146, %r15234, %r15188;
	mul.hi.u32 	%r14149, %r15188, %r15234;
	// begin inline asm
	add.cc.u32 %r14144, %r14102, %r14146;
	// end inline asm
	// begin inline asm
	addc.u32 %r14147, %r14141, %r14149;
	// end inline asm
	mul.lo.s32 	%r14152, %r15235, %r15188;
	mul.hi.u32 	%r14155, %r15188, %r15235;
	// begin inline asm
	add.cc.u32 %r14150, %r14105, %r14152;
	// end inline asm
	// begin inline asm
	addc.u32 %r14153, %r14147, %r14155;
	// end inline asm
	mul.lo.s32 	%r14158, %r15228, %r15187;
	mul.hi.u32 	%r14161, %r15187, %r15228;
	// begin inline asm
	add.cc.u32 %r14156, %r14114, %r14158;
	// end inline asm
	// begin inline asm
	addc.u32 %r14159, %r14685, %r14161;
	// end inline asm
	mul.lo.s32 	%r14164, %r15229, %r15187;
	mul.hi.u32 	%r14167, %r15187, %r15229;
	// begin inline asm
	add.cc.u32 %r14162, %r14120, %r14164;
	// end inline asm
	// begin inline asm
	addc.u32 %r14165, %r14159, %r14167;
	// end inline asm
	mul.lo.s32 	%r14170, %r15230, %r15187;
	mul.hi.u32 	%r14173, %r15187, %r15230;
	// begin inline asm
	add.cc.u32 %r14168, %r14126, %r14170;
	// end inline asm
	// begin inline asm
	addc.u32 %r14171, %r14165, %r14173;
	// end inline asm
	mul.lo.s32 	%r14176, %r15231, %r15187;
	mul.hi.u32 	%r14179, %r15187, %r15231;
	// begin inline asm
	add.cc.u32 %r14174, %r14132, %r14176;
	// end inline asm
	// begin inline asm
	addc.u32 %r14177, %r14171, %r14179;
	// end inline asm
	mul.lo.s32 	%r14182, %r15232, %r15187;
	mul.hi.u32 	%r14185, %r15187, %r15232;
	// begin inline asm
	add.cc.u32 %r14180, %r14138, %r14182;
	// end inline asm
	// begin inline asm
	addc.u32 %r14183, %r14177, %r14185;
	// end inline asm
	mul.lo.s32 	%r14188, %r15233, %r15187;
	mul.hi.u32 	%r14191, %r15187, %r15233;
	// begin inline asm
	add.cc.u32 %r14186, %r14144, %r14188;
	// end inline asm
	// begin inline asm
	addc.u32 %r14189, %r14183, %r14191;
	// end inline asm
	mul.lo.s32 	%r14194, %r15234, %r15187;
	mul.hi.u32 	%r14197, %r15187, %r15234;
	// begin inline asm
	add.cc.u32 %r14192, %r14150, %r14194;
	// end inline asm
	// begin inline asm
	addc.u32 %r14195, %r14189, %r14197;
	// end inline asm
	mul.lo.s32 	%r14200, %r15235, %r15187;
	mul.hi.u32 	%r14203, %r15187, %r15235;
	// begin inline asm
	add.cc.u32 %r14198, %r14153, %r14200;
	// end inline asm
	// begin inline asm
	addc.u32 %r14201, %r14195, %r14203;
	// end inline asm
	mul.wide.u32 	%rd529, %r14162, 977;
	cvt.u32.u64 	%r14206, %rd529;
	shr.u64 	%rd530, %rd529, 32;
	mul.wide.u32 	%rd531, %r14168, 977;
	add.s64 	%rd532, %rd531, %rd530;
	cvt.u32.u64 	%r14209, %rd532;
	shr.u64 	%rd533, %rd532, 32;
	mul.wide.u32 	%rd534, %r14174, 977;
	add.s64 	%rd535, %rd534, %rd533;
	cvt.u32.u64 	%r14212, %rd535;
	shr.u64 	%rd536, %rd535, 32;
	mul.wide.u32 	%rd537, %r14180, 977;
	add.s64 	%rd538, %rd537, %rd536;
	cvt.u32.u64 	%r14215, %rd538;
	shr.u64 	%rd539, %rd538, 32;
	mul.wide.u32 	%rd540, %r14186, 977;
	add.s64 	%rd541, %rd540, %rd539;
	cvt.u32.u64 	%r14218, %rd541;
	shr.u64 	%rd542, %rd541, 32;
	mul.wide.u32 	%rd543, %r14192, 977;
	add.s64 	%rd544, %rd543, %rd542;
	cvt.u32.u64 	%r14221, %rd544;
	shr.u64 	%rd545, %rd544, 32;
	mul.wide.u32 	%rd546, %r14198, 977;
	add.s64 	%rd547, %rd546, %rd545;
	cvt.u32.u64 	%r14224, %rd547;
	shr.u64 	%rd548, %rd547, 32;
	cvt.u64.u32 	%rd549, %r14201;
	cvt.u32.u64 	%r14733, %rd548;
	cvt.u32.u64 	%r14734, %rd549;
	mov.b64 	%rd550, 977;
	cvt.u32.u64 	%r14735, %rd550;
	mad.lo.s32 	%r14227, %r14734, %r14735, %r14733;
	// begin inline asm
	add.cc.u32 %r14204, %r14685, %r14206;
	// end inline asm
	// begin inline asm
	addc.cc.u32 %r14207, %r14162, %r14209;
	// end inline asm
	// begin inline asm
	addc.cc.u32 %r14210, %r14168, %r14212;
	// end inline asm
	// begin inline asm
	addc.cc.u32 %r14213, %r14174, %r14215;
	// end inline asm
	// begin inline asm
	addc.cc.u32 %r14216, %r14180, %r14218;
	// end inline asm
	// begin inline asm
	addc.cc.u32 %r14219, %r14186, %r14221;
	// end inline asm
	// begin inline asm
	addc.cc.u32 %r14222, %r14192, %r14224;
	// end inline asm
	// begin inline asm
	addc.u32 %r14225, %r14198, %r14227;
	// end inline asm
	// begin inline asm
	sub.cc.u32 %r14228, %r14204, %r11;
	// end inline asm
	// begin inline asm
	subc.cc.u32 %r14231, %r14207, %r12;
	// end inline asm
	// begin inline asm
	subc.cc.u32 %r14234, %r14210, %r13;
	// end inline asm
	// begin inline asm
	subc.cc.u32 %r14237, %r14213, %r14;
	// end inline asm
	// begin inline asm
	subc.cc.u32 %r14240, %r14216, %r15;
	// end inline asm
	// begin inline asm
	subc.cc.u32 %r14243, %r14219, %r16;
	// end inline asm
	// begin inline asm
	subc.cc.u32 %r14246, %r14222, %r17;
	// end inline asm
	// begin inline asm
	subc.u32 %r14249, %r14225, %r18;
	// end inline asm
	setp.eq.s32 	%p94, %r14249, 0;
	selp.b32 	%r14253, %r14228, %r14204, %p94;
	selp.b32 	%r14256, %r14231, %r14207, %p94;
	selp.b32 	%r14259, %r14234, %r14210, %p94;
	selp.b32 	%r14262, %r14237, %r14213, %p94;
	selp.b32 	%r14265, %r14240, %r14216, %p94;
	selp.b32 	%r14268, %r14243, %r14219, %p94;
	selp.b32 	%r14271, %r14246, %r14222, %p94;
	// begin inline asm
	add.cc.u32 %r14252, %r14253, %r13820;
	// end inline asm
	// begin inline asm
	addc.cc.u32 %r14255, %r14256, %r13868;
	// end inline asm
	// begin inline asm
	addc.cc.u32 %r14258, %r14259, %r13916;
	// end inline asm
	// begin inline asm
	addc.cc.u32 %r14261, %r14262, %r13964;
	// end inline asm
	// begin inline asm
	addc.cc.u32 %r14264, %r14265, %r14012;
	// end inline asm
	// begin inline asm
	addc.cc.u32 %r14267, %r14268, %r14060;
	// end inline asm
	// begin inline asm
	addc.cc.u32 %r14270, %r14271, %r14108;
	// end inline asm
	// begin inline asm
	addc.u32 %r14273, %r14225, %r14156;
	// end inline asm
	// begin inline asm
	sub.cc.u32 %r14276, %r14252, %r11;
	// end inline asm
	// begin inline asm
	subc.cc.u32 %r14279, %r14255, %r12;
	// end inline asm
	// begin inline asm
	subc.cc.u32 %r14282, %r14258, %r13;
	// end inline asm
	// begin inline asm
	subc.cc.u32 %r14285, %r14261, %r14;
	// end inline asm
	// begin inline asm
	subc.cc.u32 %r14288, %r14264, %r15;
	// end inline asm
	// begin inline asm
	subc.cc.u32 %r14291, %r14267, %r16;
	// end inline asm
	// begin inline asm
	subc.cc.u32 %r14294, %r14270, %r17;
	// end inline asm
	// begin inline asm
	subc.u32 %r14297, %r14273, %r18;
	// end inline asm
	mul.lo.s32 	%r14302, %r15236, %r15186;
	mul.hi.u32 	%r14305, %r15186, %r15236;
	// begin inline asm
	add.cc.u32 %r14300, %r14685, %r14302;
	// end inline asm
	// begin inline asm
	addc.u32 %r14303, %r14685, %r14305;
	// end inline asm
	mul.lo.s32 	%r14308, %r15237, %r15186;
	mul.hi.u32 	%r14311, %r15186, %r15237;
	// begin inline asm
	add.cc.u32 %r14306, %r14685, %r14308;
	// end inline asm
	// begin inline asm
	addc.u32 %r14309, %r14303, %r14311;
	// end inline asm
	mul.lo.s32 	%r14314, %r15238, %r15186;
	mul.hi.u32 	%r14317, %r15186, %r15238;
	// begin inline asm
	add.cc.u32 %r14312, %r14685, %r14314;
	// end inline asm
	// begin inline asm
	addc.u32 %r14315, %r14309, %r14317;
	// end inline asm
	mul.lo.s32 	%r14320, %r15239, %r15186;
	mul.hi.u32 	%r14323, %r15186, %r15239;
	// begin inline asm
	add.cc.u32 %r14318, %r14685, %r14320;
	// end inline asm
	// begin inline asm
	addc.u32 %r14321, %r14315, %r14323;
	// end inline asm
	mul.lo.s32 	%r14326, %r15240, %r15186;
	mul.hi.u32 	%r14329, %r15186, %r15240;
	// begin inline asm
	add.cc.u32 %r14324, %r14685, %r14326;
	// end inline asm
	// begin inline asm
	addc.u32 %r14327, %r14321, %r14329;
	// end inline asm
	mul.lo.s32 	%r14332, %r15241, %r15186;
	mul.hi.u32 	%r14335, %r15186, %r15241;
	// begin inline asm
	add.cc.u32 %r14330, %r14685, %r14332;
	// end inline asm
	// begin inline asm
	addc.u32 %r14333, %r14327, %r14335;
	// end inline asm
	mul.lo.s32 	%r14338, %r15242, %r15186;
	mul.hi.u32 	%r14341, %r15186, %r15242;
	// begin inline asm
	add.cc.u32 %r14336, %r14685, %r14338;
	// end inline asm
	// begin inline asm
	addc.u32 %r14339, %r14333, %r14341;
	// end inline asm
	mul.lo.s32 	%r14344, %r15243, %r15186;
	mul.hi.u32 	%r14347, %r15186, %r15243;
	// begin inline asm
	add.cc.u32 %r14342, %r14685, %r14344;
	// end inline asm
	// begin inline asm
	addc.u32 %r14345, %r14339, %r14347;
	// end inline asm
	mul.lo.s32 	%r14350, %r15236, %r15185;
	mul.hi.u32 	%r14353, %r15185, %r15236;
	// begin inline asm
	add.cc.u32 %r14348, %r14306, %r14350;
	// end inline asm
	// begin inline asm
	addc.u32 %r14351, %r14685, %r14353;
	// end inline asm
	mul.lo.s32 	%r14356, %r15237, %r15185;
	mul.hi.u32 	%r14359, %r15185, %r15237;
	// begin inline asm
	add.cc.u32 %r14354, %r14312, %r14356;
	// end inline asm
	// begin inline asm
	addc.u32 %r14357, %r14351, %r14359;
	// end inline asm
	mul.lo.s32 	%r14362, %r15238, %r15185;
	mul.hi.u32 	%r14365, %r15185, %r15238;
	// begin inline asm
	add.cc.u32 %r14360, %r14318, %r14362;
	// end inline asm
	// begin inline asm
	addc.u32 %r14363, %r14357, %r14365;
	// end inline asm
	mul.lo.s32 	%r14368, %r15239, %r15185;
	mul.hi.u32 	%r14371, %r15185, %r15239;
	// begin inline asm
	add.cc.u32 %r14366, %r14324, %r14368;
	// end inline asm
	// begin inline asm
	addc.u32 %r14369, %r14363, %r14371;
	// end inline asm
	mul.lo.s32 	%r14374, %r15240, %r15185;
	mul.hi.u32 	%r14377, %r15185, %r15240;
	// begin inline asm
	add.cc.u32 %r14372, %r14330, %r14374;
	// end inline asm
	// begin inline asm
	addc.u32 %r14375, %r14369, %r14377;
	// end inline asm
	mul.lo.s32 	%r14380, %r15241, %r15185;
	mul.hi.u32 	%r14383, %r15185, %r15241;
	// begin inline asm
	add.cc.u32 %r14378, %r14336, %r14380;
	// end inline asm
	// begin inline asm
	addc.u32 %r14381, %r14375, %r14383;
	// end inline asm
	mul.lo.s32 	%r14386, %r15242, %r15185;
	mul.hi.u32 	%r14389, %r15185, %r15242;
	// begin inline asm
	add.cc.u32 %r14384, %r14342, %r14386;
	// end inline asm
	// begin inline asm
	addc.u32 %r14387, %r14381, %r14389;
	// end inline asm
	mul.lo.s32 	%r14392, %r15243, %r15185;
	mul.hi.u32 	%r14395, %r15185, %r15243;
	// begin inline asm
	add.cc.u32 %r14390, %r14345, %r14392;
	// end inline asm
	// begin inline asm
	addc.u32 %r14393, %r14387, %r14395;
	// end inline asm
	mul.lo.s32 	%r14398, %r15236, %r15184;
	mul.hi.u32 	%r14401, %r15184, %r15236;
	// begin inline asm
	add.cc.u32 %r14396, %r14354, %r14398;
	// end inline asm
	// begin inline asm
	addc.u32 %r14399, %r14685, %r14401;
	// end inline asm
	mul.lo.s32 	%r14404, %r15237, %r15184;
	mul.hi.u32 	%r14407, %r15184, %r15237;
	// begin inline asm
	add.cc.u32 %r14402, %r14360, %r14404;
	// end inline asm
	// begin inline asm
	addc.u32 %r14405, %r14399, %r14407;
	// end inline asm
	mul.lo.s32 	%r14410, %r15238, %r15184;
	mul.hi.u32 	%r14413, %r15184, %r15238;
	// begin inline asm
	add.cc.u32 %r14408, %r14366, %r14410;
	// end inline asm
	// begin inline asm
	addc.u32 %r14411, %r14405, %r14413;
	// end inline asm
	mul.lo.s32 	%r14416, %r15239, %r15184;
	mul.hi.u32 	%r14419, %r15184, %r15239;
	// begin inline asm
	add.cc.u32 %r14414, %r14372, %r14416;
	// end inline asm
	// begin inline asm
	addc.u32 %r14417, %r14411, %r14419;
	// end inline asm
	mul.lo.s32 	%r14422, %r15240, %r15184;
	mul.hi.u32 	%r14425, %r15184, %r15240;
	// begin inline asm
	add.cc.u32 %r14420, %r14378, %r14422;
	// end inline asm
	// begin inline asm
	addc.u32 %r14423, %r14417, %r14425;
	// end inline asm
	mul.lo.s32 	%r14428, %r15241, %r15184;
	mul.hi.u32 	%r14431, %r15184, %r15241;
	// begin inline asm
	add.cc.u32 %r14426, %r14384, %r14428;
	// end inline asm
	// begin inline asm
	addc.u32 %r14429, %r14423, %r14431;
	// end inline asm
	mul.lo.s32 	%r14434, %r15242, %r15184;
	mul.hi.u32 	%r14437, %r15184, %r15242;
	// begin inline asm
	add.cc.u32 %r14432, %r14390, %r14434;
	// end inline asm
	// begin inline asm
	addc.u32 %r14435, %r14429, %r14437;
	// end inline asm
	mul.lo.s32 	%r14440, %r15243, %r15184;
	mul.hi.u32 	%r14443, %r15184, %r15243;
	// begin inline asm
	add.cc.u32 %r14438, %r14393, %r14440;
	// end inline asm
	// begin inline asm
	addc.u32 %r14441, %r14435, %r14443;
	// end inline asm
	mul.lo.s32 	%r14446, %r15236, %r15183;
	mul.hi.u32 	%r14449, %r15183, %r15236;
	// begin inline asm
	add.cc.u32 %r14444, %r14402, %r14446;
	// end inline asm
	// begin inline asm
	addc.u32 %r14447, %r14685, %r14449;
	// end inline asm
	mul.lo.s32 	%r14452, %r15237, %r15183;
	mul.hi.u32 	%r14455, %r15183, %r15237;
	// begin inline asm
	add.cc.u32 %r14450, %r14408, %r14452;
	// end inline asm
	// begin inline asm
	addc.u32 %r14453, %r14447, %r14455;
	// end inline asm
	mul.lo.s32 	%r14458, %r15238, %r15183;
	mul.hi.u32 	%r14461, %r15183, %r15238;
	// begin inline asm
	add.cc.u32 %r14456, %r14414, %r14458;
	// end inline asm
	// begin inline asm
	addc.u32 %r14459, %r14453, %r14461;
	// end inline asm
	mul.lo.s32 	%r14464, %r15239, %r15183;
	mul.hi.u32 	%r14467, %r15183, %r15239;
	// begin inline asm
	add.cc.u32 %r14462, %r14420, %r14464;
	// end inline asm
	// begin inline asm
	addc.u32 %r14465, %r14459, %r14467;
	// end inline asm
	mul.lo.s32 	%r14470, %r15240, %r15183;
	mul.hi.u32 	%r14473, %r15183, %r15240;
	// begin inline asm
	add.cc.u32 %r14468, %r14426, %r14470;
	// end inline asm
	// begin inline asm
	addc.u32 %r14471, %r14465, %r14473;
	// end inline asm
	mul.lo.s32 	%r14476, %r15241, %r15183;
	mul.hi.u32 	%r14479, %r15183, %r15241;
	// begin inline asm
	add.cc.u32 %r14474, %r14432, %r14476;
	// end inline asm
	// begin inline asm
	addc.u32 %r14477, %r14471, %r14479;
	// end inline asm
	mul.lo.s32 	%r14482, %r15242, %r15183;
	mul.hi.u32 	%r14485, %r15183, %r15242;
	// begin inline asm
	add.cc.u32 %r14480, %r14438, %r14482;
	// end inline asm
	// begin inline asm
	addc.u32 %r14483, %r14477, %r14485;
	// end inline asm
	mul.lo.s32 	%r14488, %r15243, %r15183;
	mul.hi.u32 	%r14491, %r15183, %r15243;
	// begin inline asm
	add.cc.u32 %r14486, %r14441, %r14488;
	// end inline asm
	// begin inline asm
	addc.u32 %r14489, %r14483, %r14491;
	// end inline asm
	mul.lo.s32 	%r14494, %r15236, %r15182;
	mul.hi.u32 	%r14497, %r15182, %r15236;
	// begin inline asm
	add.cc.u32 %r14492, %r14450, %r14494;
	// end inline asm
	// begin inline asm
	addc.u32 %r14495, %r14685, %r14497;
	// end inline asm
	mul.lo.s32 	%r14500, %r15237, %r15182;
	mul.hi.u32 	%r14503, %r15182, %r15237;
	// begin inline asm
	add.cc.u32 %r14498, %r14456, %r14500;
	// end inline asm
	// begin inline asm
	addc.u32 %r14501, %r14495, %r14503;
	// end inline asm
	mul.lo.s32 	%r14506, %r15238, %r15182;
	mul.hi.u32 	%r14509, %r15182, %r15238;
	// begin inline asm
	add.cc.u32 %r14504, %r14462, %r14506;
	// end inline asm
	// begin inline asm
	addc.u32 %r14507, %r14501, %r14509;
	// end inline asm
	mul.lo.s32 	%r14512, %r15239, %r15182;
	mul.hi.u32 	%r14515, %r15182, %r15239;
	// begin inline asm
	add.cc.u32 %r14510, %r14468, %r14512;
	// end inline asm
	// begin inline asm
	addc.u32 %r14513, %r14507, %r14515;
	// end inline asm
	mul.lo.s32 	%r14518, %r15240, %r15182;
	mul.hi.u32 	%r14521, %r15182, %r15240;
	// begin inline asm
	add.cc.u32 %r14516, %r14474, %r14518;
	// end inline asm
	// begin inline asm
	addc.u32 %r14519, %r14513, %r14521;
	// end inline asm
	mul.lo.s32 	%r14524, %r15241, %r15182;
	mul.hi.u32 	%r14527, %r15182, %r15241;
	// begin inline asm
	add.cc.u32 %r14522, %r14480, %r14524;
	// end inline asm
	// begin inline asm
	addc.u32 %r14525, %r14519, %r14527;
	// end inline asm
	mul.lo.s32 	%r14530, %r15242, %r15182;
	mul.hi.u32 	%r14533, %r15182, %r15242;
	// begin inline asm
	add.cc.u32 %r14528, %r14486, %r14530;
	// end inline asm
	// begin inline asm
	addc.u32 %r14531, %r14525, %r14533;
	// end inline asm
	mul.lo.s32 	%r14536, %r15243, %r15182;
	mul.hi.u32 	%r14539, %r15182, %r15243;
	// begin inline asm
	add.cc.u32 %r14534, %r14489, %r14536;
	// end inline asm
	// begin inline asm
	addc.u32 %r14537, %r14531, %r14539;
	// end inline asm
	mul.lo.s32 	%r14542, %r15236, %r15181;
	mul.hi.u32 	%r14545, %r15181, %r15236;
	// begin inline asm
	add.cc.u32 %r14540, %r14498, %r14542;
	// end inline asm
	// begin inline asm
	addc.u32 %r14543, %r14685, %r14545;
	// end inline asm
	mul.lo.s32 	%r14548, %r15237, %r15181;
	mul.hi.u32 	%r14551, %r15181, %r15237;
	// begin inline asm
	add.cc.u32 %r14546, %r14504, %r14548;
	// end inline asm
	// begin inline asm
	addc.u32 %r14549, %r14543, %r14551;
	// end inline asm
	mul.lo.s32 	%r14554, %r15238, %r15181;
	mul.hi.u32 	%r14557, %r15181, %r15238;
	// begin inline asm
	add.cc.u32 %r14552, %r14510, %r14554;
	// end inline asm
	// begin inline asm
	addc.u32 %r14555, %r14549, %r14557;
	// end inline asm
	mul.lo.s32 	%r14560, %r15239, %r15181;
	mul.hi.u32 	%r14563, %r15181, %r15239;
	// begin inline asm
	add.cc.u32 %r14558, %r14516, %r14560;
	// end inline asm
	// begin inline asm
	addc.u32 %r14561, %r14555, %r14563;
	// end inline asm
	mul.lo.s32 	%r14566, %r15240, %r15181;
	mul.hi.u32 	%r14569, %r15181, %r15240;
	// begin inline asm
	add.cc.u32 %r14564, %r14522, %r14566;
	// end inline asm
	// begin inline asm
	addc.u32 %r14567, %r14561, %r14569;
	// end inline asm
	mul.lo.s32 	%r14572, %r15241, %r15181;
	mul.hi.u32 	%r14575, %r15181, %r15241;
	// begin inline asm
	add.cc.u32 %r14570, %r14528, %r14572;
	// end inline asm
	// begin inline asm
	addc.u32 %r14573, %r14567, %r14575;
	// end inline asm
	mul.lo.s32 	%r14578, %r15242, %r15181;
	mul.hi.u32 	%r14581, %r15181, %r15242;
	// begin inline asm
	add.cc.u32 %r14576, %r14534, %r14578;
	// end inline asm
	// begin inline asm
	addc.u32 %r14579, %r14573, %r14581;
	// end inline asm
	mul.lo.s32 	%r14584, %r15243, %r15181;
	mul.hi.u32 	%r14587, %r15181, %r15243;
	// begin inline asm
	add.cc.u32 %r14582, %r14537, %r14584;
	// end inline asm
	// begin inline asm
	addc.u32 %r14585, %r14579, %r14587;
	// end inline asm
	mul.lo.s32 	%r14590, %r15236, %r15180;
	mul.hi.u32 	%r14593, %r15180, %r15236;
	// begin inline asm
	add.cc.u32 %r14588, %r14546, %r14590;
	// end inline asm
	// begin inline asm
	addc.u32 %r14591, %r14685, %r14593;
	// end inline asm
	mul.lo.s32 	%r14596, %r15237, %r15180;
	mul.hi.u32 	%r14599, %r15180, %r15237;
	// begin inline asm
	add.cc.u32 %r14594, %r14552, %r14596;
	// end inline asm
	// begin inline asm
	addc.u32 %r14597, %r14591, %r14599;
	// end inline asm
	mul.lo.s32 	%r14602, %r15238, %r15180;
	mul.hi.u32 	%r14605, %r15180, %r15238;
	// begin inline asm
	add.cc.u32 %r14600, %r14558, %r14602;
	// end inline asm
	// begin inline asm
	addc.u32 %r14603, %r14597, %r14605;
	// end inline asm
	mul.lo.s32 	%r14608, %r15239, %r15180;
	mul.hi.u32 	%r14611, %r15180, %r15239;
	// begin inline asm
	add.cc.u32 %r14606, %r14564, %r14608;
	// end inline asm
	// begin inline asm
	addc.u32 %r14609, %r14603, %r14611;
	// end inline asm
	mul.lo.s32 	%r14614, %r15240, %r15180;
	mul.hi.u32 	%r14617, %r15180, %r15240;
	// begin inline asm
	add.cc.u32 %r14612, %r14570, %r14614;
	// end inline asm
	// begin inline asm
	addc.u32 %r14615, %r14609, %r14617;
	// end inline asm
	mul.lo.s32 	%r14620, %r15241, %r15180;
	mul.hi.u32 	%r14623, %r15180, %r15241;
	// begin inline asm
	add.cc.u32 %r14618, %r14576, %r14620;
	// end inline asm
	// begin inline asm
	addc.u32 %r14621, %r14615, %r14623;
	// end inline asm
	mul.lo.s32 	%r14626, %r15242, %r15180;
	mul.hi.u32 	%r14629, %r15180, %r15242;
	// begin inline asm
	add.cc.u32 %r14624, %r14582, %r14626;
	// end inline asm
	// begin inline asm
	addc.u32 %r14627, %r14621, %r14629;
	// end inline asm
	mul.lo.s32 	%r14632, %r15243, %r15180;
	mul.hi.u32 	%r14635, %r15180, %r15243;
	// begin inline asm
	add.cc.u32 %r14630, %r14585, %r14632;
	// end inline asm
	// begin inline asm
	addc.u32 %r14633, %r14627, %r14635;
	// end inline asm
	mul.lo.s32 	%r14638, %r15236, %r15179;
	mul.hi.u32 	%r14641, %r15179, %r15236;
	// begin inline asm
	add.cc.u32 %r14636, %r14594, %r14638;
	// end inline asm
	// begin inline asm
	addc.u32 %r14639, %r14685, %r14641;
	// end inline asm
	mul.lo.s32 	%r14644, %r15237, %r15179;
	mul.hi.u32 	%r14647, %r15179, %r15237;
	// begin inline asm
	add.cc.u32 %r14642, %r14600, %r14644;
	// end inline asm
	// begin inline asm
	addc.u32 %r14645, %r14639, %r14647;
	// end inline asm
	mul.lo.s32 	%r14650, %r15238, %r15179;
	mul.hi.u32 	%r14653, %r15179, %r15238;
	// begin inline asm
	add.cc.u32 %r14648, %r14606, %r14650;
	// end inline asm
	// begin inline asm
	addc.u32 %r14651, %r14645, %r14653;
	// end inline asm
	mul.lo.s32 	%r14656, %r15239, %r15179;
	mul.hi.u32 	%r14659, %r15179, %r15239;
	// begin inline asm
	add.cc.u32 %r14654, %r14612, %r14656;
	// end inline asm
	// begin inline asm
	addc.u32 %r14657, %r14651, %r14659;
	// end inline asm
	mul.lo.s32 	%r14662, %r15240, %r15179;
	mul.hi.u32 	%r14665, %r15179, %r15240;
	// begin inline asm
	add.cc.u32 %r14660, %r14618, %r14662;
	// end inline asm
	// begin inline asm
	addc.u32 %r14663, %r14657, %r14665;
	// end inline asm
	mul.lo.s32 	%r14668, %r15241, %r15179;
	mul.hi.u32 	%r14671, %r15179, %r15241;
	// begin inline asm
	add.cc.u32 %r14666, %r14624, %r14668;
	// end inline asm
	// begin inline asm
	addc.u32 %r14669, %r14663, %r14671;
	// end inline asm
	mul.lo.s32 	%r14674, %r15242, %r15179;
	mul.hi.u32 	%r14677, %r15179, %r15242;
	// begin inline asm
	add.cc.u32 %r14672, %r14630, %r14674;
	// end inline asm
	// begin inline asm
	addc.u32 %r14675, %r14669, %r14677;
	// end inline asm
	mul.lo.s32 	%r14680, %r15243, %r15179;
	mul.hi.u32 	%r14683, %r15179, %r15243;
	// begin inline asm
	add.cc.u32 %r14678, %r14633, %r14680;
	// end inline asm
	// begin inline asm
	addc.u32 %r14681, %r14675, %r14683;
	// end inline asm
	mul.wide.u32 	%rd551, %r14642, 977;
	cvt.u32.u64 	%r14686, %rd551;
	shr.u64 	%rd552, %rd551, 32;
	mul.wide.u32 	%rd553, %r14648, 977;
	add.s64 	%rd554, %rd553, %rd552;
	cvt.u32.u64 	%r14689, %rd554;
	shr.u64 	%rd555, %rd554, 32;
	mul.wide.u32 	%rd556, %r14654, 977;
	add.s64 	%rd557, %rd556, %rd555;
	cvt.u32.u64 	%r14692, %rd557;
	shr.u64 	%rd558, %rd557, 32;
	mul.wide.u32 	%rd559, %r14660, 977;
	add.s64 	%rd560, %rd559, %rd558;
	cvt.u32.u64 	%r14695, %rd560;
	shr.u64 	%rd561, %rd560, 32;
	mul.wide.u32 	%rd562, %r14666, 977;
	add.s64 	%rd563, %rd562, %rd561;
	cvt.u32.u64 	%r14698, %rd563;
	shr.u64 	%rd564, %rd563, 32;
	mul.wide.u32 	%rd565, %r14672, 977;
	add.s64 	%rd566, %rd565, %rd564;
	cvt.u32.u64 	%r14701, %rd566;
	shr.u64 	%rd567, %rd566, 32;
	mul.wide.u32 	%rd568, %r14678, 977;
	add.s64 	%rd569, %rd568, %rd567;
	cvt.u32.u64 	%r14704, %rd569;
	shr.u64 	%rd570, %rd569, 32;
	cvt.u64.u32 	%rd571, %r14681;
	cvt.u32.u64 	%r14736, %rd570;
	cvt.u32.u64 	%r14737, %rd571;
	mad.lo.s32 	%r14707, %r14737, %r14735, %r14736;
	// begin inline asm
	add.cc.u32 %r14684, %r14685, %r14686;
	// end inline asm
	// begin inline asm
	addc.cc.u32 %r14687, %r14642, %r14689;
	// end inline asm
	// begin inline asm
	addc.cc.u32 %r14690, %r14648, %r14692;
	// end inline asm
	// begin inline asm
	addc.cc.u32 %r14693, %r14654, %r14695;
	// end inline asm
	// begin inline asm
	addc.cc.u32 %r14696, %r14660, %r14698;
	// end inline asm
	// begin inline asm
	addc.cc.u32 %r14699, %r14666, %r14701;
	// end inline asm
	// begin inline asm
	addc.cc.u32 %r14702, %r14672, %r14704;
	// end inline asm
	// begin inline asm
	addc.u32 %r15251, %r14678, %r14707;
	// end inline asm
	// begin inline asm
	sub.cc.u32 %r15244, %r14684, %r11;
	// end inline asm
	// begin inline asm
	subc.cc.u32 %r15245, %r14687, %r12;
	// end inline asm
	// begin inline asm
	subc.cc.u32 %r15246, %r14690, %r13;
	// end inline asm
	// begin inline asm
	subc.cc.u32 %r15247, %r14693, %r14;
	// end inline asm
	// begin inline asm
	subc.cc.u32 %r15248, %r14696, %r15;
	// end inline asm
	// begin inline asm
	subc.cc.u32 %r15249, %r14699, %r16;
	// end inline asm
	// begin inline asm
	subc.cc.u32 %r15250, %r14702, %r17;
	// end inline asm
	// begin inline asm
	subc.u32 %r14729, %r15251, %r18;
	// end inline asm
	setp.eq.s32 	%p95, %r14729, 0;
	@%p95 bra 	$L__BB1_105;
	mov.u32 	%r15244, %r14684;
	mov.u32 	%r15245, %r14687;
	mov.u32 	%r15246, %r14690;
	mov.u32 	%r15247, %r14693;
	mov.u32 	%r15248, %r14696;
	mov.u32 	%r15249, %r14699;
	mov.u32 	%r15250, %r14702;
$L__BB1_105:
	// begin inline asm
	add.cc.u32 %r14738, %r15244, %r14300;
	// end inline asm
	// begin inline asm
	addc.cc.u32 %r14741, %r15245, %r14348;
	// end inline asm
	// begin inline asm
	addc.cc.u32 %r14744, %r15246, %r14396;
	// end inline asm
	// begin inline asm
	addc.cc.u32 %r14747, %r15247, %r14444;
	// end inline asm
	// begin inline asm
	addc.cc.u32 %r14750, %r15248, %r14492;
	// end inline asm
	// begin inline asm
	addc.cc.u32 %r14753, %r15249, %r14540;
	// end inline asm
	// begin inline asm
	addc.cc.u32 %r14756, %r15250, %r14588;
	// end inline asm
	// begin inline asm
	addc.u32 %r14759, %r15251, %r14636;
	// end inline asm
	// begin inline asm
	sub.cc.u32 %r14762, %r14738, %r11;
	// end inline asm
	// begin inline asm
	subc.cc.u32 %r14765, %r14741, %r12;
	// end inline asm
	// begin inline asm
	subc.cc.u32 %r14768, %r14744, %r13;
	// end inline asm
	// begin inline asm
	subc.cc.u32 %r14771, %r14747, %r14;
	// end inline asm
	// begin inline asm
	subc.cc.u32 %r14774, %r14750, %r15;
	// end inline asm
	// begin inline asm
	subc.cc.u32 %r14777, %r14753, %r16;
	// end inline asm
	// begin inline asm
	subc.cc.u32 %r14780, %r14756, %r17;
	// end inline asm
	// begin inline asm
	subc.u32 %r14783, %r14759, %r18;
	// end inline asm
	and.b64  	%rd572, %rd5, -4294967296;
	setp.ne.s64 	%p96, %rd572, 0;
	@%p96 bra 	$L__BB1_107;
	cvt.u32.u64 	%r14786, %rd5;
	rem.u32 	%r14787, -1614422450, %r14786;
	cvt.u64.u32 	%rd669, %r14787;
	bra.uni 	$L__BB1_108;
$L__BB1_107:
	rem.u64 	%rd669, 2680544846, %rd5;
$L__BB1_108:
	shr.u64 	%rd573, %rd669, 3;
	add.s64 	%rd574, %rd1, %rd573;
	ld.global.u8 	%rs9, [%rd574];
	and.b16  	%rs10, %rs9, 64;
	setp.eq.s16 	%p97, %rs10, 0;
	@%p97 bra 	$L__BB1_140;
	rem.u64 	%rd575, 5435133740, %rd5;
	shr.u64 	%rd576, %rd575, 3;
	add.s64 	%rd577, %rd1, %rd576;
	ld.global.u8 	%rs11, [%rd577];
	and.b16  	%rs12, %rs11, 16;
	setp.eq.s16 	%p98, %rs12, 0;
	@%p98 bra 	$L__BB1_140;
	rem.u64 	%rd578, 8189722634, %rd5;
	shr.u64 	%rd579, %rd578, 3;
	add.s64 	%rd580, %rd1, %rd579;
	ld.global.u8 	%rs13, [%rd580];
	and.b16  	%rs14, %rs13, 4;
	setp.eq.s16 	%p99, %rs14, 0;
	@%p99 bra 	$L__BB1_140;
	rem.u64 	%rd581, 10944311528, %rd5;
	shr.u64 	%rd582, %rd581, 3;
	add.s64 	%rd583, %rd1, %rd582;
	ld.global.u8 	%rs15, [%rd583];
	and.b16  	%rs16, %rs15, 1;
	setp.eq.b16 	%p100, %rs16, 1;
	not.pred 	%p101, %p100;
	@%p101 bra 	$L__BB1_140;
	rem.u64 	%rd584, 13698900422, %rd5;
	shr.u64 	%rd585, %rd584, 3;
	add.s64 	%rd586, %rd1, %rd585;
	ld.global.u8 	%rs17, [%rd586];
	and.b16  	%rs18, %rs17, 64;
	setp.eq.s16 	%p102, %rs18, 0;
	@%p102 bra 	$L__BB1_140;
	rem.u64 	%rd587, 16453489316, %rd5;
	shr.u64 	%rd588, %rd587, 3;
	add.s64 	%rd589, %rd1, %rd588;
	ld.global.u8 	%rs19, [%rd589];
	and.b16  	%rs20, %rs19, 16;
	setp.eq.s16 	%p103, %rs20, 0;
	@%p103 bra 	$L__BB1_140;
	rem.u64 	%rd590, 19208078210, %rd5;
	shr.u64 	%rd591, %rd590, 3;
	add.s64 	%rd592, %rd1, %rd591;
	ld.global.u8 	%rs21, [%rd592];
	and.b16  	%rs22, %rs21, 4;
	setp.eq.s16 	%p104, %rs22, 0;
	@%p104 bra 	$L__BB1_140;
	rem.u64 	%rd593, 21962667104, %rd5;
	shr.u64 	%rd594, %rd593, 3;
	add.s64 	%rd595, %rd1, %rd594;
	ld.global.u8 	%rs23, [%rd595];
	and.b16  	%rs24, %rs23, 1;
	setp.eq.b16 	%p105, %rs24, 1;
	not.pred 	%p106, %p105;
	@%p106 bra 	$L__BB1_140;
	rem.u64 	%rd596, 24717255998, %rd5;
	shr.u64 	%rd597, %rd596, 3;
	add.s64 	%rd598, %rd1, %rd597;
	ld.global.u8 	%rs25, [%rd598];
	and.b16  	%rs26, %rs25, 64;
	setp.eq.s16 	%p107, %rs26, 0;
	@%p107 bra 	$L__BB1_140;
	rem.u64 	%rd599, 27471844892, %rd5;
	shr.u64 	%rd600, %rd599, 3;
	add.s64 	%rd601, %rd1, %rd600;
	ld.global.u8 	%rs27, [%rd601];
	and.b16  	%rs28, %rs27, 16;
	setp.eq.s16 	%p108, %rs28, 0;
	@%p108 bra 	$L__BB1_140;
	rem.u64 	%rd602, 30226433786, %rd5;
	shr.u64 	%rd603, %rd602, 3;
	add.s64 	%rd604, %rd1, %rd603;
	ld.global.u8 	%rs29, [%rd604];
	and.b16  	%rs30, %rs29, 4;
	setp.eq.s16 	%p109, %rs30, 0;
	@%p109 bra 	$L__BB1_140;
	rem.u64 	%rd605, 32981022680, %rd5;
	shr.u64 	%rd606, %rd605, 3;
	add.s64 	%rd607, %rd1, %rd606;
	ld.global.u8 	%rs31, [%rd607];
	and.b16  	%rs32, %rs31, 1;
	setp.eq.b16 	%p110, %rs32, 1;
	not.pred 	%p111, %p110;
	@%p111 bra 	$L__BB1_140;
	rem.u64 	%rd608, 35735611574, %rd5;
	shr.u64 	%rd609, %rd608, 3;
	add.s64 	%rd610, %rd1, %rd609;
	ld.global.u8 	%rs33, [%rd610];
	and.b16  	%rs34, %rs33, 64;
	setp.eq.s16 	%p112, %rs34, 0;
	@%p112 bra 	$L__BB1_140;
	rem.u64 	%rd611, 38490200468, %rd5;
	shr.u64 	%rd612, %rd611, 3;
	add.s64 	%rd613, %rd1, %rd612;
	ld.global.u8 	%rs35, [%rd613];
	and.b16  	%rs36, %rs35, 16;
	setp.eq.s16 	%p113, %rs36, 0;
	@%p113 bra 	$L__BB1_140;
	rem.u64 	%rd614, 41244789362, %rd5;
	shr.u64 	%rd615, %rd614, 3;
	add.s64 	%rd616, %rd1, %rd615;
	ld.global.u8 	%rs37, [%rd616];
	and.b16  	%rs38, %rs37, 4;
	setp.eq.s16 	%p114, %rs38, 0;
	@%p114 bra 	$L__BB1_140;
	rem.u64 	%rd617, 43999378256, %rd5;
	shr.u64 	%rd618, %rd617, 3;
	add.s64 	%rd619, %rd1, %rd618;
	ld.global.u8 	%rs39, [%rd619];
	and.b16  	%rs40, %rs39, 1;
	setp.eq.b16 	%p115, %rs40, 1;
	not.pred 	%p116, %p115;
	@%p116 bra 	$L__BB1_140;
	rem.u64 	%rd620, 46753967150, %rd5;
	shr.u64 	%rd621, %rd620, 3;
	add.s64 	%rd622, %rd1, %rd621;
	ld.global.u8 	%rs41, [%rd622];
	and.b16  	%rs42, %rs41, 64;
	setp.eq.s16 	%p117, %rs42, 0;
	@%p117 bra 	$L__BB1_140;
	rem.u64 	%rd623, 49508556044, %rd5;
	shr.u64 	%rd624, %rd623, 3;
	add.s64 	%rd625, %rd1, %rd624;
	ld.global.u8 	%rs43, [%rd625];
	and.b16  	%rs44, %rs43, 16;
	setp.eq.s16 	%p118, %rs44, 0;
	@%p118 bra 	$L__BB1_140;
	rem.u64 	%rd626, 52263144938, %rd5;
	shr.u64 	%rd627, %rd626, 3;
	add.s64 	%rd628, %rd1, %rd627;
	ld.global.u8 	%rs45, [%rd628];
	and.b16  	%rs46, %rs45, 4;
	setp.eq.s16 	%p119, %rs46, 0;
	@%p119 bra 	$L__BB1_140;
	rem.u64 	%rd629, 55017733832, %rd5;
	shr.u64 	%rd630, %rd629, 3;
	add.s64 	%rd631, %rd1, %rd630;
	ld.global.u8 	%rs47, [%rd631];
	and.b16  	%rs48, %rs47, 1;
	setp.eq.b16 	%p120, %rs48, 1;
	not.pred 	%p121, %p120;
	@%p121 bra 	$L__BB1_140;
	rem.u64 	%rd632, 57772322726, %rd5;
	shr.u64 	%rd633, %rd632, 3;
	add.s64 	%rd634, %rd1, %rd633;
	ld.global.u8 	%rs49, [%rd634];
	and.b16  	%rs50, %rs49, 64;
	setp.eq.s16 	%p122, %rs50, 0;
	@%p122 bra 	$L__BB1_140;
	rem.u64 	%rd635, 60526911620, %rd5;
	shr.u64 	%rd636, %rd635, 3;
	add.s64 	%rd637, %rd1, %rd636;
	ld.global.u8 	%rs51, [%rd637];
	and.b16  	%rs52, %rs51, 16;
	setp.eq.s16 	%p123, %rs52, 0;
	@%p123 bra 	$L__BB1_140;
	rem.u64 	%rd638, 63281500514, %rd5;
	shr.u64 	%rd639, %rd638, 3;
	add.s64 	%rd640, %rd1, %rd639;
	ld.global.u8 	%rs53, [%rd640];
	and.b16  	%rs54, %rs53, 4;
	setp.eq.s16 	%p124, %rs54, 0;
	@%p124 bra 	$L__BB1_140;
	rem.u64 	%rd641, 66036089408, %rd5;
	shr.u64 	%rd642, %rd641, 3;
	add.s64 	%rd643, %rd1, %rd642;
	ld.global.u8 	%rs55, [%rd643];
	and.b16  	%rs56, %rs55, 1;
	setp.eq.b16 	%p125, %rs56, 1;
	not.pred 	%p126, %p125;
	@%p126 bra 	$L__BB1_140;
	rem.u64 	%rd644, 68790678302, %rd5;
	shr.u64 	%rd645, %rd644, 3;
	add.s64 	%rd646, %rd1, %rd645;
	ld.global.u8 	%rs57, [%rd646];
	and.b16  	%rs58, %rs57, 64;
	setp.eq.s16 	%p127, %rs58, 0;
	@%p127 bra 	$L__BB1_140;
	rem.u64 	%rd647, 71545267196, %rd5;
	shr.u64 	%rd648, %rd647, 3;
	add.s64 	%rd649, %rd1, %rd648;
	ld.global.u8 	%rs59, [%rd649];
	and.b16  	%rs60, %rs59, 16;
	setp.eq.s16 	%p128, %rs60, 0;
	@%p128 bra 	$L__BB1_140;
	rem.u64 	%rd650, 74299856090, %rd5;
	shr.u64 	%rd651, %rd650, 3;
	add.s64 	%rd652, %rd1, %rd651;
	ld.global.u8 	%rs61, [%rd652];
	and.b16  	%rs62, %rs61, 4;
	setp.eq.s16 	%p129, %rs62, 0;
	@%p129 bra 	$L__BB1_140;
	rem.u64 	%rd653, 77054444984, %rd5;
	shr.u64 	%rd654, %rd653, 3;
	add.s64 	%rd655, %rd1, %rd654;
	ld.global.u8 	%rs63, [%rd655];
	and.b16  	%rs64, %rs63, 1;
	setp.eq.b16 	%p130, %rs64, 1;
	not.pred 	%p131, %p130;
	@%p131 bra 	$L__BB1_140;
	rem.u64 	%rd656, 79809033878, %rd5;
	shr.u64 	%rd657, %rd656, 3;
	add.s64 	%rd658, %rd1, %rd657;
	ld.global.u8 	%rs65, [%rd658];
	and.b16  	%rs66, %rs65, 64;
	setp.eq.s16 	%p132, %rs66, 0;
	@%p132 bra 	$L__BB1_140;
	rem.u64 	%rd659, 82563622772, %rd5;
	shr.u64 	%rd660, %rd659, 3;
	add.s64 	%rd661, %rd1, %rd660;
	ld.global.u8 	%rs67, [%rd661];
	and.b16  	%rs68, %rs67, 16;
	setp.eq.s16 	%p133, %rs68, 0;
	@%p133 bra 	$L__BB1_140;
	ld.param.u64 	%rd668, [_Z23akm_search_kernel_rangeyiiPKhmiPyPi_param_7];
	cvta.to.global.u64 	%rd662, %rd668;
	atom.global.add.u32 	%r1241, [%rd662], 1;
	setp.gt.s32 	%p134, %r1241, 1023;
	@%p134 bra 	$L__BB1_140;
	ld.param.u64 	%rd667, [_Z23akm_search_kernel_rangeyiiPKhmiPyPi_param_6];
	ld.local.u64 	%rd663, [%rd3];
	cvta.to.global.u64 	%rd664, %rd667;
	mul.wide.s32 	%rd665, %r1241, 8;
	add.s64 	%rd666, %rd664, %rd665;
	st.global.u64 	[%rd666], %rd663;
$L__BB1_140:
	ld.param.u32 	%r14789, [_Z23akm_search_kernel_rangeyiiPKhmiPyPi_param_2];
	add.s32 	%r14805, %r14805, 1;
	setp.ne.s32 	%p135, %r14805, %r14789;
	@%p135 bra 	$L__BB1_3;
$L__BB1_141:
	ret;

}


// ===== COMPILED SASS (sm_100) =====

	.target	sm_100

	.elftype	@"ET_EXEC"


//--------------------- .note.nv.tkinfo           --------------------------
	.section	.note.nv.tkinfo,"",@"SHT_NOTE"
	.sectionflags	@"SHF_NOTE_NV_TKINFO"
	.tkinfo
        /*0018*/ 	.word	0x00000002
        /*0030*/ 	.string	""
        /*0030*/ 	.string	"ptxas"
        /*0030*/ 	.string	"Cuda compilation tools, release 13.0, V13.0.88"
        /*0030*/ 	.string	"Build cuda_13.0.r13.0/compiler.36424714_0"
        /*0030*/ 	.string	"-arch sm_100 -m 64 "



//--------------------- .note.nv.cuinfo           --------------------------
	.section	.note.nv.cuinfo,"",@"SHT_NOTE"
	.sectionflags	@"SHF_NOTE_NV_CUINFO"
        /*0018*/ 	.short	0x0002
        /*001a*/ 	.short	0x0064
        /*001c*/ 	.short	0x0082
	.zero		2


//--------------------- .nv.info                  --------------------------
	.section	.nv.info,"",@"SHT_CUDA_INFO"
	.align	4


	//----- nvinfo : EIATTR_REGCOUNT
	.align		4
        /*0000*/ 	.byte	0x04, 0x2f
        /*0002*/ 	.short	(.L_14 - .L_13)
	.align		4
.L_13:
        /*0004*/ 	.word	index@(_Z28akm_search_kernel_sequentialyiiPKhmiS0_iPyPi)
        /*0008*/ 	.word	0x0000008a


	//----- nvinfo : EIATTR_FRAME_SIZE
	.align		4
.L_14:
        /*000c*/ 	.byte	0x04, 0x11
        /*000e*/ 	.short	(.L_16 - .L_15)
	.align		4
.L_15:
        /*0010*/ 	.word	index@($__internal_1_$__cuda_sm20_rem_u64)
        /*0014*/ 	.word	0x00000040


	//----- nvinfo : EIATTR_FRAME_SIZE
	.align		4
.L_16:
        /*0018*/ 	.byte	0x04, 0x11
        /*001a*/ 	.short	(.L_18 - .L_17)
	.align		4
.L_17:
        /*001c*/ 	.word	index@(_Z28akm_search_kernel_sequentialyiiPKhmiS0_iPyPi)
        /*0020*/ 	.word	0x00000040


	//----- nvinfo : EIATTR_REGCOUNT
	.align		4
.L_18:
        /*0024*/ 	.byte	0x04, 0x2f
        /*0026*/ 	.short	(.L_20 - .L_19)
	.align		4
.L_19:
        /*0028*/ 	.word	index@(_Z23akm_search_kernel_rangeyiiPKhmiPyPi)
        /*002c*/ 	.word	0x0000008c


	//----- nvinfo : EIATTR_FRAME_SIZE
	.align		4
.L_20:
        /*0030*/ 	.byte	0x04, 0x11
        /*0032*/ 	.short	(.L_22 - .L_21)
	.align		4
.L_21:
        /*0034*/ 	.word	index@($__internal_0_$__cuda_sm20_rem_u64)
        /*0038*/ 	.word	0x00000040


	//----- nvinfo : EIATTR_FRAME_SIZE
	.align		4
.L_22:
        /*003c*/ 	.byte	0x04, 0x11
        /*003e*/ 	.short	(.L_24 - .L_23)
	.align		4
.L_23:
        /*0040*/ 	.word	index@(_Z23akm_search_kernel_rangeyiiPKhmiPyPi)
        /*0044*/ 	.word	0x00000040


	//----- nvinfo : EIATTR_MIN_STACK_SIZE
	.align		4
.L_24:
        /*0048*/ 	.byte	0x04, 0x12
        /*004a*/ 	.short	(.L_26 - .L_25)
	.align		4
.L_25:
        /*004c*/ 	.word	index@(_Z23akm_search_kernel_rangeyiiPKhmiPyPi)
        /*0050*/ 	.word	0x00000040


	//----- nvinfo : EIATTR_MIN_STACK_SIZE
	.align		4
.L_26:
        /*0054*/ 	.byte	0x04, 0x12
        /*0056*/ 	.short	(.L_28 - .L_27)
	.align		4
.L_27:
        /*0058*/ 	.word	index@(_Z28akm_search_kernel_sequentialyiiPKhmiS0_iPyPi)
        /*005c*/ 	.word	0x00000040
.L_28:


//--------------------- .nv.compat                --------------------------
	.section	.nv.compat,"",@"SHT_CUDA_COMPAT_INFO"
	.align	4
        /*0000*/ 	.byte	0x02, 0x09, 0x00, 0x00, 0x02, 0x02, 0x01, 0x00, 0x02, 0x05, 0x05, 0x00, 0x03, 0x07, 0x01, 0x01
        /*0010*/ 	.byte	0x02, 0x03, 0x00, 0x00, 0x02, 0x06, 0x01, 0x00, 0x04, 0x0b, 0x08, 0x00, 0x09, 0x00, 0x00, 0x00
        /*0020*/ 	.byte	0x00, 0x00, 0x00, 0x00


//--------------------- .nv.info._Z23akm_search_kernel_rangeyiiPKhmiPyPi --------------------------
	.section	.nv.info._Z23akm_search_kernel_rangeyiiPKhmiPyPi,"",@"SHT_CUDA_INFO"
	.sectionflags	@""
	.align	4


	//----- nvinfo : EIATTR_CUDA_API_VERSION
	.align		4
        /*0000*/ 	.byte	0x04, 0x37
        /*0002*/ 	.short	(.L_30 - .L_29)
.L_29:
        /*0004*/ 	.word	0x00000082


	//----- nvinfo : EIATTR_KPARAM_INFO
	.align		4
.L_30:
        /*0008*/ 	.byte	0x04, 0x17
        /*000a*/ 	.short	(.L_32 - .L_31)
.L_31:
        /*000c*/ 	.word	0x00000000
        /*0010*/ 	.short	0x0007
        /*0012*/ 	.short	0x0030
        /*0014*/ 	.byte	0x00, 0xf5, 0x21, 0x00


	//----- nvinfo : EIATTR_KPARAM_INFO
	.align		4
.L_32:
        /*0018*/ 	.byte	0x04, 0x17
        /*001a*/ 	.short	(.L_34 - .L_33)
.L_33:
        /*001c*/ 	.word	0x00000000
        /*0020*/ 	.short	0x0006
        /*0022*/ 	.short	0x0028
        /*0024*/ 	.byte	0x00, 0xf5, 0x21, 0x00


	//----- nvinfo : EIATTR_KPARAM_INFO
	.align		4
.L_34:
        /*0028*/ 	.byte	0x04, 0x17
        /*002a*/ 	.short	(.L_36 - .L_35)
.L_35:
        /*002c*/ 	.word	0x00000000
        /*0030*/ 	.short	0x0005
        /*0032*/ 	.short	0x0020
        /*0034*/ 	.byte	0x00, 0xf0, 0x11, 0x00


	//----- nvinfo : EIATTR_KPARAM_INFO
	.align		4
.L_36:
        /*0038*/ 	.byte	0x04, 0x17
        /*003a*/ 	.short	(.L_38 - .L_37)
.L_37:
        /*003c*/ 	.word	0x00000000
        /*0040*/ 	.short	0x0004
        /*0042*/ 	.short	0x0018
        /*0044*/ 	.byte	0x00, 0xf0, 0x21, 0x00


	//----- nvinfo : EIATTR_KPARAM_INFO
	.align		4
.L_38:
        /*0048*/ 	.byte	0x04, 0x17
        /*004a*/ 	.short	(.L_40 - .L_39)
.L_39:
        /*004c*/ 	.word	0x00000000
        /*0050*/ 	.short	0x0003
        /*0052*/ 	.short	0x0010
        /*0054*/ 	.byte	0x00, 0xf5, 0x21, 0x00


	//----- nvinfo : EIATTR_KPARAM_INFO
	.align		4
.L_40:
        /*0058*/ 	.byte	0x04, 0x17
        /*005a*/ 	.short	(.L_42 - .L_41)
.L_41:
        /*005c*/ 	.word	0x00000000
        /*0060*/ 	.short	0x0002
        /*0062*/ 	.short	0x000c
        /*0064*/ 	.byte	0x00, 0xf0, 0x11, 0x00


	//----- nvinfo : EIATTR_KPARAM_INFO
	.align		4
.L_42:
        /*0068*/ 	.byte	0x04, 0x17
        /*006a*/ 	.short	(.L_44 - .L_43)
.L_43:
        /*006c*/ 	.word	0x00000000
        /*0070*/ 	.short	0x0001
        /*0072*/ 	.short	0x0008
        /*0074*/ 	.byte	0x00, 0xf0, 0x11, 0x00


	//----- nvinfo : EIATTR_KPARAM_INFO
	.align		4
.L_44:
        /*0078*/ 	.byte	0x04, 0x17
        /*007a*/ 	.short	(.L_46 - .L_45)
.L_45:
        /*007c*/ 	.word	0x00000000
        /*0080*/ 	.short	0x0000
        /*0082*/ 	.short	0x0000
        /*0084*/ 	.byte	0x00, 0xf0, 0x21, 0x00


	//----- nvinfo : EIATTR_SPARSE_MMA_MASK
	.align		4
.L_46:
        /*0088*/ 	.byte	0x03, 0x50
        /*008a*/ 	.short	0x0000


	//----- nvinfo : EIATTR_MAXREG_COUNT
	.align		4
        /*008c*/ 	.byte	0x03, 0x1b
        /*008e*/ 	.short	0x00ff


	//----- nvinfo : EIATTR_MERCURY_ISA_VERSION
	.align		4
        /*0090*/ 	.byte	0x03, 0x5f
        /*0092*/ 	.short	0x0101


	//----- nvinfo : EIATTR_INT_WARP_WIDE_INSTR_OFFSETS
	.align		4
        /*0094*/ 	.byte	0x04, 0x31
        /*0096*/ 	.short	(.L_48 - .L_47)


	//   ....[0]....
.L_47:
        /*0098*/ 	.word	0x000155b0


	//   ....[1]....
        /*009c*/ 	.word	0x00015650


	//----- nvinfo : EIATTR_VRC_CTA_INIT_COUNT
	.align		4
.L_48:
        /*00a0*/ 	.byte	0x02, 0x4a
	.zero		1
	.zero		1


	//----- nvinfo : EIATTR_EXIT_INSTR_OFFSETS
	.align		4
        /*00a4*/ 	.byte	0x04, 0x1c
        /*00a6*/ 	.short	(.L_50 - .L_49)


	//   ....[0]....
.L_49:
        /*00a8*/ 	.word	0x00000090


	//   ....[1]....
        /*00ac*/ 	.word	0x000000f0


	//   ....[2]....
        /*00b0*/ 	.word	0x000156f0


	//----- nvinfo : EIATTR_CRS_STACK_SIZE
	.align		4
.L_50:
        /*00b4*/ 	.byte	0x04, 0x1e
        /*00b6*/ 	.short	(.L_52 - .L_51)
.L_51:
        /*00b8*/ 	.word	0x00000000


	//----- nvinfo : EIATTR_CBANK_PARAM_SIZE
	.align		4
.L_52:
        /*00bc*/ 	.byte	0x03, 0x19
        /*00be*/ 	.short	0x0038


	//----- nvinfo : EIATTR_PARAM_CBANK
	.align		4
        /*00c0*/ 	.byte	0x04, 0x0a
        /*00c2*/ 	.short	(.L_54 - .L_53)
	.align		4
.L_53:
        /*00c4*/ 	.word	index@(.nv.constant0._Z23akm_search_kernel_rangeyiiPKhmiPyPi)
        /*00c8*/ 	.short	0x0380
        /*00ca*/ 	.short	0x0038


	//----- nvinfo : EIATTR_SW_WAR
	.align		4
.L_54:
        /*00cc*/ 	.byte	0x04, 0x36
        /*00ce*/ 	.short	(.L_56 - .L_55)
.L_55:
        /*00d0*/ 	.word	0x00000008
.L_56:


//--------------------- .nv.info._Z28akm_search_kernel_sequentialyiiPKhmiS0_iPyPi --------------------------
	.section	.nv.info._Z28akm_search_kernel_sequentialyiiPKhmiS0_iPyPi,"",@"SHT_CUDA_INFO"
	.sectionflags	@""
	.align	4


	//----- nvinfo : EIATTR_CUDA_API_VERSION
	.align		4
        /*0000*/ 	.byte	0x04, 0x37
        /*0002*/ 	.short	(.L_58 - .L_57)
.L_57:
        /*0004*/ 	.word	0x00000082


	//----- nvinfo : EIATTR_KPARAM_INFO
	.align		4
.L_58:
        /*0008*/ 	.byte	0x04, 0x17
        /*000a*/ 	.short	(.L_60 - .L_59)
.L_59:
        /*000c*/ 	.word	0x00000000
        /*0010*/ 	.short	0x0009
        /*0012*/ 	.short	0x0040
        /*0014*/ 	.byte	0x00, 0xf5, 0x21, 0x00


	//----- nvinfo : EIATTR_KPARAM_INFO
	.align		4
.L_60:
        /*0018*/ 	.byte	0x04, 0x17
        /*001a*/ 	.short	(.L_62 - .L_61)
.L_61:
        /*001c*/ 	.word	0x00000000
        /*0020*/ 	.short	0x0008
        /*0022*/ 	.short	0x0038
        /*0024*/ 	.byte	0x00, 0xf5, 0x21, 0x00


	//----- nvinfo : EIATTR_KPARAM_INFO
	.align		4
.L_62:
        /*0028*/ 	.byte	0x04, 0x17
        /*002a*/ 	.short	(.L_64 - .L_63)
.L_63:
        /*002c*/ 	.word	0x00000000
        /*0030*/ 	.short	0x0007
        /*0032*/ 	.short	0x0030
        /*0034*/ 	.byte	0x00, 0xf0, 0x11, 0x00


	//----- nvinfo : EIATTR_KPARAM_INFO
	.align		4
.L_64:
        /*0038*/ 	.byte	0x04, 0x17
        /*003a*/ 	.short	(.L_66 - .L_65)
.L_65:
        /*003c*/ 	.word	0x00000000
        /*0040*/ 	.short	0x0006
        /*0042*/ 	.short	0x0028
        /*0044*/ 	.byte	0x00, 0xf5, 0x21, 0x00


	//----- nvinfo : EIATTR_KPARAM_INFO
	.align		4
.L_66:
        /*0048*/ 	.byte	0x04, 0x17
        /*004a*/ 	.short	(.L_68 - .L_67)
.L_67:
        /*004c*/ 	.word	0x00000000
        /*0050*/ 	.short	0x0005
        /*0052*/ 	.short	0x0020
        /*0054*/ 	.byte	0x00, 0xf0, 0x11, 0x00


	//----- nvinfo : EIATTR_KPARAM_INFO
	.align		4
.L_68:
        /*0058*/ 	.byte	0x04, 0x17
        /*005a*/ 	.short	(.L_70 - .L_69)
.L_69:
        /*005c*/ 	.word	0x00000000
        /*0060*/ 	.short	0x0004
        /*0062*/ 	.short	0x0018
        /*0064*/ 	.byte	0x00, 0xf0, 0x21, 0x00


	//----- nvinfo : EIATTR_KPARAM_INFO
	.align		4
.L_70:
        /*0068*/ 	.byte	0x04, 0x17
        /*006a*/ 	.short	(.L_72 - .L_71)
.L_71:
        /*006c*/ 	.word	0x00000000
        /*0070*/ 	.short	0x0003
        /*0072*/ 	.short	0x0010
        /*0074*/ 	.byte	0x00, 0xf5, 0x21, 0x00


	//----- nvinfo : EIATTR_KPARAM_INFO
	.align		4
.L_72:
        /*0078*/ 	.byte	0x04, 0x17
        /*007a*/ 	.short	(.L_74 - .L_73)
.L_73:
        /*007c*/ 	.word	0x00000000
        /*0080*/ 	.short	0x0002
        /*0082*/ 	.short	0x000c
        /*0084*/ 	.byte	0x00, 0xf0, 0x11, 0x00


	//----- nvinfo : EIATTR_KPARAM_INFO
	.align		4
.L_74:
        /*0088*/ 	.byte	0x04, 0x17
        /*008a*/ 	.short	(.L_76 - .L_75)
.L_75:
        /*008c*/ 	.word	0x00000000
        /*0090*/ 	.short	0x0001
        /*0092*/ 	.short	0x0008
        /*0094*/ 	.byte	0x00, 0xf0, 0x11, 0x00


	//----- nvinfo : EIATTR_KPARAM_INFO
	.align		4
.L_76:
        /*0098*/ 	.byte	0x04, 0x17
        /*009a*/ 	.short	(.L_78 - .L_77)
.L_77:
        /*009c*/ 	.word	0x00000000
        /*00a0*/ 	.short	0x0000
        /*00a2*/ 	.short	0x0000
        /*00a4*/ 	.byte	0x00, 0xf0, 0x21, 0x00


	//----- nvinfo : EIATTR_SPARSE_MMA_MASK
	.align		4
.L_78:
        /*00a8*/ 	.byte	0x03, 0x50
        /*00aa*/ 	.short	0x0000


	//----- nvinfo : EIATTR_MAXREG_COUNT
	.align		4
        /*00ac*/ 	.byte	0x03, 0x1b
        /*00ae*/ 	.short	0x00ff


	//----- nvinfo : EIATTR_MERCURY_ISA_VERSION
	.align		4
        /*00b0*/ 	.byte	0x03, 0x5f
        /*00b2*/ 	.short	0x0101


	//----- nvinfo : EIATTR_INT_WARP_WIDE_INSTR_OFFSETS
	.align		4
        /*00b4*/ 	.byte	0x04, 0x31
        /*00b6*/ 	.short	(.L_80 - .L_79)


	//   ....[0]....
.L_79:
        /*00b8*/ 	.word	0x00015ba0


	//   ....[1]....
        /*00bc*/ 	.word	0x00015c30


	//----- nvinfo : EIATTR_VRC_CTA_INIT_COUNT
	.align		4
.L_80:
        /*00c0*/ 	.byte	0x02, 0x4a
	.zero		1
	.zero		1


	//----- nvinfo : EIATTR_EXIT_INSTR_OFFSETS
	.align		4
        /*00c4*/ 	.byte	0x04, 0x1c
        /*00c6*/ 	.short	(.L_82 - .L_81)


	//   ....[0]....
.L_81:
        /*00c8*/ 	.word	0x00000090


	//   ....[1]....
        /*00cc*/ 	.word	0x00015cf0


	//----- nvinfo : EIATTR_CRS_STACK_SIZE
	.align		4
.L_82:
        /*00d0*/ 	.byte	0x04, 0x1e
        /*00d2*/ 	.short	(.L_84 - .L_83)
.L_83:
        /*00d4*/ 	.word	0x00000000


	//----- nvinfo : EIATTR_CBANK_PARAM_SIZE
	.align		4
.L_84:
        /*00d8*/ 	.byte	0x03, 0x19
        /*00da*/ 	.short	0x0048


	//----- nvinfo : EIATTR_PARAM_CBANK
	.align		4
        /*00dc*/ 	.byte	0x04, 0x0a
        /*00de*/ 	.short	(.L_86 - .L_85)
	.align		4
.L_85:
        /*00e0*/ 	.word	index@(.nv.constant0._Z28akm_search_kernel_sequentialyiiPKhmiS0_iPyPi)
        /*00e4*/ 	.short	0x0380
        /*00e6*/ 	.short	0x0048


	//----- nvinfo : EIATTR_SW_WAR
	.align		4
.L_86:
        /*00e8*/ 	.byte	0x04, 0x36
        /*00ea*/ 	.short	(.L_88 - .L_87)
.L_87:
        /*00ec*/ 	.word	0x00000008
.L_88:


//--------------------- .nv.callgraph             --------------------------
	.section	.nv.callgraph,"",@"SHT_CUDA_CALLGRAPH"
	.align	4
	.sectionentsize	8
	.align		4
        /*0000*/ 	.word	0x00000000
	.align		4
        /*0004*/ 	.word	0xffffffff
	.align		4
        /*0008*/ 	.word	0x00000000
	.align		4
        /*000c*/ 	.word	0xfffffffe
	.align		4
        /*0010*/ 	.word	0x00000000
	.align		4
        /*0014*/ 	.word	0xfffffffd
	.align		4
        /*0018*/ 	.word	0x00000000
	.align		4
        /*001c*/ 	.word	0xfffffffc


//--------------------- .nv.constant4             --------------------------
	.section	.nv.constant4,"a",@progbits
	.align	8
	.align		8
.nv.constant4:
        /*0000*/ 	.dword	precalc_xorwow_matrix
	.align		8
        /*0008*/ 	.dword	precalc_xorwow_offset_matrix
	.align		8
        /*0010*/ 	.dword	mrg32k3aM1
	.align		8
        /*0018*/ 	.dword	mrg32k3aM2
	.align		8
        /*0020*/ 	.dword	mrg32k3aM1SubSeq
	.align		8
        /*0028*/ 	.dword	mrg32k3aM2SubSeq
	.align		8
        /*0030*/ 	.dword	mrg32k3aM1Seq
	.align		8
        /*0038*/ 	.dword	mrg32k3aM2Seq


//--------------------- .nv.constant3             --------------------------
	.section	.nv.constant3,"a",@progbits
	.align	8
.nv.constant3:
	.type		__cr_lgamma_table,@object
	.size		__cr_lgamma_table,(_P - __cr_lgamma_table)
__cr_lgamma_table:
        /*0000*/ 	.byte	0x00, 0x00, 0x00, 0x00, 0x00, 0x00, 0x00, 0x00, 0x00, 0x00, 0x00, 0x00, 0x00, 0x00, 0x00, 0x00
        /*0010*/ 	.byte	0xef, 0x39, 0xfa, 0xfe, 0x42, 0x2e, 0xe6, 0x3f, 0x02, 0x20, 0x2a, 0xfa, 0x0b, 0xab, 0xfc, 0x3f
        /*0020*/ 	.byte	0xf9, 0x2c, 0x92, 0x7c, 0xa7, 0x6c, 0x09, 0x40, 0xc9, 0x79, 0x44, 0x3c, 0x64, 0x26, 0x13, 0x40
        /*0030*/ 	.byte	0xca, 0x01, 0xcf, 0x3a, 0x27, 0x51, 0x1a, 0x40, 0x30, 0xcc, 0x2d, 0xf3, 0xe1, 0x0c, 0x21, 0x40
        /*0040*/ 	.byte	0x0d, 0xb7, 0xfc, 0x82, 0x8e, 0x35, 0x25, 0x40
	.type		_P,@object
	.size		_P,(_GX - _P)
_P:
        /*0048*/ 	.byte	0x2f, 0xff, 0xff, 0xff, 0xfe, 0xff, 0xff, 0xff, 0xff, 0xff, 0xff, 0xff, 0xff, 0xff, 0xff, 0xff
        /*0058*/ 	.byte	0xff, 0xff, 0xff, 0xff, 0xff, 0xff, 0xff, 0xff, 0xff, 0xff, 0xff, 0xff, 0xff, 0xff, 0xff, 0xff
	.type		_GX,@object
	.size		_GX,(_GY - _GX)
_GX:
        /*0068*/ 	.byte	0x98, 0x17, 0xf8, 0x16, 0x5b, 0x81, 0xf2, 0x59, 0xd9, 0x28, 0xce, 0x2d, 0xdb, 0xfc, 0x9b, 0x02
        /*0078*/ 	.byte	0x07, 0x0b, 0x87, 0xce, 0x95, 0x62, 0xa0, 0x55, 0xac, 0xbb, 0xdc, 0xf9, 0x7e, 0x66, 0xbe, 0x79
	.type		_GY,@object
	.size		_GY,(K256 - _GY)
_GY:
        /*0088*/ 	.byte	0xb8, 0xd4, 0x10, 0xfb, 0x8f, 0xd0, 0x47, 0x9c, 0x19, 0x54, 0x85, 0xa6, 0x48, 0xb4, 0x17, 0xfd
        /*0098*/ 	.byte	0xa8, 0x08, 0x11, 0x0e, 0xfc, 0xfb, 0xa4, 0x5d, 0x65, 0xc4, 0xa3, 0x26, 0x77, 0xda, 0x3a, 0x48
	.type		K256,@object
	.size		K256,(.L_12 - K256)
K256:
        /*00a8*/ 	.byte	0x98, 0x2f, 0x8a, 0x42, 0x91, 0x44, 0x37, 0x71, 0xcf, 0xfb, 0xc0, 0xb5, 0xa5, 0xdb, 0xb5, 0xe9
        /* <DEDUP_REMOVED lines=15> */
.L_12:


//--------------------- .text._Z23akm_search_kernel_rangeyiiPKhmiPyPi --------------------------
	.section	.text._Z23akm_search_kernel_rangeyiiPKhmiPyPi,"ax",@progbits
	.align	128
        .global         _Z23akm_search_kernel_rangeyiiPKhmiPyPi
        .type           _Z23akm_search_kernel_rangeyiiPKhmiPyPi,@function
        .size           _Z23akm_search_kernel_rangeyiiPKhmiPyPi,(.L_x_41 - _Z23akm_search_kernel_rangeyiiPKhmiPyPi)
        .other          _Z23akm_search_kernel_rangeyiiPKhmiPyPi,@"STO_CUDA_ENTRY STV_DEFAULT"
_Z23akm_search_kernel_rangeyiiPKhmiPyPi:
.text._Z23akm_search_kernel_rangeyiiPKhmiPyPi:
[----:B------:R-:W0:Y:S01]  /*0000*/  LDC R1, c[0x0][0x37c] ;  /* 0x0000df00ff017b82 */ /* 0x000e220000000800 */
[----:B------:R-:W1:Y:S07]  /*0010*/  S2R R3, SR_TID.X ;  /* 0x0000000000037919 */ /* 0x000e6e0000002100 */
[----:B------:R-:W1:Y:S01]  /*0020*/  S2UR UR4, SR_CTAID.X ;  /* 0x00000000000479c3 */ /* 0x000e620000002500 */
[----:B------:R-:W2:Y:S01]  /*0030*/  LDCU UR5, c[0x0][0x388] ;  /* 0x00007100ff0577ac */ /* 0x000ea20008000800 */
[----:B0-----:R-:W-:-:S05]  /*0040*/  VIADD R1, R1, 0xffffffc0 ;  /* 0xffffffc001017836 */ /* 0x001fca0000000000 */
[----:B------:R-:W-:Y:S01]  /*0050*/  R2UR UR10, R1 ;  /* 0x00000000010a72ca */ /* 0x000fe200000e0000 */
[----:B------:R-:W1:Y:S02]  /*0060*/  LDC R0, c[0x0][0x360] ;  /* 0x0000d800ff007b82 */ /* 0x000e640000000800 */
[----:B-1----:R-:W-:-:S05]  /*0070*/  IMAD R0, R0, UR4, R3 ;  /* 0x0000000400007c24 */ /* 0x002fca000f8e0203 */
[----:B--2---:R-:W-:-:S13]  /*0080*/  ISETP.GE.U32.AND P0, PT, R0, UR5, PT ;  /* 0x0000000500007c0c */ /* 0x004fda000bf06070 */
[----:B------:R-:W-:Y:S05]  /*0090*/  @P0 EXIT ;  /* 0x000000000000094d */ /* 0x000fea0003800000 */
[----:B------:R-:W0:Y:S01]  /*00a0*/  LDC R2, c[0x0][0x38c] ;  /* 0x0000e300ff027b82 */ /* 0x000e220000000800 */
[----:B------:R-:W1:Y:S02]  /*00b0*/  LDCU.64 UR4, c[0x0][0x380] ;  /* 0x00007000ff0477ac */ /* 0x000e640008000a00 */
[----:B-1----:R-:W-:Y:S02]  /*00c0*/  IADD3 R0, P1, PT, R0, UR4, RZ ;  /* 0x0000000400007c10 */ /* 0x002fe4000ff3e0ff */
[----:B0-----:R-:W-:-:S03]  /*00d0*/  ISETP.GE.AND P0, PT, R2, 0x1, PT ;  /* 0x000000010200780c */ /* 0x001fc60003f06270 */
[----:B------:R-:W-:-:S10]  /*00e0*/  IMAD.X R2, RZ, RZ, UR5, P1 ;  /* 0x00000005ff027e24 */ /* 0x000fd400088e06ff */
[----:B------:R-:W-:Y:S05]  /*00f0*/  @!P0 EXIT ;  /* 0x000000000000894d */ /* 0x000fea0003800000 */
[----:B------:R-:W0:Y:S01]  /*0100*/  LDCU UR5, c[0x0][0x3a0] ;  /* 0x00007400ff0577ac */ /* 0x000e220008000800 */
[----:B------:R-:W-:Y:S02]  /*0110*/  LOP3.LUT R2, R2, 0xf7dcefdd, RZ, 0x3c, !PT ;  /* 0xf7dcefdd02027812 */ /* 0x000fe400078e3cff */
[----:B------:R-:W-:Y:S01]  /*0120*/  LOP3.LUT R0, R0, 0xaad26b49, RZ, 0x3c, !PT ;  /* 0xaad26b4900007812 */ /* 0x000fe200078e3cff */
[----:B------:R-:W1:Y:S02]  /*0130*/  LDCU.64 UR6, c[0x0][0x398] ;  /* 0x00007300ff0677ac */ /* 0x000e640008000a00 */
[----:B------:R-:W-:Y:S02]  /*0140*/  IMAD R3, R2, -0x658354e5, RZ ;  /* 0x9a7cab1b02037824 */ /* 0x000fe400078e02ff */
[----:B------:R-:W-:Y:S01]  /*0150*/  IMAD R8, R0, 0x4182bed5, RZ ;  /* 0x4182bed500087824 */ /* 0x000fe200078e02ff */
[----:B------:R-:W-:Y:S02]  /*0160*/  UIADD3 UR11, UPT, UPT, UR10, 0x20, URZ ;  /* 0x000000200a0b7890 */ /* 0x000fe4000fffe0ff */
[C---:B------:R-:W-:Y:S01]  /*0170*/  LOP3.LUT R0, R3.reuse, 0x5491333, RZ, 0x3c, !PT ;  /* 0x0549133303007812 */ /* 0x040fe200078e3cff */
[C---:B------:R-:W-:Y:S01]  /*0180*/  VIADD R4, R8.reuse, 0x583f19 ;  /* 0x00583f1908047836 */ /* 0x040fe20000000000 */
[----:B------:R-:W-:Y:S01]  /*0190*/  IADD3 R2, PT, PT, R3, 0x1f123bb5, RZ ;  /* 0x1f123bb503027810 */ /* 0x000fe20007ffe0ff */
[----:B------:R-:W2:Y:S01]  /*01a0*/  LDCU.64 UR12, c[0x0][0x358] ;  /* 0x00006b00ff0c77ac */ /* 0x000ea20008000a00 */
[----:B------:R-:W-:-:S02]  /*01b0*/  IADD3 R3, PT, PT, R8, 0x64f0c9, R3 ;  /* 0x0064f0c908037810 */ /* 0x000fc40007ffe003 */
[C---:B------:R-:W-:Y:S01]  /*01c0*/  LOP3.LUT R6, R8.reuse, 0x159a55e5, RZ, 0x3c, !PT ;  /* 0x159a55e508067812 */ /* 0x040fe200078e3cff */
[----:B0-----:R-:W-:Y:S01]  /*01d0*/  UIADD3 UR5, UPT, UPT, UR5, -0x1, URZ ;  /* 0xffffffff05057890 */ /* 0x001fe2000fffe0ff */
[----:B------:R-:W-:Y:S01]  /*01e0*/  VIADD R8, R8, 0x75bcd15 ;  /* 0x075bcd1508087836 */ /* 0x000fe20000000000 */
[----:B------:R-:W-:Y:S02]  /*01f0*/  UMOV UR4, URZ ;  /* 0x000000ff00047c82 */ /* 0x000fe40008000000 */
[----:B------:R-:W-:Y:S02]  /*0200*/  USHF.R.U32.HI UR14, URZ, 0x5, UR5 ;  /* 0x00000005ff0e7899 */ /* 0x000fe40008011605 */
[----:B-1----:R-:W-:Y:S02]  /*0210*/  USHF.L.U64.HI UR8, UR6, 0x3, UR7 ;  /* 0x0000000306087899 */ /* 0x002fe40008010207 */
[----:B------:R-:W-:Y:S02]  /*0220*/  USHF.L.U32 UR9, UR6, 0x3, URZ ;  /* 0x0000000306097899 */ /* 0x000fe400080006ff */
[----:B------:R-:W-:-:S12]  /*0230*/  ULEA UR15, UR14, UR11, 0x2 ;  /* 0x0000000b0e0f7291 */ /* 0x000fd8000f8e10ff */
.L_x_11:
[----:B------:R-:W-:Y:S01]  /*0240*/  SHF.R.U32.HI R7, RZ, 0x2, R8 ;  /* 0x00000002ff077819 */ /* 0x000fe20000011608 */
[----:B0-----:R-:W0:Y:S01]  /*0250*/  LDCU UR6, c[0x0][0x38c] ;  /* 0x00007180ff0677ac */ /* 0x001e220008000800 */
[----:B------:R-:W-:Y:S02]  /*0260*/  SHF.L.U32 R9, R4, 0x4, RZ ;  /* 0x0000000404097819 */ /* 0x000fe400000006ff */
[----:B------:R-:W-:Y:S01]  /*0270*/  LOP3.LUT R7, R7, R8, RZ, 0x3c, !PT ;  /* 0x0000000807077212 */ /* 0x000fe200078e3cff */
[----:B------:R-:W-:Y:S01]  /*0280*/  UISETP.GT.U32.AND UP1, UPT, UR5, 0xfe, UPT ;  /* 0x000000fe0500788c */ /* 0x000fe2000bf24070 */
[----:B------:R-:W-:Y:S01]  /*0290*/  SHF.R.U32.HI R11, RZ, 0x2, R6 ;  /* 0x00000002ff0b7819 */ /* 0x000fe20000011606 */
[----:B------:R-:W-:Y:S02]  /*02a0*/  UIADD3 UR4, UPT, UPT, UR4, 0x1, URZ ;  /* 0x0000000104047890 */ /* 0x000fe4000fffe0ff */
[----:B------:R-:W-:Y:S01]  /*02b0*/  IMAD.SHL.U32 R8, R7, 0x2, RZ ;  /* 0x0000000207087824 */ /* 0x000fe200078e00ff */
[----:B------:R-:W-:-:S04]  /*02c0*/  LOP3.LUT R11, R11, R6, RZ, 0x3c, !PT ;  /* 0x000000060b0b7212 */ /* 0x000fc800078e3cff */
[----:B------:R-:W-:Y:S01]  /*02d0*/  LOP3.LUT R8, R4, R9, R8, 0x96, !PT ;  /* 0x0000000904087212 */ /* 0x000fe200078e9608 */
[----:B------:R-:W-:Y:S01]  /*02e0*/  IMAD.SHL.U32 R6, R11, 0x2, RZ ;  /* 0x000000020b067824 */ /* 0x000fe200078e00ff */
[----:B------:R-:W-:Y:S02]  /*02f0*/  SHF.R.U32.HI R9, RZ, 0x2, R2 ;  /* 0x00000002ff097819 */ /* 0x000fe40000011602 */
[----:B------:R-:W-:Y:S01]  /*0300*/  LOP3.LUT R10, R8, R7, RZ, 0x3c, !PT ;  /* 0x00000007080a7212 */ /* 0x000fe200078e3cff */
[----:B0-----:R-:W-:Y:S01]  /*0310*/  UISETP.NE.AND UP0, UPT, UR4, UR6, UPT ;  /* 0x000000060400728c */ /* 0x001fe2000bf05270 */
[----:B------:R-:W-:Y:S02]  /*0320*/  LOP3.LUT R9, R9, R2, RZ, 0x3c, !PT ;  /* 0x0000000209097212 */ /* 0x000fe400078e3cff */
[----:B------:R-:W-:-:S03]  /*0330*/  SHF.L.U32 R7, R10, 0x4, RZ ;  /* 0x000000040a077819 */ /* 0x000fc600000006ff */
[----:B------:R-:W-:Y:S01]  /*0340*/  IMAD.SHL.U32 R2, R9, 0x2, RZ ;  /* 0x0000000209027824 */ /* 0x000fe200078e00ff */
[----:B------:R-:W-:-:S04]  /*0350*/  LOP3.LUT R6, R10, R7, R6, 0x96, !PT ;  /* 0x000000070a067212 */ /* 0x000fc800078e9606 */
[----:B------:R-:W-:Y:S02]  /*0360*/  LOP3.LUT R12, R6, R11, RZ, 0x3c, !PT ;  /* 0x0000000b060c7212 */ /* 0x000fe400078e3cff */
[----:B------:R-:W-:-:S03]  /*0370*/  SHF.R.U32.HI R11, RZ, 0x2, R0 ;  /* 0x00000002ff0b7819 */ /* 0x000fc60000011600 */
[----:B------:R-:W-:Y:S01]  /*0380*/  IMAD.SHL.U32 R7, R12, 0x10, RZ ;  /* 0x000000100c077824 */ /* 0x000fe200078e00ff */
[----:B------:R-:W-:-:S04]  /*0390*/  LOP3.LUT R11, R11, R0, RZ, 0x3c, !PT ;  /* 0x000000000b0b7212 */ /* 0x000fc800078e3cff */
[----:B------:R-:W-:Y:S02]  /*03a0*/  LOP3.LUT R2, R12, R7, R2, 0x96, !PT ;  /* 0x000000070c027212 */ /* 0x000fe400078e9602 */
[----:B------:R-:W-:Y:S02]  /*03b0*/  SHF.L.U32 R0, R11, 0x1, RZ ;  /* 0x000000010b007819 */ /* 0x000fe400000006ff */
[----:B------:R-:W-:Y:S02]  /*03c0*/  LOP3.LUT R14, R2, R9, RZ, 0x3c, !PT ;  /* 0x00000009020e7212 */ /* 0x000fe400078e3cff */
[----:B------:R-:W-:-:S03]  /*03d0*/  SHF.R.U32.HI R9, RZ, 0x2, R4 ;  /* 0x00000002ff097819 */ /* 0x000fc60000011604 */
[----:B------:R-:W-:Y:S01]  /*03e0*/  IMAD.SHL.U32 R7, R14, 0x10, RZ ;  /* 0x000000100e077824 */ /* 0x000fe200078e00ff */
[----:B------:R-:W-:-:S04]  /*03f0*/  LOP3.LUT R9, R9, R4, RZ, 0x3c, !PT ;  /* 0x0000000409097212 */ /* 0x000fc800078e3cff */
[----:B------:R-:W-:-:S04]  /*0400*/  LOP3.LUT R0, R14, R7, R0, 0x96, !PT ;  /* 0x000000070e007212 */ /* 0x000fc800078e9600 */
[----:B------:R-:W-:Y:S01]  /*0410*/  LOP3.LUT R8, R0, R11, RZ, 0x3c, !PT ;  /* 0x0000000b00087212 */ /* 0x000fe200078e3cff */
[----:B------:R-:W-:Y:S01]  /*0420*/  IMAD.SHL.U32 R0, R9, 0x2, RZ ;  /* 0x0000000209007824 */ /* 0x000fe200078e00ff */
[----:B------:R-:W-:Y:S02]  /*0430*/  SHF.R.U32.HI R11, RZ, 0x2, R10 ;  /* 0x00000002ff0b7819 */ /* 0x000fe4000001160a */
[C---:B------:R-:W-:Y:S02]  /*0440*/  SHF.L.U32 R7, R8.reuse, 0x4, RZ ;  /* 0x0000000408077819 */ /* 0x040fe400000006ff */
[----:B------:R-:W-:Y:S02]  /*0450*/  LOP3.LUT R11, R11, R10, RZ, 0x3c, !PT ;  /* 0x0000000a0b0b7212 */ /* 0x000fe400078e3cff */
[----:B------:R-:W-:Y:S02]  /*0460*/  LOP3.LUT R0, R8, R7, R0, 0x96, !PT ;  /* 0x0000000708007212 */ /* 0x000fe400078e9600 */
[----:B------:R-:W-:-:S02]  /*0470*/  IADD3 R10, PT, PT, R3, 0x587c5, R10 ;  /* 0x000587c5030a7810 */ /* 0x000fc40007ffe00a */
[----:B------:R-:W-:Y:S01]  /*0480*/  LOP3.LUT R6, R0, R9, RZ, 0x3c, !PT ;  /* 0x0000000900067212 */ /* 0x000fe200078e3cff */
[----:B------:R-:W-:Y:S01]  /*0490*/  IMAD.SHL.U32 R0, R11, 0x2, RZ ;  /* 0x000000020b007824 */ /* 0x000fe200078e00ff */
[----:B------:R-:W-:Y:S02]  /*04a0*/  SHF.R.U32.HI R9, RZ, 0x2, R12 ;  /* 0x00000002ff097819 */ /* 0x000fe4000001160c */
[----:B------:R-:W-:Y:S01]  /*04b0*/  IADD3 R13, PT, PT, R3, 0x161f14, R8 ;  /* 0x00161f14030d7810 */ /* 0x000fe20007ffe008 */
[C---:B------:R-:W-:Y:S01]  /*04c0*/  IMAD.SHL.U32 R7, R6.reuse, 0x10, RZ ;  /* 0x0000001006077824 */ /* 0x040fe200078e00ff */
[----:B------:R-:W-:Y:S02]  /*04d0*/  LOP3.LUT R9, R9, R12, RZ, 0x3c, !PT ;  /* 0x0000000c09097212 */ /* 0x000fe400078e3cff */
[----:B------:R-:W-:Y:S02]  /*04e0*/  IADD3 R16, PT, PT, R3, 0x1ba6d9, R6 ;  /* 0x001ba6d903107810 */ /* 0x000fe40007ffe006 */
[----:B------:R-:W-:-:S04]  /*04f0*/  LOP3.LUT R0, R6, R7, R0, 0x96, !PT ;  /* 0x0000000706007212 */ /* 0x000fc800078e9600 */
[----:B------:R-:W-:Y:S02]  /*0500*/  LOP3.LUT R2, R0, R11, RZ, 0x3c, !PT ;  /* 0x0000000b00027212 */ /* 0x000fe400078e3cff */
[----:B------:R-:W-:Y:S02]  /*0510*/  SHF.L.U32 R0, R9, 0x1, RZ ;  /* 0x0000000109007819 */ /* 0x000fe400000006ff */
[----:B------:R-:W-:Y:S01]  /*0520*/  SHF.R.U32.HI R11, RZ, 0x2, R14 ;  /* 0x00000002ff0b7819 */ /* 0x000fe2000001160e */
[C---:B------:R-:W-:Y:S01]  /*0530*/  IMAD.SHL.U32 R7, R2.reuse, 0x10, RZ ;  /* 0x0000001002077824 */ /* 0x040fe200078e00ff */
[----:B------:R-:W-:Y:S02]  /*0540*/  IADD3 R17, PT, PT, R3, 0x212e9e, R2 ;  /* 0x00212e9e03117810 */ /* 0x000fe40007ffe002 */
[----:B------:R-:W-:Y:S02]  /*0550*/  LOP3.LUT R4, R11, R14, RZ, 0x3c, !PT ;  /* 0x0000000e0b047212 */ /* 0x000fe400078e3cff */
[----:B------:R-:W-:Y:S01]  /*0560*/  LOP3.LUT R0, R2, R7, R0, 0x96, !PT ;  /* 0x0000000702007212 */ /* 0x000fe200078e9600 */
[----:B------:R0:W-:Y:S01]  /*0570*/  STL.64 [R1+0x30], R16 ;  /* 0x0000301001007387 */ /* 0x0001e20000100a00 */
[----:B------:R-:W-:-:S02]  /*0580*/  IADD3 R11, PT, PT, R3, 0xb0f8a, R12 ;  /* 0x000b0f8a030b7810 */ /* 0x000fc40007ffe00c */
[----:B------:R-:W-:Y:S01]  /*0590*/  LOP3.LUT R0, R0, R9, RZ, 0x3c, !PT ;  /* 0x0000000900007212 */ /* 0x000fe200078e3cff */
[----:B------:R-:W-:Y:S01]  /*05a0*/  IMAD.SHL.U32 R9, R4, 0x2, RZ ;  /* 0x0000000204097824 */ /* 0x000fe200078e00ff */
[C---:B------:R-:W-:Y:S01]  /*05b0*/  IADD3 R12, PT, PT, R3.reuse, 0x10974f, R14 ;  /* 0x0010974f030c7810 */ /* 0x040fe20007ffe00e */
[----:B------:R0:W-:Y:S01]  /*05c0*/  STL.64 [R1+0x20], R10 ;  /* 0x0000200a01007387 */ /* 0x0001e20000100a00 */
[C---:B------:R-:W-:Y:S02]  /*05d0*/  SHF.L.U32 R7, R0.reuse, 0x4, RZ ;  /* 0x0000000400077819 */ /* 0x040fe400000006ff */
[C---:B------:R-:W-:Y:S01]  /*05e0*/  IADD3 R18, PT, PT, R3.reuse, 0x26b663, R0 ;  /* 0x0026b66303127810 */ /* 0x040fe20007ffe000 */
[----:B------:R-:W-:Y:S01]  /*05f0*/  VIADD R3, R3, 0x2c3e28 ;  /* 0x002c3e2803037836 */ /* 0x000fe20000000000 */
[----:B------:R-:W-:Y:S01]  /*0600*/  LOP3.LUT R7, R0, R7, R9, 0x96, !PT ;  /* 0x0000000700077212 */ /* 0x000fe200078e9609 */
[----:B------:R0:W-:Y:S03]  /*0610*/  STL.64 [R1+0x28], R12 ;  /* 0x0000280c01007387 */ /* 0x0001e60000100a00 */
[----:B------:R-:W-:-:S05]  /*0620*/  LOP3.LUT R4, R7, R4, RZ, 0x3c, !PT ;  /* 0x0000000407047212 */ /* 0x000fca00078e3cff */
[----:B------:R-:W-:-:S05]  /*0630*/  IMAD.IADD R19, R4, 0x1, R3 ;  /* 0x0000000104137824 */ /* 0x000fca00078e0203 */
[----:B------:R0:W-:Y:S01]  /*0640*/  STL.64 [R1+0x38], R18 ;  /* 0x0000381201007387 */ /* 0x0001e20000100a00 */
[----:B------:R-:W-:Y:S05]  /*0650*/  BRA.U UP1, `(.L_x_0) ;  /* 0x0000000101807547 */ /* 0x000fea000b800000 */
[----:B------:R-:W-:-:S09]  /*0660*/  UISETP.GT.U32.AND UP1, UPT, UR5, 0xdf, UPT ;  /* 0x000000df0500788c */ /* 0x000fd2000bf24070 */
[----:B------:R-:W-:Y:S05]  /*0670*/  BRA.U UP1, `(.L_x_1) ;  /* 0x00000001014c7547 */ /* 0x000fea000b800000 */
[----:B------:R-:W-:Y:S01]  /*0680*/  STL [UR15+0x4], RZ ;  /* 0x000004ffff007987 */ /* 0x000fe2000810080f */
[----:B------:R-:W-:-:S09]  /*0690*/  UISETP.NE.AND UP1, UPT, UR14, 0x6, UPT ;  /* 0x000000060e00788c */ /* 0x000fd2000bf25270 */
[----:B------:R-:W-:Y:S05]  /*06a0*/  BRA.U !UP1, `(.L_x_1) ;  /* 0x0000000109407547 */ /* 0x000fea000b800000 */
        /* <DEDUP_REMOVED lines=12> */
[----:B------:R-:W-:Y:S01]  /*0770*/  UISETP.NE.AND UP1, UPT, UR14, 0x1, UPT ;  /* 0x000000010e00788c */ /* 0x000fe2000bf25270 */
[----:B------:R-:W-:Y:S05]  /*0780*/  STL [UR15+0x18], RZ ;  /* 0x000018ffff007987 */ /* 0x000fea000810080f */
[----:B------:R-:W-:-:S13]  /*0790*/  PLOP3.LUT P0, PT, PT, PT, UP1, 0x80, 0x8 ;  /* 0x000000000008781c */ /* 0x000fda0003f0f018 */
[----:B------:R-:W-:Y:S01]  /*07a0*/  @P0 STL [UR15+0x1c], RZ ;  /* 0x00001cffff000987 */ /* 0x000fe2000810080f */
.L_x_1:
[----:B------:R-:W3:Y:S01]  /*07b0*/  LDL R7, [UR15] ;  /* 0x0000000fff077983 */ /* 0x000ee20008100800 */
[----:B------:R-:W-:Y:S01]  /*07c0*/  ULOP3.LUT UR7, UR5, 0x1f, URZ, 0xc0, !UPT ;  /* 0x0000001f05077892 */ /* 0x000fe2000f8ec0ff */
[----:B0-----:R-:W-:Y:S01]  /*07d0*/  HFMA2 R10, -RZ, RZ, 0, 5.9604644775390625e-08 ;  /* 0x00000001ff0a7431 */ /* 0x001fe200000001ff */
[----:B------:R-:W-:Y:S02]  /*07e0*/  UMOV UR6, 0xfffffffe ;  /* 0xfffffffe00067882 */ /* 0x000fe40000000000 */
[----:B------:R-:W-:Y:S02]  /*07f0*/  USHF.L.U32 UR6, UR6, UR7, URZ ;  /* 0x0000000706067299 */ /* 0x000fe400080006ff */
[----:B------:R-:W-:Y:S02]  /*0800*/  UISETP.NE.AND UP1, UPT, UR7, 0x1f, UPT ;  /* 0x0000001f0700788c */ /* 0x000fe4000bf25270 */
[----:B------:R-:W-:Y:S01]  /*0810*/  ULOP3.LUT UR6, URZ, UR6, URZ, 0x33, !UPT ;  /* 0x00000006ff067292 */ /* 0x000fe2000f8e33ff */
[----:B------:R-:W-:-:S03]  /*0820*/  SHF.L.U32 R10, R10, UR7, RZ ;  /* 0x000000070a0a7c19 */ /* 0x000fc600080006ff */
[----:B------:R-:W-:-:S06]  /*0830*/  USEL UR6, UR6, 0xffffffff, UP1 ;  /* 0xffffffff06067887 */ /* 0x000fcc0008800000 */
[----:B---3--:R-:W-:-:S05]  /*0840*/  LOP3.LUT R7, R10, UR6, R7, 0xf8, !PT ;  /* 0x000000060a077c12 */ /* 0x008fca000f8ef807 */
[----:B------:R1:W-:Y:S02]  /*0850*/  STL [UR15], R7 ;  /* 0x00000007ff007987 */ /* 0x0003e4000810080f */
.L_x_0:
[----:B------:R-:W-:Y:S01]  /*0860*/  IMAD.MOV.U32 R28, RZ, RZ, 0x1 ;  /* 0x00000001ff1c7424 */ /* 0x000fe200078e00ff */
[----:B0-----:R-:W-:Y:S01]  /*0870*/  CS2R R16, SRZ ;  /* 0x0000000000107805 */ /* 0x001fe2000001ff00 */
[----:B------:R-:W-:Y:S01]  /*0880*/  IMAD.MOV.U32 R9, RZ, RZ, RZ ;  /* 0x000000ffff097224 */ /* 0x000fe200078e00ff */
[----:B------:R-:W-:Y:S02]  /*0890*/  MOV R25, RZ ;  /* 0x000000ff00197202 */ /* 0x000fe40000000f00 */
[----:B------:R-:W-:Y:S02]  /*08a0*/  CS2R R10, SRZ ;  /* 0x00000000000a7805 */ /* 0x000fe4000001ff00 */
[----:B------:R-:W-:Y:S01]  /*08b0*/  CS2R R18, SRZ ;  /* 0x0000000000127805 */ /* 0x000fe2000001ff00 */
[----:B-1----:R-:W-:Y:S01]  /*08c0*/  IMAD.MOV.U32 R7, RZ, RZ, RZ ;  /* 0x000000ffff077224 */ /* 0x002fe200078e00ff */
[----:B------:R-:W-:Y:S01]  /*08d0*/  CS2R R12, SRZ ;  /* 0x00000000000c7805 */ /* 0x000fe2000001ff00 */
[----:B------:R-:W-:Y:S01]  /*08e0*/  IMAD.MOV.U32 R23, RZ, RZ, RZ ;  /* 0x000000ffff177224 */ /* 0x000fe200078e00ff */
[----:B------:R-:W-:Y:S01]  /*08f0*/  MOV R20, RZ ;  /* 0x000000ff00147202 */ /* 0x000fe20000000f00 */
[----:B------:R-:W-:Y:S01]  /*0900*/  IMAD.MOV.U32 R27, RZ, RZ, RZ ;  /* 0x000000ffff1b7224 */ /* 0x000fe200078e00ff */
[----:B------:R-:W-:Y:S01]  /*0910*/  MOV R81, RZ ;  /* 0x000000ff00517202 */ /* 0x000fe20000000f00 */
[----:B------:R-:W-:Y:S01]  /*0920*/  IMAD.MOV.U32 R41, RZ, RZ, RZ ;  /* 0x000000ffff297224 */ /* 0x000fe200078e00ff */
[----:B------:R-:W-:Y:S01]  /*0930*/  CS2R R52, SRZ ;  /* 0x0000000000347805 */ /* 0x000fe2000001ff00 */
[----:B------:R-:W-:Y:S01]  /*0940*/  IMAD.MOV.U32 R102, RZ, RZ, RZ ;  /* 0x000000ffff667224 */ /* 0x000fe200078e00ff */
[----:B------:R-:W-:Y:S01]  /*0950*/  MOV R93, RZ ;  /* 0x000000ff005d7202 */ /* 0x000fe20000000f00 */
[----:B------:R-:W-:Y:S01]  /*0960*/  IMAD.MOV.U32 R97, RZ, RZ, RZ ;  /* 0x000000ffff617224 */ /* 0x000fe200078e00ff */
[----:B------:R-:W-:Y:S01]  /*0970*/  MOV R99, RZ ;  /* 0x000000ff00637202 */ /* 0x000fe20000000f00 */
[----:B------:R-:W-:Y:S01]  /*0980*/  IMAD.MOV.U32 R58, RZ, RZ, RZ ;  /* 0x000000ffff3a7224 */ /* 0x000fe200078e00ff */
[----:B------:R-:W0:Y:S01]  /*0990*/  LDCU.64 UR28, c[0x3][0x48] ;  /* 0x00c00900ff1c77ac */ /* 0x000e220008000a00 */
[----:B------:R-:W-:Y:S01]  /*09a0*/  IMAD.MOV.U32 R45, RZ, RZ, RZ ;  /* 0x000000ffff2d7224 */ /* 0x000fe200078e00ff */
[----:B------:R-:W1:Y:S01]  /*09b0*/  LDCU.64 UR30, c[0x3][0x60] ;  /* 0x00c00c00ff1e77ac */ /* 0x000e620008000a00 */
[----:B------:R-:W3:Y:S01]  /*09c0*/  LDCU.64 UR32, c[0x3][0x68] ;  /* 0x00c00d00ff2077ac */ /* 0x000ee20008000a00 */
[----:B------:R-:W4:Y:S01]  /*09d0*/  LDCU.64 UR34, c[0x3][0x80] ;  /* 0x00c01000ff2277ac */ /* 0x000f220008000a00 */
[----:B------:R-:W0:Y:S01]  /*09e0*/  LDCU.64 UR36, c[0x3][0x88] ;  /* 0x00c01100ff2477ac */ /* 0x000e220008000a00 */
[----:B------:R-:W0:Y:S01]  /*09f0*/  LDCU.64 UR38, c[0x3][0xa0] ;  /* 0x00c01400ff2677ac */ /* 0x000e220008000a00 */
[----:B------:R-:W0:Y:S01]  /*0a00*/  LDCU.128 UR16, c[0x3][0x50] ;  /* 0x00c00a00ff1077ac */ /* 0x000e220008000c00 */
[----:B------:R-:W0:Y:S01]  /*0a10*/  LDCU.128 UR20, c[0x3][0x70] ;  /* 0x00c00e00ff1477ac */ /* 0x000e220008000c00 */
[----:B------:R-:W0:Y:S01]  /*0a20*/  LDCU.128 UR24, c[0x3][0x90] ;  /* 0x00c01200ff1877ac */ /* 0x000e220008000c00 */
[----:B------:R-:W-:-:S05]  /*0a30*/  UMOV UR7, 0xff ;  /* 0x000000ff00077882 */ /* 0x000fca0000000000 */
.L_x_6:
[----:B------:R-:W-:Y:S01]  /*0a40*/  LOP3.LUT P5, RZ, R28, 0xff, RZ, 0xc0, !PT ;  /* 0x000000ff1cff7812 */ /* 0x000fe200078ac0ff */
[----:B------:R-:W-:Y:S01]  /*0a50*/  BSSY.RECONVERGENT B0, `(.L_x_2) ;  /* 0x000076b000007945 */ /* 0x000fe20003800200 */
[----:B------:R-:W-:Y:S01]  /*0a60*/  IMAD.MOV.U32 R51, RZ, RZ, R17 ;  /* 0x000000ffff337224 */ /* 0x000fe200078e0011 */
[----:B------:R-:W-:Y:S01]  /*0a70*/  MOV R46, R25 ;  /* 0x00000019002e7202 */ /* 0x000fe20000000f00 */
        /* <DEDUP_REMOVED lines=14> */
[----:B------:R-:W-:-:S02]  /*0b60*/  IMAD.MOV.U32 R98, RZ, RZ, R81 ;  /* 0x000000ffff627224 */ /* 0x000fc400078e0051 */
[----:B------:R-:W-:Y:S02]  /*0b70*/  IMAD.MOV.U32 R44, RZ, RZ, R52 ;  /* 0x000000ffff2c7224 */ /* 0x000fe400078e0034 */
[----:B------:R-:W-:Y:S02]  /*0b80*/  IMAD.MOV.U32 R90, RZ, RZ, R12 ;  /* 0x000000ffff5a7224 */ /* 0x000fe400078e000c */
[----:B------:R-:W-:Y:S02]  /*0b90*/  IMAD.MOV.U32 R109, RZ, RZ, R10 ;  /* 0x000000ffff6d7224 */ /* 0x000fe400078e000a */
[----:B------:R-:W-:Y:S02]  /*0ba0*/  IMAD.MOV.U32 R113, RZ, RZ, R97 ;  /* 0x000000ffff717224 */ /* 0x000fe400078e0061 */
[----:B------:R-:W-:Y:S02]  /*0bb0*/  IMAD.MOV.U32 R115, RZ, RZ, R93 ;  /* 0x000000ffff737224 */ /* 0x000fe400078e005d */
[----:B------:R-:W-:-:S02]  /*0bc0*/  IMAD.MOV.U32 R75, RZ, RZ, R45 ;  /* 0x000000ffff4b7224 */ /* 0x000fc400078e002d */
[----:B------:R-:W-:Y:S01]  /*0bd0*/  IMAD.MOV.U32 R63, RZ, RZ, R16 ;  /* 0x000000ffff3f7224 */ /* 0x000fe200078e0010 */
[----:B------:R-:W-:Y:S06]  /*0be0*/  @P5 BRA `(.L_x_3) ;  /* 0x0000007400445947 */ /* 0x000fec0003800000 */
[----:B------:R-:W-:-:S04]  /*0bf0*/  LOP3.LUT R24, R7, R13, R23, 0xfe, !PT ;  /* 0x0000000d07187212 */ /* 0x000fc800078efe17 */
[----:B------:R-:W-:-:S04]  /*0c00*/  LOP3.LUT R24, R11, R24, R19, 0xfe, !PT ;  /* 0x000000180b187212 */ /* 0x000fc800078efe13 */
[----:B------:R-:W-:-:S04]  /*0c10*/  LOP3.LUT R24, R9, R24, R25, 0xfe, !PT ;  /* 0x0000001809187212 */ /* 0x000fc800078efe19 */
[----:B------:R-:W-:-:S13]  /*0c20*/  LOP3.LUT P0, RZ, R24, R17, RZ, 0xfc, !PT ;  /* 0x0000001118ff7212 */ /* 0x000fda000780fcff */
[----:B------:R-:W-:Y:S05]  /*0c30*/  @!P0 BRA `(.L_x_3) ;  /* 0x0000007400308947 */ /* 0x000fea0003800000 */
[CC--:B------:R-:W-:Y:S02]  /*0c40*/  IMAD R77, R12.reuse, R53.reuse, RZ ;  /* 0x000000350c4d7224 */ /* 0x0c0fe400078e02ff */
[----:B------:R-:W-:Y:S02]  /*0c50*/  IMAD R78, R99, R16, RZ ;  /* 0x00000010634e7224 */ /* 0x000fe400078e02ff */
[C---:B------:R-:W-:Y:S01]  /*0c60*/  IMAD.HI.U32 R49, R12.reuse, R53, RZ ;  /* 0x000000350c317227 */ /* 0x040fe200078e00ff */
[----:B------:R-:W-:Y:S02]  /*0c70*/  IADD3 RZ, P1, PT, RZ, R77, RZ ;  /* 0x0000004dffff7210 */ /* 0x000fe40007f3e0ff */
[----:B------:R-:W-:Y:S01]  /*0c80*/  IADD3 RZ, P0, PT, RZ, R78, RZ ;  /* 0x0000004effff7210 */ /* 0x000fe20007f1e0ff */
[----:B------:R-:W-:-:S04]  /*0c90*/  IMAD.WIDE.U32 R46, R12, R12, RZ ;  /* 0x0000000c0c2e7225 */ /* 0x000fc800078e00ff */
[----:B------:R-:W-:-:S04]  /*0ca0*/  IMAD.WIDE.U32 R42, R99, R99, RZ ;  /* 0x00000063632a7225 */ /* 0x000fc800078e00ff */
[----:B------:R-:W-:Y:S02]  /*0cb0*/  HFMA2 R42, -RZ, RZ, 0, 0 ;  /* 0x00000000ff2a7431 */ /* 0x000fe400000001ff */
[----:B------:R-:W-:-:S04]  /*0cc0*/  IMAD.HI.U32 R21, R99, R16, RZ ;  /* 0x0000001063157227 */ /* 0x000fc800078e00ff */
[----:B------:R-:W-:Y:S01]  /*0cd0*/  IMAD.X R47, R49, 0x1, R47, P1 ;  /* 0x00000001312f7824 */ /* 0x000fe200008e062f */
[----:B------:R-:W-:Y:S01]  /*0ce0*/  IADD3 R77, P1, PT, R77, R77, RZ ;  /* 0x0000004d4d4d7210 */ /* 0x000fe20007f3e0ff */
[----:B------:R-:W-:Y:S02]  /*0cf0*/  IMAD.MOV.U32 R46, RZ, RZ, RZ ;  /* 0x000000ffff2e7224 */ /* 0x000fe400078e00ff */
[----:B------:R-:W-:-:S04]  /*0d00*/  IMAD.HI.U32 R54, R53, R12, RZ ;  /* 0x0000000c35367227 */ /* 0x000fc800078e00ff */
[----:B------:R-:W-:Y:S01]  /*0d10*/  IMAD.X R43, R21, 0x1, R43, P0 ;  /* 0x00000001152b7824 */ /* 0x000fe200000e062b */
[----:B------:R-:W-:Y:S01]  /*0d20*/  IADD3.X R55, PT, PT, R54, RZ, RZ, P1, !PT ;  /* 0x000000ff36377210 */ /* 0x000fe20000ffe4ff */
[----:B------:R-:W-:Y:S01]  /*0d30*/  IMAD.WIDE.U32 R50, R12, R52, R46 ;  /* 0x000000340c327225 */ /* 0x000fe200078e002e */
[----:B------:R-:W-:-:S03]  /*0d40*/  IADD3 R78, P0, PT, R78, R78, RZ ;  /* 0x0000004e4e4e7210 */ /* 0x000fc60007f1e0ff */
[----:B------:R-:W-:Y:S01]  /*0d50*/  IMAD.WIDE.U32 R48, R99, R45, R42 ;  /* 0x0000002d63307225 */ /* 0x000fe200078e002a */
[----:B------:R-:W-:-:S03]  /*0d60*/  MOV R43, R51 ;  /* 0x00000033002b7202 */ /* 0x000fc60000000f00 */
[----:B------:R-:W-:Y:S02]  /*0d70*/  IMAD.MOV.U32 R54, RZ, RZ, R50 ;  /* 0x000000ffff367224 */ /* 0x000fe400078e0032 */
[----:B------:R-:W-:-:S04]  /*0d80*/  IMAD.WIDE.U32 R42, R12, R81, R42 ;  /* 0x000000510c2a7225 */ /* 0x000fc800078e002a */
[----:B------:R-:W-:-:S04]  /*0d90*/  IMAD.WIDE.U32 R56, R53, R53, R54 ;  /* 0x0000003535387225 */ /* 0x000fc800078e0036 */
[----:B------:R-:W-:Y:S01]  /*0da0*/  IMAD.HI.U32 R14, R16, R99, RZ ;  /* 0x00000063100e7227 */ /* 0x000fe200078e00ff */
[----:B------:R-:W-:Y:S02]  /*0db0*/  IADD3 R80, P1, PT, R50, R56, RZ ;  /* 0x0000003832507210 */ /* 0x000fe40007f3e0ff */
[----:B------:R-:W-:Y:S01]  /*0dc0*/  MOV R50, R42 ;  /* 0x0000002a00327202 */ /* 0x000fe20000000f00 */
[----:B------:R-:W-:Y:S02]  /*0dd0*/  IMAD.MOV.U32 R54, RZ, RZ, RZ ;  /* 0x000000ffff367224 */ /* 0x000fe400078e00ff */
[----:B------:R-:W-:Y:S02]  /*0de0*/  IMAD.MOV.U32 R55, RZ, RZ, R49 ;  /* 0x000000ffff377224 */ /* 0x000fe400078e0031 */
[----:B------:R-:W-:Y:S02]  /*0df0*/  IMAD.X R47, RZ, RZ, R14, P0 ;  /* 0x000000ffff2f7224 */ /* 0x000fe400000e060e */
[----:B------:R-:W-:-:S02]  /*0e00*/  IMAD.MOV.U32 R46, RZ, RZ, R48 ;  /* 0x000000ffff2e7224 */ /* 0x000fc400078e0030 */
[----:B------:R-:W-:Y:S02]  /*0e10*/  IMAD.MOV.U32 R51, RZ, RZ, R57 ;  /* 0x000000ffff337224 */ /* 0x000fe400078e0039 */
[----:B------:R-:W-:-:S04]  /*0e20*/  IMAD.WIDE.U32 R54, R99, R58, R54 ;  /* 0x0000003a63367225 */ /* 0x000fc800078e0036 */
[----:B------:R-:W-:Y:S01]  /*0e30*/  IMAD.HI.U32 R60, R52, R12, RZ ;  /* 0x0000000c343c7227 */ /* 0x000fe200078e00ff */
[----:B------:R-:W-:-:S03]  /*0e40*/  MOV R56, R54 ;  /* 0x0000003600387202 */ /* 0x000fc60000000f00 */
[----:B------:R-:W-:-:S04]  /*0e50*/  IMAD.WIDE.U32 R46, R16, R16, R46 ;  /* 0x00000010102e7225 */ /* 0x000fc800078e002e */
[----:B------:R-:W-:Y:S01]  /*0e60*/  IMAD.WIDE.U32 R50, R53, R52, R50 ;  /* 0x0000003435327225 */ /* 0x000fe200078e0032 */
[----:B------:R-:W-:-:S03]  /*0e70*/  IADD3 R75, P0, PT, R48, R46, RZ ;  /* 0x0000002e304b7210 */ /* 0x000fc60007f1e0ff */
[----:B------:R-:W-:Y:S01]  /*0e80*/  IMAD.X R61, RZ, RZ, R60, P1 ;  /* 0x000000ffff3d7224 */ /* 0x000fe200008e063c */
[----:B------:R-:W-:Y:S01]  /*0e90*/  MOV R60, R50 ;  /* 0x00000032003c7202 */ /* 0x000fe20000000f00 */
[----:B------:R-:W-:Y:S02]  /*0ea0*/  IMAD.MOV.U32 R57, RZ, RZ, R47 ;  /* 0x000000ffff397224 */ /* 0x000fe400078e002f */
[----:B------:R-:W-:Y:S02]  /*0eb0*/  IMAD.MOV.U32 R64, RZ, RZ, RZ ;  /* 0x000000ffff407224 */ /* 0x000fe400078e00ff */
[----:B------:R-:W-:Y:S02]  /*0ec0*/  IMAD.MOV.U32 R65, RZ, RZ, R43 ;  /* 0x000000ffff417224 */ /* 0x000fe400078e002b */
[----:B------:R-:W-:-:S04]  /*0ed0*/  IMAD.WIDE.U32 R56, R16, R45, R56 ;  /* 0x0000002d10387225 */ /* 0x000fc800078e0038 */
[----:B------:R-:W-:Y:S01]  /*0ee0*/  IMAD.WIDE.U32 R64, R12, R41, R64 ;  /* 0x000000290c407225 */ /* 0x000fe200078e0040 */
[----:B------:R-:W-:-:S03]  /*0ef0*/  MOV R48, R56 ;  /* 0x0000003800307202 */ /* 0x000fc60000000f00 */
[----:B------:R-:W-:Y:S01]  /*0f00*/  IMAD.HI.U32 R14, R45, R99, RZ ;  /* 0x000000632d0e7227 */ /* 0x000fe200078e00ff */
[----:B------:R-:W-:Y:S02]  /*0f10*/  MOV R50, R64 ;  /* 0x0000004000327202 */ /* 0x000fe40000000f00 */
[----:B------:R-:W-:Y:S01]  /*0f20*/  MOV R63, R65 ;  /* 0x00000041003f7202 */ /* 0x000fe20000000f00 */
[----:B------:R-:W-:-:S04]  /*0f30*/  IMAD.WIDE.U32 R46, R53, R52, R60 ;  /* 0x00000034352e7225 */ /* 0x000fc800078e003c */
[----:B------:R-:W-:Y:S01]  /*0f40*/  IMAD.X R49, RZ, RZ, R14, P0 ;  /* 0x000000ffff317224 */ /* 0x000fe200000e060e */
[----:B------:R-:W-:Y:S01]  /*0f50*/  IADD3 R79, P1, PT, R42, R46, RZ ;  /* 0x0000002e2a4f7210 */ /* 0x000fe20007f3e0ff */
[----:B------:R-:W-:Y:S02]  /*0f60*/  IMAD.MOV.U32 R42, RZ, RZ, RZ ;  /* 0x000000ffff2a7224 */ /* 0x000fe400078e00ff */
[----:B------:R-:W-:Y:S02]  /*0f70*/  IMAD.MOV.U32 R43, RZ, RZ, R55 ;  /* 0x000000ffff2b7224 */ /* 0x000fe400078e0037 */
[----:B------:R-:W-:Y:S02]  /*0f80*/  IMAD.MOV.U32 R62, RZ, RZ, RZ ;  /* 0x000000ffff3e7224 */ /* 0x000fe400078e00ff */
[----:B------:R-:W-:-:S04]  /*0f90*/  IMAD.WIDE.U32 R48, R16, R45, R48 ;  /* 0x0000002d10307225 */ /* 0x000fc800078e0030 */
[----:B------:R-:W-:Y:S01]  /*0fa0*/  IMAD.WIDE.U32 R50, R53, R81, R50 ;  /* 0x0000005135327225 */ /* 0x000fe200078e0032 */
[----:B------:R-:W-:-:S03]  /*0fb0*/  IADD3 R59, P0, PT, R54, R48, RZ ;  /* 0x00000030363b7210 */ /* 0x000fc60007f1e0ff */
[----:B------:R-:W-:Y:S01]  /*0fc0*/  IMAD.WIDE.U32 R42, R99, R93, R42 ;  /* 0x0000005d632a7225 */ /* 0x000fe200078e002a */
[----:B------:R-:W-:-:S03]  /*0fd0*/  MOV R54, R50 ;  /* 0x0000003200367202 */ /* 0x000fc60000000f00 */
[----:B------:R-:W-:-:S04]  /*0fe0*/  IMAD.WIDE.U32 R62, R12, R18, R62 ;  /* 0x000000120c3e7225 */ /* 0x000fc800078e003e */
[----:B------:R-:W-:Y:S01]  /*0ff0*/  IMAD.MOV.U32 R56, RZ, RZ, R42 ;  /* 0x000000ffff387224 */ /* 0x000fe200078e002a */
[----:B------:R-:W-:Y:S01]  /*1000*/  MOV R50, R62 ;  /* 0x0000003e00327202 */ /* 0x000fe20000000f00 */
[----:B------:R-:W-:Y:S01]  /*1010*/  IMAD.MOV.U32 R60, RZ, RZ, RZ ;  /* 0x000000ffff3c7224 */ /* 0x000fe200078e00ff */
[----:B------:R-:W-:Y:S01]  /*1020*/  MOV R69, R63 ;  /* 0x0000003f00457202 */ /* 0x000fe20000000f00 */
[----:B------:R-:W-:Y:S02]  /*1030*/  IMAD.MOV.U32 R61, RZ, RZ, R43 ;  /* 0x000000ffff3d7224 */ /* 0x000fe400078e002b */
[----:B------:R-:W-:Y:S02]  /*1040*/  IMAD.MOV.U32 R55, RZ, RZ, R47 ;  /* 0x000000ffff377224 */ /* 0x000fe400078e002f */
[----:B------:R-:W-:-:S04]  /*1050*/  IMAD.WIDE.U32 R56, R16, R58, R56 ;  /* 0x0000003a10387225 */ /* 0x000fc800078e0038 */
[----:B------:R-:W-:-:S04]  /*1060*/  IMAD.HI.U32 R46, R81, R12, RZ ;  /* 0x0000000c512e7227 */ /* 0x000fc800078e00ff */
[----:B------:R-:W-:-:S04]  /*1070*/  IMAD.WIDE.U32 R60, R99, R97, R60 ;  /* 0x00000061633c7225 */ /* 0x000fc800078e003c */
[----:B------:R-:W-:-:S04]  /*1080*/  IMAD.WIDE.U32 R54, R52, R52, R54 ;  /* 0x0000003434367225 */ /* 0x000fc800078e0036 */
[----:B------:R-:W-:-:S04]  /*1090*/  IMAD.WIDE.U32 R50, R53, R41, R50 ;  /* 0x0000002935327225 */ /* 0x000fc800078e0032 */
[----:B------:R-:W-:Y:S02]  /*10a0*/  IMAD.MOV.U32 R48, RZ, RZ, R56 ;  /* 0x000000ffff307224 */ /* 0x000fe400078e0038 */
[----:B------:R-:W-:Y:S02]  /*10b0*/  IMAD.X R47, RZ, RZ, R46, P1 ;  /* 0x000000ffff2f7224 */ /* 0x000fe400008e062e */
[----:B------:R-:W-:Y:S02]  /*10c0*/  IMAD.MOV.U32 R56, RZ, RZ, R60 ;  /* 0x000000ffff387224 */ /* 0x000fe400078e003c */
[----:B------:R-:W-:-:S04]  /*10d0*/  IMAD.HI.U32 R70, R58, R99, RZ ;  /* 0x000000633a467227 */ /* 0x000fc800078e00ff */
[----:B------:R-:W-:Y:S01]  /*10e0*/  IMAD.MOV.U32 R46, RZ, RZ, R54 ;  /* 0x000000ffff2e7224 */ /* 0x000fe200078e0036 */
[----:B------:R-:W-:Y:S01]  /*10f0*/  MOV R54, R50 ;  /* 0x0000003200367202 */ /* 0x000fe20000000f00 */
[----:B------:R-:W-:Y:S01]  /*1100*/  IMAD.WIDE.U32 R48, R45, R45, R48 ;  /* 0x0000002d2d307225 */ /* 0x000fe200078e0030 */
[----:B------:R-:W-:-:S03]  /*1110*/  IADD3.X R71, PT, PT, R70, RZ, RZ, P0, !PT ;  /* 0x000000ff46477210 */ /* 0x000fc600007fe4ff */
[----:B------:R-:W-:-:S04]  /*1120*/  IMAD.WIDE.U32 R56, R16, R93, R56 ;  /* 0x0000005d10387225 */ /* 0x000fc800078e0038 */
[----:B------:R-:W-:-:S04]  /*1130*/  IMAD.WIDE.U32 R46, R53, R81, R46 ;  /* 0x00000051352e7225 */ /* 0x000fc800078e002e */
[----:B------:R-:W-:Y:S01]  /*1140*/  IMAD.MOV.U32 R70, RZ, RZ, R48 ;  /* 0x000000ffff467224 */ /* 0x000fe200078e0030 */
[----:B------:R-:W-:Y:S01]  /*1150*/  IADD3 R76, P1, PT, R64, R46, RZ ;  /* 0x0000002e404c7210 */ /* 0x000fe20007f3e0ff */
[----:B------:R-:W-:-:S04]  /*1160*/  IMAD.WIDE.U32 R54, R52, R81, R54 ;  /* 0x0000005134367225 */ /* 0x000fc800078e0036 */
[----:B------:R-:W-:Y:S02]  /*1170*/  IMAD.MOV.U32 R48, RZ, RZ, R56 ;  /* 0x000000ffff307224 */ /* 0x000fe400078e0038 */
[----:B------:R-:W-:-:S04]  /*1180*/  IMAD.WIDE.U32 R70, R16, R58, R70 ;  /* 0x0000003a10467225 */ /* 0x000fc800078e0046 */
[----:B------:R-:W-:Y:S01]  /*1190*/  IMAD.MOV.U32 R46, RZ, RZ, R54 ;  /* 0x000000ffff2e7224 */ /* 0x000fe200078e0036 */
[----:B------:R-:W-:Y:S01]  /*11a0*/  IADD3 R24, P0, PT, R42, R70, RZ ;  /* 0x000000462a187210 */ /* 0x000fe20007f1e0ff */
[----:B------:R-:W-:-:S04]  /*11b0*/  IMAD.WIDE.U32 R48, R45, R58, R48 ;  /* 0x0000003a2d307225 */ /* 0x000fc800078e0030 */
[----:B------:R-:W-:Y:S01]  /*11c0*/  IMAD.HI.U32 R66, R41, R12, RZ ;  /* 0x0000000c29427227 */ /* 0x000fe200078e00ff */
[----:B------:R-:W-:-:S03]  /*11d0*/  MOV R70, R48 ;  /* 0x0000003000467202 */ /* 0x000fc60000000f00 */
[----:B------:R-:W-:-:S04]  /*11e0*/  IMAD.WIDE.U32 R46, R52, R81, R46 ;  /* 0x00000051342e7225 */ /* 0x000fc800078e002e */
[----:B------:R-:W-:Y:S01]  /*11f0*/  IMAD.X R67, RZ, RZ, R66, P1 ;  /* 0x000000ffff437224 */ /* 0x000fe200008e0642 */
[----:B------:R-:W-:Y:S01]  /*1200*/  MOV R66, R46 ;  /* 0x0000002e00427202 */ /* 0x000fe20000000f00 */
[----:B------:R-:W-:-:S04]  /*1210*/  IMAD.HI.U32 R42, R93, R99, RZ ;  /* 0x000000635d2a7227 */ /* 0x000fc800078e00ff */
[----:B------:R-:W-:-:S04]  /*1220*/  IMAD.WIDE.U32 R70, R45, R58, R70 ;  /* 0x0000003a2d467225 */ /* 0x000fc800078e0046 */
[----:B------:R-:W-:Y:S02]  /*1230*/  IMAD.X R43, RZ, RZ, R42, P0 ;  /* 0x000000ffff2b7224 */ /* 0x000fe400000e062a */
[----:B------:R-:W-:-:S04]  /*1240*/  IMAD.WIDE.U32 R66, R53, R41, R66 ;  /* 0x0000002935427225 */ /* 0x000fc800078e0042 */
[----:B------:R-:W-:Y:S01]  /*1250*/  IMAD.MOV.U32 R42, RZ, RZ, R70 ;  /* 0x000000ffff2a7224 */ /* 0x000fe200078e0046 */
[----:B------:R-:W-:Y:S01]  /*1260*/  IADD3 R74, P1, PT, R62, R66, RZ ;  /* 0x000000423e4a7210 */ /* 0x000fe20007f3e0ff */
[----:B------:R-:W-:Y:S02]  /*1270*/  IMAD.MOV.U32 R68, RZ, RZ, RZ ;  /* 0x000000ffff447224 */ /* 0x000fe400078e00ff */
[----:B------:R-:W-:Y:S02]  /*1280*/  HFMA2 R62, -RZ, RZ, 0, 0 ;  /* 0x00000000ff3e7431 */ /* 0x000fe400000001ff */
[----:B------:R-:W-:-:S04]  /*1290*/  IMAD.WIDE.U32 R42, R16, R93, R42 ;  /* 0x0000005d102a7225 */ /* 0x000fc800078e002a */
[----:B------:R-:W-:Y:S01]  /*12a0*/  IMAD.WIDE.U32 R68, R12, R27, R68 ;  /* 0x0000001b0c447225 */ /* 0x000fe200078e0044 */
[----:B------:R-:W-:-:S03]  /*12b0*/  IADD3 R21, P0, PT, R60, R42, RZ ;  /* 0x0000002a3c157210 */ /* 0x000fc60007f1e0ff */
[----:B------:R-:W-:Y:S02]  /*12c0*/  IMAD.MOV.U32 R50, RZ, RZ, R68 ;  /* 0x000000ffff327224 */ /* 0x000fe400078e0044 */
[----:B------:R-:W-:Y:S02]  /*12d0*/  IMAD.MOV.U32 R60, RZ, RZ, RZ ;  /* 0x000000ffff3c7224 */ /* 0x000fe400078e00ff */
[----:B------:R-:W-:Y:S02]  /*12e0*/  IMAD.MOV.U32 R63, RZ, RZ, R69 ;  /* 0x000000ffff3f7224 */ /* 0x000fe400078e0045 */
[----:B------:R-:W-:-:S04]  /*12f0*/  IMAD.WIDE.U32 R50, R53, R18, R50 ;  /* 0x0000001235327225 */ /* 0x000fc800078e0032 */
[----:B------:R-:W-:Y:S01]  /*1300*/  IMAD.WIDE.U32 R60, R99, R102, R60 ;  /* 0x00000066633c7225 */ /* 0x000fe200078e003c */
[----:B------:R-:W-:-:S03]  /*1310*/  MOV R54, R50 ;  /* 0x0000003200367202 */ /* 0x000fc60000000f00 */
[----:B------:R-:W-:Y:S01]  /*1320*/  IMAD.WIDE.U32 R62, R12, R20, R62 ;  /* 0x000000140c3e7225 */ /* 0x000fe200078e003e */
[----:B------:R-:W-:-:S03]  /*1330*/  MOV R87, R61 ;  /* 0x0000003d00577202 */ /* 0x000fc60000000f00 */
[----:B------:R-:W-:Y:S02]  /*1340*/  IMAD.MOV.U32 R56, RZ, RZ, R60 ;  /* 0x000000ffff387224 */ /* 0x000fe400078e003c */
[----:B------:R-:W-:Y:S02]  /*1350*/  IMAD.MOV.U32 R50, RZ, RZ, R62 ;  /* 0x000000ffff327224 */ /* 0x000fe400078e003e */
[----:B------:R-:W-:-:S04]  /*1360*/  IMAD.WIDE.U32 R56, R16, R97, R56 ;  /* 0x0000006110387225 */ /* 0x000fc800078e0038 */
[----:B------:R-:W-:Y:S01]  /*1370*/  IMAD.WIDE.U32 R54, R52, R41, R54 ;  /* 0x0000002934367225 */ /* 0x000fe200078e0036 */
[----:B------:R-:W-:-:S03]  /*1380*/  MOV R65, R57 ;  /* 0x0000003900417202 */ /* 0x000fc60000000f00 */
[----:B------:R-:W-:-:S04]  /*1390*/  IMAD.WIDE.U32 R50, R53, R27, R50 ;  /* 0x0000001b35327225 */ /* 0x000fc800078e0032 */
[----:B------:R-:W-:Y:S02]  /*13a0*/  IMAD.MOV.U32 R48, RZ, RZ, R56 ;  /* 0x000000ffff307224 */ /* 0x000fe400078e0038 */
[----:B------:R-:W-:Y:S02]  /*13b0*/  IMAD.MOV.U32 R86, RZ, RZ, RZ ;  /* 0x000000ffff567224 */ /* 0x000fe400078e00ff */
[----:B------:R-:W-:Y:S01]  /*13c0*/  IMAD.MOV.U32 R46, RZ, RZ, R54 ;  /* 0x000000ffff2e7224 */ /* 0x000fe200078e0036 */
[----:B------:R-:W-:Y:S01]  /*13d0*/  MOV R54, R50 ;  /* 0x0000003200367202 */ /* 0x000fe20000000f00 */
[----:B------:R-:W-:Y:S02]  /*13e0*/  IMAD.MOV.U32 R50, RZ, RZ, R63 ;  /* 0x000000ffff327224 */ /* 0x000fe400078e003f */
[----:B------:R-:W-:-:S04]  /*13f0*/  IMAD.WIDE.U32 R48, R45, R93, R48 ;  /* 0x0000005d2d307225 */ /* 0x000fc800078e0030 */
[----:B------:R-:W-:-:S04]  /*1400*/  IMAD.WIDE.U32 R86, R99, R10, R86 ;  /* 0x0000000a63567225 */ /* 0x000fc800078e0056 */
[----:B------:R-:W-:-:S04]  /*1410*/  IMAD.WIDE.U32 R46, R81, R81, R46 ;  /* 0x00000051512e7225 */ /* 0x000fc800078e002e */
[----:B------:R-:W-:-:S04]  /*1420*/  IMAD.WIDE.U32 R50, R53, R20, R50 ;  /* 0x0000001435327225 */ /* 0x000fc800078e0032 */
[----:B------:R-:W-:Y:S01]  /*1430*/  IMAD.MOV.U32 R70, RZ, RZ, R48 ;  /* 0x000000ffff467224 */ /* 0x000fe200078e0030 */
[----:B------:R-:W-:Y:S01]  /*1440*/  MOV R56, R50 ;  /* 0x0000003200387202 */ /* 0x000fe20000000f00 */
[----:B------:R-:W-:Y:S01]  /*1450*/  IMAD.WIDE.U32 R54, R52, R18, R54 ;  /* 0x0000001234367225 */ /* 0x000fe200078e0036 */
[----:B------:R-:W-:-:S03]  /*1460*/  MOV R50, R51 ;  /* 0x0000003300327202 */ /* 0x000fc60000000f00 */
[----:B------:R-:W-:Y:S02]  /*1470*/  IMAD.MOV.U32 R64, RZ, RZ, R86 ;  /* 0x000000ffff407224 */ /* 0x000fe400078e0056 */
[----:B------:R-:W-:Y:S02]  /*1480*/  IMAD.MOV.U32 R66, RZ, RZ, R46 ;  /* 0x000000ffff427224 */ /* 0x000fe400078e002e */
[----:B------:R-:W-:-:S04]  /*1490*/  IMAD.WIDE.U32 R70, R58, R58, R70 ;  /* 0x0000003a3a467225 */ /* 0x000fc800078e0046 */
[----:B------:R-:W-:-:S04]  /*14a0*/  IMAD.WIDE.U32 R64, R16, R102, R64 ;  /* 0x0000006610407225 */ /* 0x000fc800078e0040 */
[----:B------:R-:W-:Y:S01]  /*14b0*/  IMAD.MOV.U32 R57, RZ, RZ, R55 ;  /* 0x000000ffff397224 */ /* 0x000fe200078e0037 */
[----:B------:R-:W-:Y:S01]  /*14c0*/  MOV R48, R64 ;  /* 0x0000004000307202 */ /* 0x000fe20000000f00 */
[----:B------:R-:W-:Y:S02]  /*14d0*/  IMAD.MOV.U32 R46, RZ, RZ, R54 ;  /* 0x000000ffff2e7224 */ /* 0x000fe400078e0036 */
[----:B------:R-:W-:-:S04]  /*14e0*/  IMAD.WIDE.U32 R66, R52, R41, R66 ;  /* 0x0000002934427225 */ /* 0x000fc800078e0042 */
[----:B------:R-:W-:Y:S02]  /*14f0*/  IMAD.MOV.U32 R42, RZ, RZ, R70 ;  /* 0x000000ffff2a7224 */ /* 0x000fe400078e0046 */
[----:B------:R-:W-:-:S04]  /*1500*/  IMAD.WIDE.U32 R56, R52, R27, R56 ;  /* 0x0000001b34387225 */ /* 0x000fc800078e0038 */
[----:B------:R-:W-:-:S04]  /*1510*/  IMAD.WIDE.U32 R46, R81, R41, R46 ;  /* 0x00000029512e7225 */ /* 0x000fc800078e002e */
[----:B------:R-:W-:Y:S02]  /*1520*/  IMAD.MOV.U32 R54, RZ, RZ, R66 ;  /* 0x000000ffff367224 */ /* 0x000fe400078e0042 */
[----:B------:R-:W-:-:S04]  /*1530*/  IMAD.HI.U32 R66, R97, R99, RZ ;  /* 0x0000006361427227 */ /* 0x000fc800078e00ff */
[----:B------:R-:W-:-:S04]  /*1540*/  IMAD.HI.U32 R14, R18, R12, RZ ;  /* 0x0000000c120e7227 */ /* 0x000fc800078e00ff */
[----:B------:R-:W-:Y:S02]  /*1550*/  IMAD.MOV.U32 R64, RZ, RZ, R87 ;  /* 0x000000ffff407224 */ /* 0x000fe400078e0057 */
[----:B------:R-:W-:-:S04]  /*1560*/  IMAD.WIDE.U32 R42, R45, R93, R42 ;  /* 0x0000005d2d2a7225 */ /* 0x000fc800078e002a */
[----:B------:R-:W-:Y:S02]  /*1570*/  IMAD.MOV.U32 R51, RZ, RZ, R57 ;  /* 0x000000ffff337224 */ /* 0x000fe400078e0039 */
[----:B------:R-:W-:Y:S01]  /*1580*/  IMAD.MOV.U32 R57, RZ, RZ, R47 ;  /* 0x000000ffff397224 */ /* 0x000fe200078e002f */
[----:B------:R-:W-:Y:S01]  /*1590*/  MOV R47, R67 ;  /* 0x00000043002f7202 */ /* 0x000fe20000000f00 */
[----:B------:R-:W-:Y:S01]  /*15a0*/  IMAD.WIDE.U32 R48, R45, R97, R48 ;  /* 0x000000612d307225 */ /* 0x000fe200078e0030 */
[----:B------:R-:W-:Y:S02]  /*15b0*/  IADD3.X R67, PT, PT, R66, RZ, RZ, P0, !PT ;  /* 0x000000ff42437210 */ /* 0x000fe400007fe4ff */
[----:B------:R-:W-:Y:S01]  /*15c0*/  MOV R66, R42 ;  /* 0x0000002a00427202 */ /* 0x000fe20000000f00 */
[----:B------:R-:W-:Y:S02]  /*15d0*/  IMAD.X R55, RZ, RZ, R14, P1 ;  /* 0x000000ffff377224 */ /* 0x000fe400008e060e */
[----:B------:R-:W-:-:S04]  /*15e0*/  IMAD.WIDE.U32 R64, R16, R10, R64 ;  /* 0x0000000a10407225 */ /* 0x000fc800078e0040 */
[----:B------:R-:W-:Y:S02]  /*15f0*/  IMAD.MOV.U32 R70, RZ, RZ, R48 ;  /* 0x000000ffff467224 */ /* 0x000fe400078e0030 */
[----:B------:R-:W-:Y:S02]  /*1600*/  IMAD.MOV.U32 R48, RZ, RZ, R64 ;  /* 0x000000ffff307224 */ /* 0x000fe400078e0040 */
[----:B------:R-:W-:-:S04]  /*1610*/  IMAD.WIDE.U32 R54, R53, R18, R54 ;  /* 0x0000001235367225 */ /* 0x000fc800078e0036 */
[----:B------:R-:W-:Y:S01]  /*1620*/  IMAD.WIDE.U32 R66, R16, R97, R66 ;  /* 0x0000006110427225 */ /* 0x000fe200078e0042 */
[----:B------:R-:W-:-:S03]  /*1630*/  IADD3 R44, P1, PT, R68, R54, RZ ;  /* 0x00000036442c7210 */ /* 0x000fc60007f3e0ff */
[----:B------:R-:W-:Y:S01]  /*1640*/  IMAD.WIDE.U32 R46, R81, R41, R46 ;  /* 0x00000029512e7225 */ /* 0x000fe200078e002e */
[----:B------:R-:W-:-:S03]  /*1650*/  IADD3 R14, P0, PT, R60, R66, RZ ;  /* 0x000000423c0e7210 */ /* 0x000fc60007f1e0ff */
[----:B------:R-:W-:-:S04]  /*1660*/  IMAD.WIDE.U32 R56, R81, R18, R56 ;  /* 0x0000001251387225 */ /* 0x000fc800078e0038 */
[----:B------:R-:W-:-:S04]  /*1670*/  IMAD.WIDE.U32 R48, R45, R102, R48 ;  /* 0x000000662d307225 */ /* 0x000fc800078e0030 */
[----:B------:R-:W-:-:S04]  /*1680*/  IMAD.WIDE.U32 R70, R58, R93, R70 ;  /* 0x0000005d3a467225 */ /* 0x000fc800078e0046 */
[----:B------:R-:W-:-:S04]  /*1690*/  IMAD.WIDE.U32 R50, R52, R20, R50 ;  /* 0x0000001434327225 */ /* 0x000fc800078e0032 */
[----:B------:R-:W-:Y:S01]  /*16a0*/  IMAD.MOV.U32 R54, RZ, RZ, R46 ;  /* 0x000000ffff367224 */ /* 0x000fe200078e002e */
[----:B------:R-:W-:Y:S01]  /*16b0*/  MOV R46, R56 ;  /* 0x00000038002e7202 */ /* 0x000fe20000000f00 */
[----:B------:R-:W-:Y:S02]  /*16c0*/  IMAD.MOV.U32 R64, RZ, RZ, R65 ;  /* 0x000000ffff407224 */ /* 0x000fe400078e0041 */
[----:B------:R-:W-:Y:S01]  /*16d0*/  IMAD.MOV.U32 R65, RZ, RZ, R49 ;  /* 0x000000ffff417224 */ /* 0x000fe200078e0031 */
[----:B------:R-:W-:Y:S01]  /*16e0*/  MOV R49, R71 ;  /* 0x0000004700317202 */ /* 0x000fe20000000f00 */
[----:B------:R-:W-:Y:S02]  /*16f0*/  IMAD.MOV.U32 R60, RZ, RZ, R50 ;  /* 0x000000ffff3c7224 */ /* 0x000fe400078e0032 */
[----:B------:R-:W-:Y:S02]  /*1700*/  IMAD.MOV.U32 R61, RZ, RZ, R57 ;  /* 0x000000ffff3d7224 */ /* 0x000fe400078e0039 */
[----:B------:R-:W-:-:S02]  /*1710*/  IMAD.MOV.U32 R42, RZ, RZ, R70 ;  /* 0x000000ffff2a7224 */ /* 0x000fc400078e0046 */
[----:B------:R-:W-:-:S04]  /*1720*/  IMAD.HI.U32 R26, R27, R12, RZ ;  /* 0x0000000c1b1a7227 */ /* 0x000fc800078e00ff */
[----:B------:R-:W-:-:S04]  /*1730*/  IMAD.WIDE.U32 R60, R81, R27, R60 ;  /* 0x0000001b513c7225 */ /* 0x000fc800078e003c */
[----:B------:R-:W-:Y:S01]  /*1740*/  IMAD.WIDE.U32 R56, R41, R41, R46 ;  /* 0x0000002929387225 */ /* 0x000fe200078e002e */
[----:B------:R-:W-:-:S03]  /*1750*/  IADD3.X R47, PT, PT, R26, RZ, RZ, P1, !PT ;  /* 0x000000ff1a2f7210 */ /* 0x000fc60000ffe4ff */
[----:B------:R-:W-:-:S04]  /*1760*/  IMAD.WIDE.U32 R54, R52, R18, R54 ;  /* 0x0000001234367225 */ /* 0x000fc800078e0036 */
[----:B------:R-:W-:-:S04]  /*1770*/  IMAD.WIDE.U32 R42, R58, R93, R42 ;  /* 0x0000005d3a2a7225 */ /* 0x000fc800078e002a */
[----:B------:R-:W-:Y:S01]  /*1780*/  IMAD.WIDE.U32 R64, R45, R10, R64 ;  /* 0x0000000a2d407225 */ /* 0x000fe200078e0040 */
[----:B------:R-:W-:-:S03]  /*1790*/  MOV R66, R42 ;  /* 0x0000002a00427202 */ /* 0x000fc60000000f00 */
[----:B------:R-:W-:-:S04]  /*17a0*/  IMAD.WIDE.U32 R48, R58, R97, R48 ;  /* 0x000000613a307225 */ /* 0x000fc800078e0030 */
[----:B------:R-:W-:Y:S02]  /*17b0*/  IMAD.MOV.U32 R50, RZ, RZ, R51 ;  /* 0x000000ffff327224 */ /* 0x000fe400078e0033 */
[----:B------:R-:W-:Y:S01]  /*17c0*/  IMAD.MOV.U32 R51, RZ, RZ, R61 ;  /* 0x000000ffff337224 */ /* 0x000fe200078e003d */
[----:B------:R-:W-:Y:S01]  /*17d0*/  MOV R61, R57 ;  /* 0x00000039003d7202 */ /* 0x000fe20000000f00 */
[----:B------:R-:W-:Y:S02]  /*17e0*/  IMAD.MOV.U32 R46, RZ, RZ, R54 ;  /* 0x000000ffff2e7224 */ /* 0x000fe400078e0036 */
[----:B------:R-:W-:Y:S02]  /*17f0*/  IMAD.MOV.U32 R57, RZ, RZ, R55 ;  /* 0x000000ffff397224 */ /* 0x000fe400078e0037 */
[----:B------:R-:W-:Y:S01]  /*1800*/  IMAD.MOV.U32 R54, RZ, RZ, R48 ;  /* 0x000000ffff367224 */ /* 0x000fe200078e0030 */
[----:B------:R-:W-:Y:S01]  /*1810*/  MOV R48, R64 ;  /* 0x0000004000307202 */ /* 0x000fe20000000f00 */
[----:B------:R-:W-:-:S04]  /*1820*/  IMAD.HI.U32 R26, R102, R99, RZ ;  /* 0x00000063661a7227 */ /* 0x000fc800078e00ff */
[----:B------:R-:W-:-:S04]  /*1830*/  IMAD.WIDE.U32 R46, R53, R27, R46 ;  /* 0x0000001b352e7225 */ /* 0x000fc800078e002e */
[----:B------:R-:W-:-:S04]  /*1840*/  IMAD.WIDE.U32 R50, R81, R20, R50 ;  /* 0x0000001451327225 */ /* 0x000fc800078e0032 */
[----:B------:R-:W-:Y:S01]  /*1850*/  IMAD.WIDE.U32 R56, R81, R18, R56 ;  /* 0x0000001251387225 */ /* 0x000fe200078e0038 */
[----:B------:R-:W-:Y:S02]  /*1860*/  MOV R70, R50 ;  /* 0x0000003200467202 */ /* 0x000fe40000000f00 */
[----:B------:R-:W-:Y:S01]  /*1870*/  MOV R50, R51 ;  /* 0x0000003300327202 */ /* 0x000fe20000000f00 */
[----:B------:R-:W-:-:S04]  /*1880*/  IMAD.WIDE.U32 R60, R41, R18, R60 ;  /* 0x00000012293c7225 */ /* 0x000fc800078e003c */
[----:B------:R-:W-:Y:S02]  /*1890*/  IMAD.MOV.U32 R55, RZ, RZ, R43 ;  /* 0x000000ffff377224 */ /* 0x000fe400078e002b */
[----:B------:R-:W-:-:S04]  /*18a0*/  IMAD.WIDE.U32 R66, R45, R97, R66 ;  /* 0x000000612d427225 */ /* 0x000fc800078e0042 */
[----:B------:R-:W-:Y:S01]  /*18b0*/  IMAD.WIDE.U32 R48, R58, R102, R48 ;  /* 0x000000663a307225 */ /* 0x000fe200078e0030 */
[----:B------:R-:W-:-:S03]  /*18c0*/  MOV R42, R66 ;  /* 0x00000042002a7202 */ /* 0x000fc60000000f00 */
[----:B------:R-:W-:Y:S01]  /*18d0*/  IMAD.X R43, RZ, RZ, R26, P0 ;  /* 0x000000ffff2b7224 */ /* 0x000fe200000e061a */
[----:B------:R-:W-:Y:S01]  /*18e0*/  IADD3 R26, P0, PT, R62, R46, RZ ;  /* 0x0000002e3e1a7210 */ /* 0x000fe20007f1e0ff */
[----:B------:R-:W-:Y:S02]  /*18f0*/  IMAD.MOV.U32 R46, RZ, RZ, R56 ;  /* 0x000000ffff2e7224 */ /* 0x000fe400078e0038 */
[----:B------:R-:W-:Y:S02]  /*1900*/  IMAD.MOV.U32 R71, RZ, RZ, R61 ;  /* 0x000000ffff477224 */ /* 0x000fe400078e003d */
[----:B------:R-:W-:Y:S02]  /*1910*/  IMAD.MOV.U32 R56, RZ, RZ, R60 ;  /* 0x000000ffff387224 */ /* 0x000fe400078e003c */
[----:B------:R-:W-:-:S04]  /*1920*/  IMAD.WIDE.U32 R54, R93, R93, R54 ;  /* 0x0000005d5d367225 */ /* 0x000fc800078e0036 */
[----:B------:R-:W-:Y:S01]  /*1930*/  IMAD.MOV.U32 R64, RZ, RZ, R65 ;  /* 0x000000ffff407224 */ /* 0x000fe200078e0041 */
[----:B------:R-:W-:Y:S01]  /*1940*/  MOV R65, R49 ;  /* 0x0000003100417202 */ /* 0x000fe20000000f00 */
[----:B------:R-:W-:-:S04]  /*1950*/  IMAD.WIDE.U32 R70, R41, R27, R70 ;  /* 0x0000001b29467225 */ /* 0x000fc800078e0046 */
[----:B------:R-:W-:-:S04]  /*1960*/  IMAD.HI.U32 R68, R20, R12, RZ ;  /* 0x0000000c14447227 */ /* 0x000fc800078e00ff */
[----:B------:R-:W-:-:S04]  /*1970*/  IMAD.WIDE.U32 R56, R41, R18, R56 ;  /* 0x0000001229387225 */ /* 0x000fc800078e0038 */
[----:B------:R-:W-:-:S04]  /*1980*/  IMAD.WIDE.U32 R46, R52, R27, R46 ;  /* 0x0000001b342e7225 */ /* 0x000fc800078e002e */
[----:B------:R-:W-:Y:S02]  /*1990*/  IMAD.MOV.U32 R49, RZ, RZ, R55 ;  /* 0x000000ffff317224 */ /* 0x000fe400078e0037 */
[----:B------:R-:W-:Y:S02]  /*19a0*/  IMAD.MOV.U32 R55, RZ, RZ, R67 ;  /* 0x000000ffff377224 */ /* 0x000fe400078e0043 */
[----:B------:R-:W-:-:S04]  /*19b0*/  IMAD.WIDE.U32 R42, R16, R102, R42 ;  /* 0x00000066102a7225 */ /* 0x000fc800078e002a */
[----:B------:R-:W-:Y:S02]  /*19c0*/  IMAD.MOV.U32 R51, RZ, RZ, R71 ;  /* 0x000000ffff337224 */ /* 0x000fe400078e0047 */
[----:B------:R-:W-:-:S04]  /*19d0*/  IMAD.WIDE.U32 R64, R58, R10, R64 ;  /* 0x0000000a3a407225 */ /* 0x000fc800078e0040 */
[----:B------:R-:W-:Y:S01]  /*19e0*/  IMAD.X R69, RZ, RZ, R68, P0 ;  /* 0x000000ffff457224 */ /* 0x000fe200000e0644 */
[----:B------:R-:W-:Y:S01]  /*19f0*/  IADD3 R86, P0, PT, R86, R42, RZ ;  /* 0x0000002a56567210 */ /* 0x000fe20007f1e0ff */
[----:B------:R-:W-:Y:S01]  /*1a00*/  IMAD.MOV.U32 R71, RZ, RZ, R57 ;  /* 0x000000ffff477224 */ /* 0x000fe200078e0039 */
[----:B------:R-:W-:Y:S01]  /*1a10*/  MOV R57, R47 ;  /* 0x0000002f00397202 */ /* 0x000fe20000000f00 */
[----:B------:R-:W-:Y:S01]  /*1a20*/  IMAD.MOV.U32 R68, RZ, RZ, R46 ;  /* 0x000000ffff447224 */ /* 0x000fe200078e002e */
[----:B------:R-:W-:Y:S01]  /*1a30*/  MOV R42, R64 ;  /* 0x00000040002a7202 */ /* 0x000fe20000000f00 */
[----:B------:R-:W-:Y:S01]  /*1a40*/  IMAD.WIDE.U32 R48, R93, R97, R48 ;  /* 0x000000615d307225 */ /* 0x000fe200078e0030 */
[----:B------:R-:W-:-:S03]  /*1a50*/  MOV R64, R65 ;  /* 0x0000004100407202 */ /* 0x000fc60000000f00 */
[----:B------:R-:W-:Y:S01]  /*1a60*/  IMAD.WIDE.U32 R46, R58, R97, R54 ;  /* 0x000000613a2e7225 */ /* 0x000fe200078e0036 */
[----:B------:R-:W-:-:S03]  /*1a70*/  MOV R55, R43 ;  /* 0x0000002b00377202 */ /* 0x000fc60000000f00 */
[----:B------:R-:W-:Y:S02]  /*1a80*/  IMAD.MOV.U32 R43, RZ, RZ, R49 ;  /* 0x000000ffff2b7224 */ /* 0x000fe400078e0031 */
[----:B------:R-:W-:Y:S02]  /*1a90*/  IMAD.MOV.U32 R54, RZ, RZ, R46 ;  /* 0x000000ffff367224 */ /* 0x000fe400078e002e */
[----:B------:R-:W-:Y:S02]  /*1aa0*/  IMAD.MOV.U32 R66, RZ, RZ, R48 ;  /* 0x000000ffff427224 */ /* 0x000fe400078e0030 */
[----:B------:R-:W-:Y:S02]  /*1ab0*/  IMAD.MOV.U32 R67, RZ, RZ, R47 ;  /* 0x000000ffff437224 */ /* 0x000fe400078e002f */
[----:B------:R-:W-:-:S04]  /*1ac0*/  IMAD.WIDE.U32 R42, R93, R102, R42 ;  /* 0x000000665d2a7225 */ /* 0x000fc800078e002a */
[----:B------:R-:W-:-:S04]  /*1ad0*/  IMAD.WIDE.U32 R66, R93, R97, R66 ;  /* 0x000000615d427225 */ /* 0x000fc800078e0042 */
[----:B------:R-:W-:-:S04]  /*1ae0*/  IMAD.WIDE.U32 R46, R45, R102, R54 ;  /* 0x000000662d2e7225 */ /* 0x000fc800078e0036 */
[----:B------:R-:W-:-:S04]  /*1af0*/  IMAD.WIDE.U32 R68, R53, R20, R68 ;  /* 0x0000001435447225 */ /* 0x000fc800078e0044 */
[----:B------:R-:W-:-:S04]  /*1b00*/  IMAD.HI.U32 R53, R10, R99, RZ ;  /* 0x000000630a357227 */ /* 0x000fc800078e00ff */
[----:B------:R-:W-:Y:S02]  /*1b10*/  IMAD.MOV.U32 R65, RZ, RZ, R43 ;  /* 0x000000ffff417224 */ /* 0x000fe400078e002b */
[----:B------:R-:W-:Y:S01]  /*1b20*/  IMAD.MOV.U32 R43, RZ, RZ, R67 ;  /* 0x000000ffff2b7224 */ /* 0x000fe200078e0043 */
[----:B------:R-:W-:Y:S01]  /*1b30*/  MOV R67, R47 ;  /* 0x0000002f00437202 */ /* 0x000fe20000000f00 */
[----:B------:R-:W-:Y:S01]  /*1b40*/  IMAD.X R55, RZ, RZ, R53, P0 ;  /* 0x000000ffff377224 */ /* 0x000fe200000e0635 */
[----:B------:R-:W-:Y:S01]  /*1b50*/  MOV R47, R69 ;  /* 0x00000045002f7202 */ /* 0x000fe20000000f00 */
[----:B------:R-:W-:Y:S02]  /*1b60*/  IMAD.MOV.U32 R54, RZ, RZ, R46 ;  /* 0x000000ffff367224 */ /* 0x000fe400078e002e */
[----:B------:R-:W-:-:S04]  /*1b70*/  IMAD.WIDE.U32 R42, R97, R97, R42 ;  /* 0x00000061612a7225 */ /* 0x000fc800078e002a */
[----:B------:R-:W-:-:S04]  /*1b80*/  IMAD.WIDE.U32 R56, R81, R27, R56 ;  /* 0x0000001b51387225 */ /* 0x000fc800078e0038 */
[----:B------:R-:W-:-:S04]  /*1b90*/  IMAD.WIDE.U32 R64, R93, R10, R64 ;  /* 0x0000000a5d407225 */ /* 0x000fc800078e0040 */
[----:B------:R-:W-:Y:S01]  /*1ba0*/  IMAD.WIDE.U32 R66, R58, R102, R66 ;  /* 0x000000663a427225 */ /* 0x000fe200078e0042 */
[----:B------:R-:W-:Y:S02]  /*1bb0*/  MOV R62, R64 ;  /* 0x00000040003e7202 */ /* 0x000fe40000000f00 */
[----:B------:R-:W-:Y:S01]  /*1bc0*/  MOV R64, R65 ;  /* 0x0000004100407202 */ /* 0x000fe20000000f00 */
[----:B------:R-:W-:-:S04]  /*1bd0*/  IMAD.WIDE.U32 R54, R16, R10, R54 ;  /* 0x0000000a10367225 */ /* 0x000fc800078e0036 */
[----:B------:R-:W-:-:S04]  /*1be0*/  IMAD.WIDE.U32 R70, R18, R18, R70 ;  /* 0x0000001212467225 */ /* 0x000fc800078e0046 */
[----:B------:R-:W-:-:S04]  /*1bf0*/  IMAD.WIDE.U32 R50, R41, R20, R50 ;  /* 0x0000001429327225 */ /* 0x000fc800078e0032 */
[----:B------:R-:W-:Y:S02]  /*1c00*/  IMAD.MOV.U32 R63, RZ, RZ, R43 ;  /* 0x000000ffff3f7224 */ /* 0x000fe400078e002b */
[----:B------:R-:W-:Y:S02]  /*1c10*/  IMAD.MOV.U32 R46, RZ, RZ, R56 ;  /* 0x000000ffff2e7224 */ /* 0x000fe400078e0038 */
[----:B------:R-:W-:Y:S01]  /*1c20*/  IMAD.MOV.U32 R43, RZ, RZ, R67 ;  /* 0x000000ffff2b7224 */ /* 0x000fe200078e0043 */
[----:B------:R-:W-:Y:S01]  /*1c30*/  MOV R67, R55 ;  /* 0x0000003700437202 */ /* 0x000fe20000000f00 */
[----:B------:R-:W-:Y:S02]  /*1c40*/  IMAD.MOV.U32 R56, RZ, RZ, R70 ;  /* 0x000000ffff387224 */ /* 0x000fe400078e0046 */
[----:B------:R-:W-:-:S04]  /*1c50*/  IMAD.WIDE.U32 R48, R54, 0x3d1, RZ ;  /* 0x000003d136307825 */ /* 0x000fc800078e00ff */
[----:B------:R-:W-:Y:S01]  /*1c60*/  IMAD.MOV.U32 R70, RZ, RZ, R50 ;  /* 0x000000ffff467224 */ /* 0x000fe200078e0032 */
[----:B------:R-:W-:Y:S01]  /*1c70*/  MOV R72, R49 ;  /* 0x0000003100487202 */ /* 0x000fe20000000f00 */
[----:B------:R-:W-:Y:S01]  /*1c80*/  IMAD.WIDE.U32 R52, R52, R20, R46 ;  /* 0x0000001434347225 */ /* 0x000fe200078e002e */
[----:B------:R-:W-:-:S03]  /*1c90*/  IADD3 RZ, P0, PT, RZ, R48, RZ ;  /* 0x00000030ffff7210 */ /* 0x000fc60007f1e0ff */
[----:B------:R-:W-:-:S04]  /*1ca0*/  IMAD.WIDE.U32 R46, R68, 0x3d1, RZ ;  /* 0x000003d1442e7825 */ /* 0x000fc800078e00ff */
[----:B------:R-:W-:Y:S01]  /*1cb0*/  IMAD.WIDE.U32 R62, R97, R102, R62 ;  /* 0x00000066613e7225 */ /* 0x000fe200078e003e */
[----:B------:R-:W-:-:S03]  /*1cc0*/  IADD3 RZ, P1, PT, RZ, R46, RZ ;  /* 0x0000002effff7210 */ /* 0x000fc60007f3e0ff */
[----:B------:R-:W-:-:S04]  /*1cd0*/  IMAD.WIDE.U32 R66, R45, R10, R66 ;  /* 0x0000000a2d427225 */ /* 0x000fc800078e0042 */
[----:B------:R-:W-:-:S04]  /*1ce0*/  IMAD.WIDE.U32 R70, R18, R27, R70 ;  /* 0x0000001b12467225 */ /* 0x000fc800078e0046 */
[----:B------:R-:W-:-:S04]  /*1cf0*/  IMAD.WIDE.U32 R42, R93, R102, R42 ;  /* 0x000000665d2a7225 */ /* 0x000fc800078e002a */
[----:B------:R-:W-:Y:S02]  /*1d00*/  IMAD.MOV.U32 R73, RZ, RZ, RZ ;  /* 0x000000ffff497224 */ /* 0x000fe400078e00ff */
[----:B------:R-:W-:-:S04]  /*1d10*/  IMAD.WIDE.U32 R56, R41, R27, R56 ;  /* 0x0000001b29387225 */ /* 0x000fc800078e0038 */
[----:B------:R-:W-:Y:S02]  /*1d20*/  IMAD.MOV.U32 R60, RZ, RZ, R47 ;  /* 0x000000ffff3c7224 */ /* 0x000fe400078e002f */
[----:B------:R-:W-:Y:S02]  /*1d30*/  IMAD.MOV.U32 R61, RZ, RZ, RZ ;  /* 0x000000ffff3d7224 */ /* 0x000fe400078e00ff */
[----:B------:R-:W-:Y:S02]  /*1d40*/  IMAD.MOV.U32 R65, RZ, RZ, R63 ;  /* 0x000000ffff417224 */ /* 0x000fe400078e003f */
[----:B------:R-:W-:Y:S01]  /*1d50*/  IMAD.MOV.U32 R50, RZ, RZ, R51 ;  /* 0x000000ffff327224 */ /* 0x000fe200078e0033 */
[----:B------:R-:W-:Y:S01]  /*1d60*/  MOV R51, R71 ;  /* 0x0000004700337202 */ /* 0x000fe20000000f00 */
[----:B------:R-:W-:Y:S01]  /*1d70*/  IMAD.MOV.U32 R63, RZ, RZ, R43 ;  /* 0x000000ffff3f7224 */ /* 0x000fe200078e002b */
[----:B------:R-:W-:Y:S01]  /*1d80*/  MOV R43, R67 ;  /* 0x00000043002b7202 */ /* 0x000fe20000000f00 */
[----:B------:R-:W-:-:S04]  /*1d90*/  IMAD.WIDE.U32 R72, R66, 0x3d1, R72 ;  /* 0x000003d142487825 */ /* 0x000fc800078e0048 */
[----:B------:R-:W-:Y:S01]  /*1da0*/  IMAD.WIDE.U32 R60, R52, 0x3d1, R60 ;  /* 0x000003d1343c7825 */ /* 0x000fe200078e003c */
[----:B------:R-:W-:Y:S02]  /*1db0*/  IADD3.X R47, P0, PT, R72, R54, RZ, P0, !PT ;  /* 0x00000036482f7210 */ /* 0x000fe4000071e4ff */
[----:B------:R-:W-:Y:S01]  /*1dc0*/  MOV R72, R73 ;  /* 0x0000004900487202 */ /* 0x000fe20000000f00 */
[----:B------:R-:W-:Y:S01]  /*1dd0*/  IMAD.MOV.U32 R71, RZ, RZ, R57 ;  /* 0x000000ffff477224 */ /* 0x000fe200078e0039 */
[----:B------:R-:W-:Y:S01]  /*1de0*/  IADD3.X R68, P1, PT, R60, R68, RZ, P1, !PT ;  /* 0x000000443c447210 */ /* 0x000fe20000f3e4ff */
[----:B------:R-:W-:Y:S02]  /*1df0*/  IMAD.MOV.U32 R57, RZ, RZ, R53 ;  /* 0x000000ffff397224 */ /* 0x000fe400078e0035 */
[----:B------:R-:W-:-:S04]  /*1e00*/  IMAD.WIDE.U32 R42, R58, R10, R42 ;  /* 0x0000000a3a2a7225 */ /* 0x000fc800078e002a */
[----:B------:R-:W-:-:S04]  /*1e10*/  IMAD.WIDE.U32 R56, R81, R20, R56 ;  /* 0x0000001451387225 */ /* 0x000fc800078e0038 */
[----:B------:R-:W-:Y:S01]  /*1e20*/  IMAD.MOV.U32 R60, RZ, RZ, R61 ;  /* 0x000000ffff3c7224 */ /* 0x000fe200078e003d */
[----:B------:R-:W-:Y:S01]  /*1e30*/  MOV R55, R57 ;  /* 0x0000003900377202 */ /* 0x000fe20000000f00 */
[----:B------:R-:W-:Y:S02]  /*1e40*/  IMAD.MOV.U32 R73, RZ, RZ, RZ ;  /* 0x000000ffff497224 */ /* 0x000fe400078e00ff */
[----:B------:R-:W-:-:S04]  /*1e50*/  IMAD.WIDE.U32 R70, R18, R27, R70 ;  /* 0x0000001b12467225 */ /* 0x000fc800078e0046 */
[----:B------:R-:W-:Y:S02]  /*1e60*/  IMAD.MOV.U32 R61, RZ, RZ, RZ ;  /* 0x000000ffff3d7224 */ /* 0x000fe400078e00ff */
[----:B------:R-:W-:-:S04]  /*1e70*/  IMAD.WIDE.U32 R72, R42, 0x3d1, R72 ;  /* 0x000003d12a487825 */ /* 0x000fc800078e0048 */
[----:B------:R-:W-:Y:S01]  /*1e80*/  IMAD.WIDE.U32 R60, R56, 0x3d1, R60 ;  /* 0x000003d1383c7825 */ /* 0x000fe200078e003c */
[----:B------:R-:W-:-:S03]  /*1e90*/  IADD3.X R49, P0, PT, R72, R66, RZ, P0, !PT ;  /* 0x0000004248317210 */ /* 0x000fc6000071e4ff */
[----:B------:R-:W-:Y:S02]  /*1ea0*/  IMAD.MOV.U32 R54, RZ, RZ, R70 ;  /* 0x000000ffff367224 */ /* 0x000fe400078e0046 */
[----:B------:R-:W-:-:S04]  /*1eb0*/  IMAD.WIDE.U32 R62, R97, R102, R62 ;  /* 0x00000066613e7225 */ /* 0x000fc800078e003e */
[----:B------:R-:W-:-:S04]  /*1ec0*/  IMAD.WIDE.U32 R50, R18, R20, R50 ;  /* 0x0000001412327225 */ /* 0x000fc800078e0032 */
[----:B------:R-:W-:Y:S01]  /*1ed0*/  IMAD.WIDE.U32 R54, R41, R20, R54 ;  /* 0x0000001429367225 */ /* 0x000fe200078e0036 */
[----:B------:R-:W-:Y:S02]  /*1ee0*/  IADD3.X R41, P1, PT, R60, R52, RZ, P1, !PT ;  /* 0x000000343c297210 */ /* 0x000fe40000f3e4ff */
[----:B------:R-:W-:Y:S01]  /*1ef0*/  MOV R60, R61 ;  /* 0x0000003d003c7202 */ /* 0x000fe20000000f00 */
[----:B------:R-:W-:Y:S02]  /*1f00*/  IMAD.MOV.U32 R67, RZ, RZ, R63 ;  /* 0x000000ffff437224 */ /* 0x000fe400078e003f */
[----:B------:R-:W-:Y:S02]  /*1f10*/  IMAD.MOV.U32 R72, RZ, RZ, R73 ;  /* 0x000000ffff487224 */ /* 0x000fe400078e0049 */
[----:B------:R-:W-:Y:S02]  /*1f20*/  HFMA2 R73, -RZ, RZ, 0, 0 ;  /* 0x00000000ff497431 */ /* 0x000fe400000001ff */
[----:B------:R-:W-:-:S02]  /*1f30*/  IMAD.MOV.U32 R52, RZ, RZ, R50 ;  /* 0x000000ffff347224 */ /* 0x000fc400078e0032 */
[----:B------:R-:W-:Y:S01]  /*1f40*/  IMAD.MOV.U32 R53, RZ, RZ, R71 ;  /* 0x000000ffff357224 */ /* 0x000fe200078e0047 */
[----:B0-----:R-:W-:Y:S01]  /*1f50*/  IADD3 R71, P4, PT, R46, -UR28, RZ ;  /* 0x8000001c2e477c10 */ /* 0x001fe2000ff9e0ff */
[----:B------:R-:W-:Y:S02]  /*1f60*/  IMAD.MOV.U32 R63, RZ, RZ, R43 ;  /* 0x000000ffff3f7224 */ /* 0x000fe400078e002b */
[----:B------:R-:W-:Y:S02]  /*1f70*/  HFMA2 R43, -RZ, RZ, 0, 0 ;  /* 0x00000000ff2b7431 */ /* 0x000fe400000001ff */
[----:B------:R-:W-:-:S04]  /*1f80*/  IMAD.WIDE.U32 R64, R97, R10, R64 ;  /* 0x0000000a61407225 */ /* 0x000fc800078e0040 */
[----:B------:R-:W-:Y:S01]  /*1f90*/  IMAD.WIDE.U32 R52, R27, R27, R52 ;  /* 0x0000001b1b347225 */ /* 0x000fe200078e0034 */
[----:B------:R-:W-:-:S03]  /*1fa0*/  MOV R66, R64 ;  /* 0x0000004000427202 */ /* 0x000fc60000000f00 */
[----:B------:R-:W-:-:S04]  /*1fb0*/  IMAD.WIDE.U32 R62, R93, R10, R62 ;  /* 0x0000000a5d3e7225 */ /* 0x000fc800078e003e */
[----:B------:R-:W-:Y:S02]  /*1fc0*/  IMAD.MOV.U32 R61, RZ, RZ, RZ ;  /* 0x000000ffff3d7224 */ /* 0x000fe400078e00ff */
[----:B------:R-:W-:Y:S01]  /*1fd0*/  IMAD.MOV.U32 R50, RZ, RZ, R51 ;  /* 0x000000ffff327224 */ /* 0x000fe200078e0033 */
[----:B------:R-:W-:Y:S01]  /*1fe0*/  MOV R51, R53 ;  /* 0x0000003500337202 */ /* 0x000fe20000000f00 */
[----:B------:R-:W-:Y:S02]  /*1ff0*/  IMAD.MOV.U32 R53, RZ, RZ, R55 ;  /* 0x000000ffff357224 */ /* 0x000fe400078e0037 */
[----:B------:R-:W-:Y:S02]  /*2000*/  HFMA2 R55, -RZ, RZ, 0, 0 ;  /* 0x00000000ff377431 */ /* 0x000fe400000001ff */
[----:B------:R-:W-:-:S04]  /*2010*/  IMAD.WIDE.U32 R72, R62, 0x3d1, R72 ;  /* 0x000003d13e487825 */ /* 0x000fc800078e0048 */
[----:B------:R-:W-:Y:S01]  /*2020*/  IMAD.WIDE.U32 R60, R54, 0x3d1, R60 ;  /* 0x000003d1363c7825 */ /* 0x000fe200078e003c */
[----:B------:R-:W-:-:S03]  /*2030*/  IADD3.X R69, P0, PT, R72, R42, RZ, P0, !PT ;  /* 0x0000002a48457210 */ /* 0x000fc6000071e4ff */
[----:B------:R-:W-:-:S04]  /*2040*/  IMAD.WIDE.U32 R66, R102, R102, R66 ;  /* 0x0000006666427225 */ /* 0x000fc800078e0042 */
[----:B------:R-:W-:Y:S01]  /*2050*/  IMAD.WIDE.U32 R52, R18, R20, R52 ;  /* 0x0000001412347225 */ /* 0x000fe200078e0034 */
[----:B------:R-:W-:Y:S02]  /*2060*/  IADD3.X R18, P1, PT, R60, R56, RZ, P1, !PT ;  /* 0x000000383c127210 */ /* 0x000fe40000f3e4ff */
[----:B------:R-:W-:Y:S01]  /*2070*/  MOV R56, R66 ;  /* 0x0000004200387202 */ /* 0x000fe20000000f00 */
[----:B------:R-:W-:-:S04]  /*2080*/  IMAD.WIDE.U32 R50, R27, R20, R50 ;  /* 0x000000141b327225 */ /* 0x000fc800078e0032 */
[----:B------:R-:W-:Y:S01]  /*2090*/  IMAD.MOV.U32 R42, RZ, RZ, R61 ;  /* 0x000000ffff2a7224 */ /* 0x000fe200078e003d */
[----:B------:R-:W-:Y:S01]  /*20a0*/  MOV R60, R50 ;  /* 0x00000032003c7202 */ /* 0x000fe20000000f00 */
[----:B------:R-:W-:Y:S01]  /*20b0*/  IMAD.MOV.U32 R57, RZ, RZ, R63 ;  /* 0x000000ffff397224 */ /* 0x000fe200078e003f */
[----:B------:R-:W-:Y:S01]  /*20c0*/  MOV R50, R51 ;  /* 0x0000003300327202 */ /* 0x000fe20000000f00 */
[----:B------:R-:W-:-:S04]  /*20d0*/  IMAD.WIDE.U32 R42, R52, 0x3d1, R42 ;  /* 0x000003d1342a7825 */ /* 0x000fc800078e002a */
[----:B------:R-:W-:Y:S02]  /*20e0*/  IMAD.MOV.U32 R61, RZ, RZ, R53 ;  /* 0x000000ffff3d7224 */ /* 0x000fe400078e0035 */
[----:B------:R-:W-:Y:S02]  /*20f0*/  HFMA2 R53, -RZ, RZ, 0, 0 ;  /* 0x00000000ff357431 */ /* 0x000fe400000001ff */
[----:B------:R-:W-:Y:S02]  /*2100*/  IMAD.MOV.U32 R64, RZ, RZ, R65 ;  /* 0x000000ffff407224 */ /* 0x000fe400078e0041 */
[----:B------:R-:W-:Y:S02]  /*2110*/  IMAD.MOV.U32 R65, RZ, RZ, R67 ;  /* 0x000000ffff417224 */ /* 0x000fe400078e0043 */
[----:B------:R-:W-:-:S04]  /*2120*/  IMAD.WIDE.U32 R56, R97, R10, R56 ;  /* 0x0000000a61387225 */ /* 0x000fc800078e0038 */
[----:B------:R-:W-:Y:S01]  /*2130*/  IMAD.WIDE.U32 R60, R27, R20, R60 ;  /* 0x000000141b3c7225 */ /* 0x000fe200078e003c */
[----:B------:R-:W-:Y:S02]  /*2140*/  IADD3.X R27, P3, PT, R42, R54, RZ, P1, !PT ;  /* 0x000000362a1b7210 */ /* 0x000fe40000f7e4ff */
[----:B------:R-:W-:Y:S01]  /*2150*/  IADD3 R81, P1, PT, R48, -UR28, RZ ;  /* 0x8000001c30517c10 */ /* 0x000fe2000ff3e0ff */
[----:B------:R-:W-:Y:S01]  /*2160*/  IMAD.MOV.U32 R66, RZ, RZ, R73 ;  /* 0x000000ffff427224 */ /* 0x000fe200078e0049 */
[----:B------:R-:W-:Y:S01]  /*2170*/  IADD3.X R73, P4, PT, R68, ~UR29, RZ, P4, !PT ;  /* 0x8000001d44497c10 */ /* 0x000fe2000a79e4ff */
[----:B------:R-:W-:Y:S02]  /*2180*/  IMAD.MOV.U32 R67, RZ, RZ, RZ ;  /* 0x000000ffff437224 */ /* 0x000fe400078e00ff */
[----:B------:R-:W-:-:S04]  /*2190*/  IMAD.WIDE.U32 R64, R102, R10, R64 ;  /* 0x0000000a66407225 */ /* 0x000fc800078e0040 */
[----:B------:R-:W-:Y:S02]  /*21a0*/  IMAD.MOV.U32 R54, RZ, RZ, R43 ;  /* 0x000000ffff367224 */ /* 0x000fe400078e002b */
[----:B------:R-:W-:-:S04]  /*21b0*/  IMAD.WIDE.U32 R66, R56, 0x3d1, R66 ;  /* 0x000003d138427825 */ /* 0x000fc800078e0042 */
[----:B------:R-:W-:Y:S01]  /*21c0*/  IMAD.WIDE.U32 R54, R60, 0x3d1, R54 ;  /* 0x000003d13c367825 */ /* 0x000fe200078e0036 */
[----:B------:R-:W-:Y:S02]  /*21d0*/  IADD3.X R66, P2, PT, R66, R62, RZ, P0, !PT ;  /* 0x0000003e42427210 */ /* 0x000fe4000075e4ff */
[----:B------:R-:W-:Y:S01]  /*21e0*/  MOV R62, R65 ;  /* 0x00000041003e7202 */ /* 0x000fe20000000f00 */
[----:B------:R-:W-:Y:S02]  /*21f0*/  IMAD.MOV.U32 R42, RZ, RZ, R64 ;  /* 0x000000ffff2a7224 */ /* 0x000fe400078e0040 */
[----:B------:R-:W-:Y:S01]  /*2200*/  IMAD.MOV.U32 R43, RZ, RZ, R57 ;  /* 0x000000ffff2b7224 */ /* 0x000fe200078e0039 */
[----:B------:R-:W-:Y:S01]  /*2210*/  IADD3.X R57, P0, PT, R54, R52, RZ, P3, !PT ;  /* 0x0000003436397210 */ /* 0x000fe20001f1e4ff */
[----:B------:R-:W-:Y:S02]  /*2220*/  IMAD.MOV.U32 R52, RZ, RZ, R67 ;  /* 0x000000ffff347224 */ /* 0x000fe400078e0043 */
[----:B------:R-:W-:-:S04]  /*2230*/  IMAD.WIDE.U32 R42, R102, R10, R42 ;  /* 0x0000000a662a7225 */ /* 0x000fc800078e002a */
[----:B------:R-:W-:Y:S02]  /*2240*/  IMAD.MOV.U32 R51, RZ, RZ, R61 ;  /* 0x000000ffff337224 */ /* 0x000fe400078e003d */
[----:B------:R-:W-:-:S04]  /*2250*/  IMAD.WIDE.U32 R52, R42, 0x3d1, R52 ;  /* 0x000003d12a347825 */ /* 0x000fc800078e0034 */
[----:B------:R-:W-:Y:S01]  /*2260*/  IMAD.MOV.U32 R63, RZ, RZ, R43 ;  /* 0x000000ffff3f7224 */ /* 0x000fe200078e002b */
[----:B------:R-:W-:Y:S01]  /*2270*/  IADD3.X R56, P2, PT, R52, R56, RZ, P2, !PT ;  /* 0x0000003834387210 */ /* 0x000fe2000175e4ff */
[----:B------:R-:W-:Y:S02]  /*2280*/  IMAD.MOV.U32 R52, RZ, RZ, R53 ;  /* 0x000000ffff347224 */ /* 0x000fe400078e0035 */
[----:B------:R-:W-:Y:S02]  /*2290*/  HFMA2 R53, -RZ, RZ, 0, 0 ;  /* 0x00000000ff357431 */ /* 0x000fe400000001ff */
[----:B------:R-:W-:Y:S01]  /*22a0*/  IMAD.WIDE.U32 R50, R20, R20, R50 ;  /* 0x0000001414327225 */ /* 0x000fe200078e0032 */
[----:B------:R-:W-:Y:S02]  /*22b0*/  IADD3.X R20, P3, PT, R47, ~UR29, RZ, P1, !PT ;  /* 0x8000001d2f147c10 */ /* 0x000fe40008f7e4ff */
[----:B------:R-:W-:Y:S01]  /*22c0*/  IADD3.X R70, P1, PT, R41, ~UR16, RZ, P4, !PT ;  /* 0x8000001029467c10 */ /* 0x000fe2000a73e4ff */
[----:B------:R-:W-:Y:S01]  /*22d0*/  IMAD.MOV.U32 R54, RZ, RZ, R55 ;  /* 0x000000ffff367224 */ /* 0x000fe200078e0037 */
[----:B------:R-:W-:Y:S01]  /*22e0*/  IADD3.X R64, P3, PT, R49, ~UR16, RZ, P3, !PT ;  /* 0x8000001031407c10 */ /* 0x000fe20009f7e4ff */
[----:B------:R-:W-:Y:S01]  /*22f0*/  IMAD.WIDE.U32 R62, R10, R10, R62 ;  /* 0x0000000a0a3e7225 */ /* 0x000fe200078e003e */
[----:B------:R-:W-:-:S03]  /*2300*/  IADD3.X R61, P1, PT, R18, ~UR17, RZ, P1, !PT ;  /* 0x80000011123d7c10 */ /* 0x000fc60008f3e4ff */
[----:B------:R-:W-:Y:S01]  /*2310*/  IMAD.MOV.U32 R55, RZ, RZ, RZ ;  /* 0x000000ffff377224 */ /* 0x000fe200078e00ff */
[----:B------:R-:W-:Y:S01]  /*2320*/  IADD3.X R72, P1, PT, R27, ~UR18, RZ, P1, !PT ;  /* 0x800000121b487c10 */ /* 0x000fe20008f3e4ff */
[----:B------:R-:W-:-:S04]  /*2330*/  IMAD.WIDE.U32 R52, R62, 0x3d1, R52 ;  /* 0x000003d13e347825 */ /* 0x000fc800078e0034 */
[----:B------:R-:W-:Y:S01]  /*2340*/  IMAD.WIDE.U32 R54, R50, 0x3d1, R54 ;  /* 0x000003d132367825 */ /* 0x000fe200078e0036 */
[----:B------:R-:W-:Y:S02]  /*2350*/  IADD3.X R42, P2, PT, R52, R42, RZ, P2, !PT ;  /* 0x0000002a342a7210 */ /* 0x000fe4000175e4ff */
[----:B------:R-:W-:Y:S01]  /*2360*/  IADD3.X R52, P1, PT, R57, ~UR19, RZ, P1, !PT ;  /* 0x8000001339347c10 */ /* 0x000fe20008f3e4ff */
[----:B------:R-:W-:Y:S01]  /*2370*/  IMAD R51, R51, 0x3d1, R55 ;  /* 0x000003d133337824 */ /* 0x000fe200078e0237 */
[----:B------:R-:W-:Y:S01]  /*2380*/  IADD3.X R60, P0, PT, R54, R60, RZ, P0, !PT ;  /* 0x0000003c363c7210 */ /* 0x000fe2000071e4ff */
[----:B------:R-:W-:Y:S01]  /*2390*/  IMAD R63, R63, 0x3d1, R53 ;  /* 0x000003d13f3f7824 */ /* 0x000fe200078e0235 */
[----:B------:R-:W-:Y:S01]  /*23a0*/  IADD3.X R54, P3, PT, R69, ~UR17, RZ, P3, !PT ;  /* 0x8000001145367c10 */ /* 0x000fe20009f7e4ff */
[----:B------:R-:W-:Y:S01]  /*23b0*/  IMAD R12, R12, R12, RZ ;  /* 0x0000000c0c0c7224 */ /* 0x000fe200078e02ff */
[----:B-1----:R-:W-:Y:S01]  /*23c0*/  IADD3.X R65, P1, PT, R60, ~UR30, RZ, P1, !PT ;  /* 0x8000001e3c417c10 */ /* 0x002fe20008f3e4ff */
[----:B------:R-:W-:Y:S01]  /*23d0*/  IMAD.X R51, R51, 0x1, R50, P0 ;  /* 0x0000000133337824 */ /* 0x000fe200000e0632 */
[----:B------:R-:W-:Y:S01]  /*23e0*/  IADD3.X R43, P3, PT, R66, ~UR18, RZ, P3, !PT ;  /* 0x80000012422b7c10 */ /* 0x000fe20009f7e4ff */
[----:B------:R-:W-:-:S02]  /*23f0*/  IMAD.X R63, R63, 0x1, R62, P2 ;  /* 0x000000013f3f7824 */ /* 0x000fc400010e063e */
[----:B------:R-:W-:Y:S01]  /*2400*/  IMAD.MOV.U32 R106, RZ, RZ, RZ ;  /* 0x000000ffff6a7224 */ /* 0x000fe200078e00ff */
[----:B------:R-:W-:Y:S02]  /*2410*/  IADD3.X R53, P3, PT, R56, ~UR19, RZ, P3, !PT ;  /* 0x8000001338357c10 */ /* 0x000fe40009f7e4ff */
[----:B------:R-:W-:Y:S02]  /*2420*/  IADD3.X R62, PT, PT, R51, ~UR31, RZ, P1, !PT ;  /* 0x8000001f333e7c10 */ /* 0x000fe40008ffe4ff */
[----:B------:R-:W-:Y:S02]  /*2430*/  IADD3.X R55, P3, PT, R42, ~UR30, RZ, P3, !PT ;  /* 0x8000001e2a377c10 */ /* 0x000fe40009f7e4ff */
[----:B------:R-:W-:Y:S02]  /*2440*/  ISETP.NE.AND P0, PT, R62, RZ, PT ;  /* 0x000000ff3e00720c */ /* 0x000fe40003f05270 */
[----:B------:R-:W-:Y:S02]  /*2450*/  IADD3.X R50, PT, PT, R63, ~UR31, RZ, P3, !PT ;  /* 0x8000001f3f327c10 */ /* 0x000fe40009ffe4ff */
[----:B------:R-:W-:-:S02]  /*2460*/  SEL R71, R71, R46, !P0 ;  /* 0x0000002e47477207 */ /* 0x000fc40004000000 */
[----:B------:R-:W-:Y:S02]  /*2470*/  ISETP.NE.AND P3, PT, R50, RZ, PT ;  /* 0x000000ff3200720c */ /* 0x000fe40003f65270 */
[----:B------:R-:W-:Y:S02]  /*2480*/  SEL R67, R65, R60, !P0 ;  /* 0x0000003c41437207 */ /* 0x000fe40004000000 */
[----:B------:R-:W-:Y:S02]  /*2490*/  SEL R57, R52, R57, !P0 ;  /* 0x0000003934397207 */ /* 0x000fe40004000000 */
[----:B------:R-:W-:Y:S02]  /*24a0*/  SEL R27, R72, R27, !P0 ;  /* 0x0000001b481b7207 */ /* 0x000fe40004000000 */
[----:B------:R-:W-:Y:S02]  /*24b0*/  SEL R18, R61, R18, !P0 ;  /* 0x000000123d127207 */ /* 0x000fe40004000000 */
[----:B------:R-:W-:-:S02]  /*24c0*/  SEL R41, R70, R41, !P0 ;  /* 0x0000002946297207 */ /* 0x000fc40004000000 */
[----:B------:R-:W-:Y:S02]  /*24d0*/  SEL R68, R73, R68, !P0 ;  /* 0x0000004449447207 */ /* 0x000fe40004000000 */
[----:B------:R-:W-:Y:S01]  /*24e0*/  IADD3 R71, P0, PT, R12, R71, RZ ;  /* 0x000000470c477210 */ /* 0x000fe20007f1e0ff */
[----:B------:R-:W-:Y:S01]  /*24f0*/  IMAD R12, R99, R99, RZ ;  /* 0x00000063630c7224 */ /* 0x000fe200078e02ff */
[----:B------:R-:W-:Y:S02]  /*2500*/  SEL R81, R81, R48, !P3 ;  /* 0x0000003051517207 */ /* 0x000fe40005800000 */
[----:B------:R-:W-:Y:S02]  /*2510*/  IADD3.X R68, P1, PT, R77, R68, RZ, P0, !PT ;  /* 0x000000444d447210 */ /* 0x000fe4000073e4ff */
[----:B------:R-:W-:Y:S02]  /*2520*/  IADD3 R77, P2, PT, R71, -UR28, RZ ;  /* 0x8000001c474d7c10 */ /* 0x000fe4000ff5e0ff */
[----:B------:R-:W-:-:S02]  /*2530*/  SEL R47, R20, R47, !P3 ;  /* 0x0000002f142f7207 */ /* 0x000fc40005800000 */
[----:B------:R-:W-:Y:S02]  /*2540*/  IADD3 R81, P0, PT, R12, R81, RZ ;  /* 0x000000510c517210 */ /* 0x000fe40007f1e0ff */
[----:B------:R-:W-:Y:S02]  /*2550*/  IADD3.X R41, P1, PT, R80, R41, RZ, P1, !PT ;  /* 0x0000002950297210 */ /* 0x000fe40000f3e4ff */
[----:B------:R-:W-:Y:S02]  /*2560*/  IADD3.X R101, P2, PT, R68, ~UR29, RZ, P2, !PT ;  /* 0x8000001d44657c10 */ /* 0x000fe4000975e4ff */
[----:B------:R-:W-:Y:S02]  /*2570*/  SEL R64, R64, R49, !P3 ;  /* 0x0000003140407207 */ /* 0x000fe40005800000 */
[----:B------:R-:W-:Y:S02]  /*2580*/  IADD3.X R47, P0, PT, R78, R47, RZ, P0, !PT ;  /* 0x0000002f4e2f7210 */ /* 0x000fe4000071e4ff */
[----:B------:R-:W-:-:S02]  /*2590*/  SEL R55, R55, R42, !P3 ;  /* 0x0000002a37377207 */ /* 0x000fc40005800000 */
[----:B------:R-:W-:Y:S02]  /*25a0*/  SEL R56, R53, R56, !P3 ;  /* 0x0000003835387207 */ /* 0x000fe40005800000 */
[----:B------:R-:W-:Y:S02]  /*25b0*/  SEL R43, R43, R66, !P3 ;  /* 0x000000422b2b7207 */ /* 0x000fe40005800000 */
[----:B------:R-:W-:Y:S02]  /*25c0*/  SEL R54, R54, R69, !P3 ;  /* 0x0000004536367207 */ /* 0x000fe40005800000 */
[----:B------:R-:W-:Y:S02]  /*25d0*/  IADD3.X R12, P3, PT, R79, R18, RZ, P1, !PT ;  /* 0x000000124f0c7210 */ /* 0x000fe40000f7e4ff */
[----:B------:R-:W-:Y:S02]  /*25e0*/  IADD3.X R46, P2, PT, R41, ~UR16, RZ, P2, !PT ;  /* 0x80000010292e7c10 */ /* 0x000fe4000975e4ff */
[----:B------:R-:W-:-:S02]  /*25f0*/  IADD3 R88, P1, PT, R81, -UR28, RZ ;  /* 0x8000001c51587c10 */ /* 0x000fc4000ff3e0ff */
[----:B------:R-:W-:Y:S02]  /*2600*/  IADD3.X R64, P0, PT, R75, R64, RZ, P0, !PT ;  /* 0x000000404b407210 */ /* 0x000fe4000071e4ff */
[----:B------:R-:W-:Y:S02]  /*2610*/  IADD3.X R27, P3, PT, R76, R27, RZ, P3, !PT ;  /* 0x0000001b4c1b7210 */ /* 0x000fe40001f7e4ff */
[----:B------:R-:W-:Y:S02]  /*2620*/  IADD3.X R65, P2, PT, R12, ~UR17, RZ, P2, !PT ;  /* 0x800000110c417c10 */ /* 0x000fe4000975e4ff */
[----:B------:R-:W-:Y:S02]  /*2630*/  IADD3.X R48, P1, PT, R47, ~UR29, RZ, P1, !PT ;  /* 0x8000001d2f307c10 */ /* 0x000fe40008f3e4ff */
[----:B------:R-:W-:Y:S02]  /*2640*/  IADD3.X R54, P0, PT, R59, R54, RZ, P0, !PT ;  /* 0x000000363b367210 */ /* 0x000fe4000071e4ff */
[----:B------:R-:W-:-:S02]  /*2650*/  IADD3.X R57, P3, PT, R74, R57, RZ, P3, !PT ;  /* 0x000000394a397210 */ /* 0x000fc40001f7e4ff */
[----:B------:R-:W-:Y:S02]  /*2660*/  IADD3.X R42, P2, PT, R27, ~UR18, RZ, P2, !PT ;  /* 0x800000121b2a7c10 */ /* 0x000fe4000975e4ff */
[----:B------:R-:W-:Y:S02]  /*2670*/  IADD3.X R75, P1, PT, R64, ~UR16, RZ, P1, !PT ;  /* 0x80000010404b7c10 */ /* 0x000fe40008f3e4ff */
[----:B------:R-:W-:Y:S02]  /*2680*/  IADD3.X R24, P0, PT, R24, R43, RZ, P0, !PT ;  /* 0x0000002b18187210 */ /* 0x000fe4000071e4ff */
[----:B------:R-:W-:Y:S02]  /*2690*/  IADD3.X R44, P3, PT, R44, R67, RZ, P3, !PT ;  /* 0x000000432c2c7210 */ /* 0x000fe40001f7e4ff */
[----:B------:R-:W-:Y:S02]  /*26a0*/  IADD3.X R18, P2, PT, R57, ~UR19, RZ, P2, !PT ;  /* 0x8000001339127c10 */ /* 0x000fe4000975e4ff */
[----:B------:R-:W-:-:S02]  /*26b0*/  IADD3.X R85, P1, PT, R54, ~UR17, RZ, P1, !PT ;  /* 0x8000001136557c10 */ /* 0x000fc40008f3e4ff */
[----:B------:R-:W-:Y:S02]  /*26c0*/  IADD3.X R21, P0, PT, R21, R56, RZ, P0, !PT ;  /* 0x0000003815157210 */ /* 0x000fe4000071e4ff */
[----:B------:R-:W-:Y:S02]  /*26d0*/  IADD3.X R26, PT, PT, R26, R51, RZ, P3, !PT ;  /* 0x000000331a1a7210 */ /* 0x000fe40001ffe4ff */
[----:B------:R-:W-:Y:S02]  /*26e0*/  IADD3.X R49, P2, PT, R44, ~UR30, RZ, P2, !PT ;  /* 0x8000001e2c317c10 */ /* 0x000fe4000975e4ff */
[----:B------:R-:W-:Y:S02]  /*26f0*/  IADD3.X R53, P1, PT, R24, ~UR18, RZ, P1, !PT ;  /* 0x8000001218357c10 */ /* 0x000fe40008f3e4ff */
[----:B------:R-:W-:Y:S02]  /*2700*/  IADD3.X R14, P0, PT, R14, R55, RZ, P0, !PT ;  /* 0x000000370e0e7210 */ /* 0x000fe4000071e4ff */
[----:B------:R-:W-:-:S02]  /*2710*/  IADD3.X R20, PT, PT, R26, ~UR31, RZ, P2, !PT ;  /* 0x8000001f1a147c10 */ /* 0x000fc400097fe4ff */
[----:B------:R-:W-:Y:S01]  /*2720*/  IADD3.X R87, P1, PT, R21, ~UR19, RZ, P1, !PT ;  /* 0x8000001315577c10 */ /* 0x000fe20008f3e4ff */
[----:B------:R-:W-:Y:S01]  /*2730*/  IMAD.X R86, R86, 0x1, R63, P0 ;  /* 0x0000000156567824 */ /* 0x000fe200000e063f */
[----:B------:R-:W-:Y:S02]  /*2740*/  ISETP.NE.AND P0, PT, R20, RZ, PT ;  /* 0x000000ff1400720c */ /* 0x000fe40003f05270 */
[----:B------:R-:W-:-:S04]  /*2750*/  IADD3.X R79, P1, PT, R14, ~UR30, RZ, P1, !PT ;  /* 0x8000001e0e4f7c10 */ /* 0x000fc80008f3e4ff */
[----:B------:R-:W-:-:S04]  /*2760*/  IADD3.X R20, PT, PT, R86, ~UR31, RZ, P1, !PT ;  /* 0x8000001f56147c10 */ /* 0x000fc80008ffe4ff */
[----:B------:R-:W-:-:S03]  /*2770*/  ISETP.NE.AND P1, PT, R20, RZ, PT ;  /* 0x000000ff1400720c */ /* 0x000fc60003f25270 */
[----:B------:R-:W-:Y:S01]  /*2780*/  @P0 MOV R77, R71 ;  /* 0x00000047004d0202 */ /* 0x000fe20000000f00 */
[----:B------:R-:W-:Y:S01]  /*2790*/  @P0 IMAD.MOV.U32 R101, RZ, RZ, R68 ;  /* 0x000000ffff650224 */ /* 0x000fe200078e0044 */
[----:B------:R-:W-:Y:S01]  /*27a0*/  @P0 MOV R18, R57 ;  /* 0x0000003900120202 */ /* 0x000fe20000000f00 */
[----:B------:R-:W-:Y:S02]  /*27b0*/  @P0 IMAD.MOV.U32 R49, RZ, RZ, R44 ;  /* 0x000000ffff310224 */ /* 0x000fe400078e002c */
[----:B------:R-:W-:Y:S02]  /*27c0*/  IMAD R103, R101, R77, RZ ;  /* 0x0000004d65677224 */ /* 0x000fe400078e02ff */
[----:B------:R-:W-:Y:S02]  /*27d0*/  @P0 IMAD.MOV.U32 R42, RZ, RZ, R27 ;  /* 0x000000ffff2a0224 */ /* 0x000fe400078e001b */
[----:B------:R-:W-:Y:S01]  /*27e0*/  @P0 IMAD.MOV.U32 R65, RZ, RZ, R12 ;  /* 0x000000ffff410224 */ /* 0x000fe200078e000c */
[----:B------:R-:W-:Y:S01]  /*27f0*/  @P1 MOV R88, R81 ;  /* 0x0000005100581202 */ /* 0x000fe20000000f00 */
[----:B------:R-:W-:Y:S01]  /*2800*/  @P0 IMAD.MOV.U32 R46, RZ, RZ, R41 ;  /* 0x000000ffff2e0224 */ /* 0x000fe200078e0029 */
[----:B------:R-:W-:Y:S01]  /*2810*/  IADD3 RZ, P0, PT, RZ, R103, RZ ;  /* 0x00000067ffff7210 */ /* 0x000fe20007f1e0ff */
[----:B------:R-:W-:Y:S01]  /*2820*/  @P1 IMAD.MOV.U32 R87, RZ, RZ, R21 ;  /* 0x000000ffff571224 */ /* 0x000fe200078e0015 */
[----:B------:R-:W-:Y:S01]  /*2830*/  @P1 MOV R79, R14 ;  /* 0x0000000e004f1202 */ /* 0x000fe20000000f00 */
[----:B------:R-:W-:Y:S01]  /*2840*/  IMAD.HI.U32 R21, R77, R101, RZ ;  /* 0x000000654d157227 */ /* 0x000fe200078e00ff */
[----:B------:R-:W-:-:S02]  /*2850*/  @P1 MOV R85, R54 ;  /* 0x0000003600551202 */ /* 0x000fc40000000f00 */
[----:B------:R-:W-:Y:S01]  /*2860*/  IADD3 R103, P4, PT, R103, R103, RZ ;  /* 0x0000006767677210 */ /* 0x000fe20007f9e0ff */
[----:B------:R-:W-:-:S04]  /*2870*/  IMAD.WIDE.U32 R50, R77, R77, RZ ;  /* 0x0000004d4d327225 */ /* 0x000fc800078e00ff */
[----:B------:R-:W-:Y:S02]  /*2880*/  HFMA2 R50, -RZ, RZ, 0, 0 ;  /* 0x00000000ff327431 */ /* 0x000fe400000001ff */
[----:B------:R-:W-:Y:S01]  /*2890*/  IMAD.X R51, R21, 0x1, R51, P0 ;  /* 0x0000000115337824 */ /* 0x000fe200000e0633 */
[----:B------:R-:W-:Y:S01]  /*28a0*/  IADD3 R72, P0, PT, R77, R99, RZ ;  /* 0x000000634d487210 */ /* 0x000fe20007f1e0ff */
[----:B------:R-:W-:Y:S02]  /*28b0*/  @P1 IMAD.MOV.U32 R53, RZ, RZ, R24 ;  /* 0x000000ffff351224 */ /* 0x000fe400078e0018 */
[----:B------:R-:W-:Y:S01]  /*28c0*/  @P1 IMAD.MOV.U32 R75, RZ, RZ, R64 ;  /* 0x000000ffff4b1224 */ /* 0x000fe200078e0040 */
[C---:B------:R-:W-:Y:S01]  /*28d0*/  IADD3.X R16, P3, PT, R101.reuse, R16, RZ, P0, !PT ;  /* 0x0000001065107210 */ /* 0x040fe2000077e4ff */
[----:B------:R-:W-:Y:S01]  /*28e0*/  @P1 IMAD.MOV.U32 R48, RZ, RZ, R47 ;  /* 0x000000ffff301224 */ /* 0x000fe200078e002f */
[----:B------:R-:W-:Y:S01]  /*28f0*/  IADD3 R64, P1, PT, R88, R88, RZ ;  /* 0x0000005858407210 */ /* 0x000fe20007f3e0ff */
[----:B------:R-:W-:Y:S01]  /*2900*/  IMAD.HI.U32 R20, R101, R77, RZ ;  /* 0x0000004d65147227 */ /* 0x000fe200078e00ff */
[----:B------:R-:W-:-:S02]  /*2910*/  IADD3 R43, P2, PT, R72, -UR28, RZ ;  /* 0x8000001c482b7c10 */ /* 0x000fc4000ff5e0ff */
[----:B------:R-:W-:Y:S01]  /*2920*/  IADD3.X R68, P0, PT, R48, R48, RZ, P1, !PT ;  /* 0x0000003030447210 */ /* 0x000fe20000f1e4ff */
[----:B------:R-:W-:Y:S01]  /*2930*/  IMAD.X R21, RZ, RZ, R20, P4 ;  /* 0x000000ffff157224 */ /* 0x000fe200020e0614 */
[C---:B------:R-:W-:Y:S01]  /*2940*/  IADD3.X R108, P3, PT, R46.reuse, R45, RZ, P3, !PT ;  /* 0x0000002d2e6c7210 */ /* 0x040fe20001f7e4ff */
[-C--:B------:R-:W-:Y:S01]  /*2950*/  IMAD.WIDE.U32 R44, R46, R77.reuse, R50 ;  /* 0x0000004d2e2c7225 */ /* 0x080fe200078e0032 */
[----:B------:R-:W-:Y:S02]  /*2960*/  IADD3 R41, P1, PT, R64, -UR28, RZ ;  /* 0x8000001c40297c10 */ /* 0x000fe4000ff3e0ff */
[----:B------:R-:W-:Y:S01]  /*2970*/  IADD3.X R47, P2, PT, R16, ~UR29, RZ, P2, !PT ;  /* 0x8000001d102f7c10 */ /* 0x000fe2000975e4ff */
[----:B------:R-:W-:Y:S01]  /*2980*/  IMAD.MOV.U32 R20, RZ, RZ, R44 ;  /* 0x000000ffff147224 */ /* 0x000fe200078e002c */
[C---:B------:R-:W-:Y:S01]  /*2990*/  IADD3.X R58, P3, PT, R65.reuse, R58, RZ, P3, !PT ;  /* 0x0000003a413a7210 */ /* 0x040fe20001f7e4ff */
[----:B------:R-:W-:Y:S01]  /*29a0*/  IMAD.HI.U32 R60, R65, R77, RZ ;  /* 0x0000004d413c7227 */ /* 0x000fe200078e00ff */
[----:B------:R-:W-:-:S02]  /*29b0*/  IADD3.X R69, P0, PT, R75, R75, RZ, P0, !PT ;  /* 0x0000004b4b457210 */ /* 0x000fc4000071e4ff */
[----:B------:R-:W-:Y:S01]  /*29c0*/  IADD3.X R27, P1, PT, R68, ~UR29, RZ, P1, !PT ;  /* 0x8000001d441b7c10 */ /* 0x000fe20008f3e4ff */
[----:B------:R-:W-:Y:S01]  /*29d0*/  IMAD.WIDE.U32 R20, R101, R101, R20 ;  /* 0x0000006565147225 */ /* 0x000fe200078e0014 */
[----:B------:R-:W-:Y:S02]  /*29e0*/  IADD3.X R59, P2, PT, R108, ~UR16, RZ, P2, !PT ;  /* 0x800000106c3b7c10 */ /* 0x000fe4000975e4ff */
[----:B------:R-:W-:Y:S01]  /*29f0*/  IADD3.X R24, P3, PT, R42, R93, RZ, P3, !PT ;  /* 0x0000005d2a187210 */ /* 0x000fe20001f7e4ff */
[----:B------:R-:W-:Y:S01]  /*2a00*/  IMAD.MOV.U32 R57, RZ, RZ, R21 ;  /* 0x000000ffff397224 */ /* 0x000fe200078e0015 */
[----:B------:R-:W-:Y:S02]  /*2a10*/  IADD3.X R70, P0, PT, R85, R85, RZ, P0, !PT ;  /* 0x0000005555467210 */ /* 0x000fe4000071e4ff */
[----:B------:R-:W-:Y:S02]  /*2a20*/  IADD3.X R62, P1, PT, R69, ~UR16, RZ, P1, !PT ;  /* 0x80000010453e7c10 */ /* 0x000fe40008f3e4ff */
[----:B------:R-:W-:-:S02]  /*2a30*/  IADD3.X R113, P2, PT, R58, ~UR17, RZ, P2, !PT ;  /* 0x800000113a717c10 */ /* 0x000fc4000975e4ff */
[----:B------:R-:W-:Y:S02]  /*2a40*/  IADD3.X R111, P3, PT, R18, R97, RZ, P3, !PT ;  /* 0x00000061126f7210 */ /* 0x000fe40001f7e4ff */
[----:B------:R-:W-:Y:S02]  /*2a50*/  IADD3.X R71, P0, PT, R53, R53, RZ, P0, !PT ;  /* 0x0000003535477210 */ /* 0x000fe4000071e4ff */
[----:B------:R-:W-:Y:S02]  /*2a60*/  IADD3.X R76, P1, PT, R70, ~UR17, RZ, P1, !PT ;  /* 0x80000011464c7c10 */ /* 0x000fe40008f3e4ff */
[----:B------:R-:W-:Y:S02]  /*2a70*/  IADD3.X R51, P2, PT, R24, ~UR18, RZ, P2, !PT ;  /* 0x8000001218337c10 */ /* 0x000fe4000975e4ff */
[----:B------:R-:W-:Y:S02]  /*2a80*/  IADD3.X R102, P3, PT, R49, R102, RZ, P3, !PT ;  /* 0x0000006631667210 */ /* 0x000fe40001f7e4ff */
[----:B------:R-:W-:-:S02]  /*2a90*/  IADD3.X R73, P0, PT, R87, R87, RZ, P0, !PT ;  /* 0x0000005757497210 */ /* 0x000fc4000071e4ff */
[----:B------:R-:W-:Y:S01]  /*2aa0*/  IADD3.X R14, P1, PT, R71, ~UR18, RZ, P1, !PT ;  /* 0x80000012470e7c10 */ /* 0x000fe20008f3e4ff */
[----:B------:R-:W-:Y:S01]  /*2ab0*/  IMAD.X R115, R26, 0x1, R10, P3 ;  /* 0x000000011a737824 */ /* 0x000fe200018e060a */
[----:B------:R-:W-:Y:S02]  /*2ac0*/  IADD3.X R50, P2, PT, R111, ~UR19, RZ, P2, !PT ;  /* 0x800000136f327c10 */ /* 0x000fe4000975e4ff */
[----:B------:R-:W-:Y:S02]  /*2ad0*/  IADD3.X R61, P0, PT, R79, R79, RZ, P0, !PT ;  /* 0x0000004f4f3d7210 */ /* 0x000fe4000071e4ff */
[----:B------:R-:W-:Y:S02]  /*2ae0*/  IADD3.X R12, P1, PT, R73, ~UR19, RZ, P1, !PT ;  /* 0x80000013490c7c10 */ /* 0x000fe40008f3e4ff */
[----:B------:R-:W-:Y:S02]  /*2af0*/  IADD3.X R55, P2, PT, R102, ~UR30, RZ, P2, !PT ;  /* 0x8000001e66377c10 */ /* 0x000fe4000975e4ff */
[----:B------:R-:W-:-:S02]  /*2b00*/  IADD3.X R63, PT, PT, R86, R86, RZ, P0, !PT ;  /* 0x00000056563f7210 */ /* 0x000fc400007fe4ff */
[----:B------:R-:W-:Y:S02]  /*2b10*/  IADD3.X R10, P1, PT, R61, ~UR30, RZ, P1, !PT ;  /* 0x8000001e3d0a7c10 */ /* 0x000fe40008f3e4ff */
[----:B------:R-:W-:Y:S02]  /*2b20*/  IADD3.X R52, PT, PT, R115, ~UR31, RZ, P2, !PT ;  /* 0x8000001f73347c10 */ /* 0x000fe400097fe4ff */
[----:B------:R-:W-:Y:S02]  /*2b30*/  IADD3.X R54, PT, PT, R63, ~UR31, RZ, P1, !PT ;  /* 0x8000001f3f367c10 */ /* 0x000fe40008ffe4ff */
[----:B------:R-:W-:Y:S02]  /*2b40*/  ISETP.NE.AND P1, PT, R52, RZ, PT ;  /* 0x000000ff3400720c */ /* 0x000fe40003f25270 */
[----:B------:R-:W-:Y:S01]  /*2b50*/  IADD3 R97, P0, PT, R44, R20, RZ ;  /* 0x000000142c617210 */ /* 0x000fe20007f1e0ff */
[----:B------:R-:W-:Y:S01]  /*2b60*/  HFMA2 R44, -RZ, RZ, 0, 0 ;  /* 0x00000000ff2c7431 */ /* 0x000fe200000001ff */
[----:B------:R-:W-:Y:S01]  /*2b70*/  ISETP.NE.AND P2, PT, R54, RZ, PT ;  /* 0x000000ff3600720c */ /* 0x000fe20003f45270 */
[----:B------:R-:W-:Y:S01]  /*2b80*/  IMAD.MOV.U32 R54, RZ, RZ, RZ ;  /* 0x000000ffff367224 */ /* 0x000fe200078e00ff */
[----:B------:R-:W-:Y:S01]  /*2b90*/  SEL R20, R55, R102, !P1 ;  /* 0x0000006637147207 */ /* 0x000fe20004800000 */
[----:B------:R-:W-:Y:S01]  /*2ba0*/  IMAD.MOV.U32 R55, RZ, RZ, R45 ;  /* 0x000000ffff377224 */ /* 0x000fe200078e002d */
[----:B------:R-:W-:Y:S01]  /*2bb0*/  SEL R111, R50, R111, !P1 ;  /* 0x0000006f326f7207 */ /* 0x000fe20004800000 */
[----:B------:R-:W-:Y:S01]  /*2bc0*/  IMAD.HI.U32 R50, R46, R77, RZ ;  /* 0x0000004d2e327227 */ /* 0x000fe200078e00ff */
[----:B------:R-:W-:-:S02]  /*2bd0*/  SEL R24, R51, R24, !P1 ;  /* 0x0000001833187207 */ /* 0x000fc40004800000 */
[----:B------:R-:W-:Y:S01]  /*2be0*/  SEL R108, R59, R108, !P1 ;  /* 0x0000006c3b6c7207 */ /* 0x000fe20004800000 */
[----:B------:R-:W-:Y:S01]  /*2bf0*/  IMAD.WIDE.U32 R54, R65, R77, R54 ;  /* 0x0000004d41367225 */ /* 0x000fe200078e0036 */
[----:B------:R-:W-:Y:S02]  /*2c00*/  SEL R113, R113, R58, !P1 ;  /* 0x0000003a71717207 */ /* 0x000fe40004800000 */
[----:B------:R-:W-:Y:S01]  /*2c10*/  SEL R47, R47, R16, !P1 ;  /* 0x000000102f2f7207 */ /* 0x000fe20004800000 */
[----:B------:R-:W-:Y:S01]  /*2c20*/  IMAD.MOV.U32 R45, RZ, RZ, R55 ;  /* 0x000000ffff2d7224 */ /* 0x000fe200078e0037 */
[----:B------:R-:W-:Y:S01]  /*2c30*/  MOV R56, R54 ;  /* 0x0000003600387202 */ /* 0x000fe20000000f00 */
[----:B------:R-:W-:Y:S01]  /*2c40*/  IMAD.X R51, RZ, RZ, R50, P0 ;  /* 0x000000ffff337224 */ /* 0x000fe200000e0632 */
[----:B------:R-:W-:Y:S01]  /*2c50*/  @P2 MOV R62, R69 ;  /* 0x00000045003e2202 */ /* 0x000fe20000000f00 */
[----:B------:R-:W-:Y:S01]  /*2c60*/  IMAD.WIDE.U32 R44, R42, R77, R44 ;  /* 0x0000004d2a2c7225 */ /* 0x000fe200078e002c */
[----:B------:R-:W-:-:S02]  /*2c70*/  @P2 MOV R12, R73 ;  /* 0x00000049000c2202 */ /* 0x000fc40000000f00 */
[----:B------:R-:W-:Y:S01]  /*2c80*/  SEL R72, R43, R72, !P1 ;  /* 0x000000482b487207 */ /* 0x000fe20004800000 */
[----:B------:R-:W-:Y:S01]  /*2c90*/  IMAD.WIDE.U32 R56, R46, R101, R56 ;  /* 0x000000652e387225 */ /* 0x000fe200078e0038 */
[----:B------:R-:W-:-:S03]  /*2ca0*/  MOV R66, R44 ;  /* 0x0000002c00427202 */ /* 0x000fc60000000f00 */
[----:B------:R-:W-:Y:S02]  /*2cb0*/  IMAD.MOV.U32 R50, RZ, RZ, R56 ;  /* 0x000000ffff327224 */ /* 0x000fe400078e0038 */
[----:B------:R-:W-:Y:S02]  /*2cc0*/  IMAD.MOV.U32 R67, RZ, RZ, R57 ;  /* 0x000000ffff437224 */ /* 0x000fe400078e0039 */
[----:B------:R-:W-:-:S04]  /*2cd0*/  IMAD.WIDE.U32 R50, R46, R101, R50 ;  /* 0x000000652e327225 */ /* 0x000fc800078e0032 */
[----:B------:R-:W-:Y:S01]  /*2ce0*/  IMAD.MOV.U32 R59, RZ, RZ, R51 ;  /* 0x000000ffff3b7224 */ /* 0x000fe200078e0033 */
[----:B------:R-:W-:Y:S01]  /*2cf0*/  IADD3 R52, P0, PT, R54, R50, RZ ;  /* 0x0000003236347210 */ /* 0x000fe20007f1e0ff */
[----:B------:R-:W-:Y:S01]  /*2d00*/  IMAD.MOV.U32 R50, RZ, RZ, RZ ;  /* 0x000000ffff327224 */ /* 0x000fe200078e00ff */
[----:B------:R-:W-:Y:S01]  /*2d10*/  MOV R51, R45 ;  /* 0x0000002d00337202 */ /* 0x000fe20000000f00 */
[----:B------:R-:W-:-:S04]  /*2d20*/  IMAD.WIDE.U32 R66, R65, R101, R66 ;  /* 0x0000006541427225 */ /* 0x000fc800078e0042 */
[----:B------:R-:W-:Y:S01]  /*2d30*/  IMAD.WIDE.U32 R50, R18, R77, R50 ;  /* 0x0000004d12327225 */ /* 0x000fe200078e0032 */
[----:B------:R-:W-:-:S03]  /*2d40*/  MOV R58, R66 ;  /* 0x00000042003a7202 */ /* 0x000fc60000000f00 */
[----:B------:R-:W-:Y:S01]  /*2d50*/  @P2 IMAD.MOV.U32 R41, RZ, RZ, R64 ;  /* 0x000000ffff292224 */ /* 0x000fe200078e0040 */
[----:B------:R-:W-:Y:S01]  /*2d60*/  MOV R66, R50 ;  /* 0x0000003200427202 */ /* 0x000fe20000000f00 */
[----:B------:R-:W-:Y:S01]  /*2d70*/  @P2 IMAD.MOV.U32 R10, RZ, RZ, R61 ;  /* 0x000000ffff0a2224 */ /* 0x000fe200078e003d */
[----:B------:R-:W-:Y:S01]  /*2d80*/  MOV R45, R51 ;  /* 0x00000033002d7202 */ /* 0x000fe20000000f00 */
[----:B------:R-:W-:Y:S01]  /*2d90*/  IMAD.X R61, RZ, RZ, R60, P0 ;  /* 0x000000ffff3d7224 */ /* 0x000fe200000e063c */
[----:B------:R-:W-:Y:S01]  /*2da0*/  IADD3 R16, P0, PT, R41, R88, RZ ;  /* 0x0000005829107210 */ /* 0x000fe20007f1e0ff */
[----:B------:R-:W-:Y:S02]  /*2db0*/  @P2 IMAD.MOV.U32 R27, RZ, RZ, R68 ;  /* 0x000000ffff1b2224 */ /* 0x000fe400078e0044 */
[----:B------:R-:W-:-:S03]  /*2dc0*/  IMAD.WIDE.U32 R58, R46, R46, R58 ;  /* 0x0000002e2e3a7225 */ /* 0x000fc600078e003a */
[----:B------:R-:W-:Y:S01]  /*2dd0*/  IADD3.X R21, P0, PT, R27, R48, RZ, P0, !PT ;  /* 0x000000301b157210 */ /* 0x000fe2000071e4ff */
[----:B------:R-:W-:-:S03]  /*2de0*/  IMAD.WIDE.U32 R66, R42, R101, R66 ;  /* 0x000000652a427225 */ /* 0x000fc600078e0042 */
[----:B------:R-:W-:Y:S01]  /*2df0*/  IADD3.X R41, P0, PT, R62, R75, RZ, P0, !PT ;  /* 0x0000004b3e297210 */ /* 0x000fe2000071e4ff */
[----:B------:R-:W-:Y:S02]  /*2e00*/  @P2 IMAD.MOV.U32 R14, RZ, RZ, R71 ;  /* 0x000000ffff0e2224 */ /* 0x000fe400078e0047 */
[----:B------:R-:W-:Y:S01]  /*2e10*/  @P2 IMAD.MOV.U32 R76, RZ, RZ, R70 ;  /* 0x000000ffff4c2224 */ /* 0x000fe200078e0046 */
[----:B------:R-:W-:Y:S01]  /*2e20*/  IADD3 R71, P2, PT, R16, -UR28, RZ ;  /* 0x8000001c10477c10 */ /* 0x000fe2000ff5e0ff */
[----:B------:R-:W-:Y:S02]  /*2e30*/  IMAD.MOV.U32 R60, RZ, RZ, R58 ;  /* 0x000000ffff3c7224 */ /* 0x000fe400078e003a */
[----:B------:R-:W-:Y:S01]  /*2e40*/  IMAD.MOV.U32 R58, RZ, RZ, R66 ;  /* 0x000000ffff3a7224 */ /* 0x000fe200078e0042 */
[----:B------:R-:W-:Y:S01]  /*2e50*/  IADD3.X R64, P2, PT, R21, ~UR29, RZ, P2, !PT ;  /* 0x8000001d15407c10 */ /* 0x000fe2000975e4ff */
[----:B------:R-:W-:Y:S01]  /*2e60*/  IMAD.WIDE.U32 R60, R65, R101, R60 ;  /* 0x00000065413c7225 */ /* 0x000fe200078e003c */
[----:B------:R-:W-:-:S02]  /*2e70*/  IADD3.X R76, P0, PT, R76, R85, RZ, P0, !PT ;  /* 0x000000554c4c7210 */ /* 0x000fc4000071e4ff */
[----:B------:R-:W-:Y:S01]  /*2e80*/  IADD3.X R70, P2, PT, R41, ~UR16, RZ, P2, !PT ;  /* 0x8000001029467c10 */ /* 0x000fe2000975e4ff */
[----:B------:R-:W-:Y:S01]  /*2e90*/  IMAD.WIDE.U32 R58, R65, R46, R58 ;  /* 0x0000002e413a7225 */ /* 0x000fe200078e003a */
[----:B------:R-:W-:Y:S02]  /*2ea0*/  IADD3 R74, P1, PT, R44, R60, RZ ;  /* 0x0000003c2c4a7210 */ /* 0x000fe40007f3e0ff */
[----:B------:R-:W-:Y:S01]  /*2eb0*/  IADD3.X R27, P0, PT, R14, R53, RZ, P0, !PT ;  /* 0x000000350e1b7210 */ /* 0x000fe2000071e4ff */
[----:B------:R-:W-:Y:S01]  /*2ec0*/  IMAD.MOV.U32 R60, RZ, RZ, R58 ;  /* 0x000000ffff3c7224 */ /* 0x000fe200078e003a */
[----:B------:R-:W-:Y:S01]  /*2ed0*/  IADD3.X R43, P2, PT, R76, ~UR17, RZ, P2, !PT ;  /* 0x800000114c2b7c10 */ /* 0x000fe2000975e4ff */
[----:B------:R-:W-:Y:S01]  /*2ee0*/  IMAD R98, R72, R72, RZ ;  /* 0x0000004848627224 */ /* 0x000fe200078e02ff */
[----:B------:R-:W-:Y:S01]  /*2ef0*/  IADD3.X R81, P0, PT, R12, R87, RZ, P0, !PT ;  /* 0x000000570c517210 */ /* 0x000fe2000071e4ff */
[----:B------:R-:W-:Y:S01]  /*2f00*/  IMAD.MOV.U32 R44, RZ, RZ, RZ ;  /* 0x000000ffff2c7224 */ /* 0x000fe200078e00ff */
[----:B------:R-:W-:Y:S01]  /*2f10*/  IADD3.X R78, P2, PT, R27, ~UR18, RZ, P2, !PT ;  /* 0x800000121b4e7c10 */ /* 0x000fe2000975e4ff */
[----:B------:R-:W-:Y:S01]  /*2f20*/  IMAD.HI.U32 R68, R42, R77, RZ ;  /* 0x0000004d2a447227 */ /* 0x000fe200078e00ff */
[----:B------:R-:W-:-:S02]  /*2f30*/  IADD3 RZ, P3, PT, RZ, R98, RZ ;  /* 0x00000062ffff7210 */ /* 0x000fc40007f7e0ff */
[----:B------:R-:W-:Y:S01]  /*2f40*/  IADD3.X R10, P0, PT, R10, R79, RZ, P0, !PT ;  /* 0x0000004f0a0a7210 */ /* 0x000fe2000071e4ff */
[----:B------:R-:W-:Y:S01]  /*2f50*/  IMAD.WIDE.U32 R60, R65, R46, R60 ;  /* 0x0000002e413c7225 */ /* 0x000fe200078e003c */
[----:B------:R-:W-:-:S03]  /*2f60*/  IADD3.X R14, P2, PT, R81, ~UR19, RZ, P2, !PT ;  /* 0x80000013510e7c10 */ /* 0x000fc6000975e4ff */
[----:B------:R-:W-:Y:S01]  /*2f70*/  IMAD.HI.U32 R54, R72, R72, RZ ;  /* 0x0000004848367227 */ /* 0x000fe200078e00ff */
[----:B------:R-:W-:-:S03]  /*2f80*/  IADD3.X R73, P2, PT, R10, ~UR30, RZ, P2, !PT ;  /* 0x8000001e0a497c10 */ /* 0x000fc6000975e4ff */
[----:B------:R-:W-:Y:S01]  /*2f90*/  IMAD.WIDE.U32 R44, R49, R77, R44 ;  /* 0x0000004d312c7225 */ /* 0x000fe200078e002c */
[----:B------:R-:W-:-:S03]  /*2fa0*/  IADD3.X R51, PT, PT, R54, RZ, RZ, P3, !PT ;  /* 0x000000ff36337210 */ /* 0x000fc60001ffe4ff */
[----:B------:R-:W-:Y:S01]  /*2fb0*/  IMAD.X R69, RZ, RZ, R68, P1 ;  /* 0x000000ffff457224 */ /* 0x000fe200008e0644 */
[----:B------:R-:W-:Y:S01]  /*2fc0*/  MOV R55, R45 ;  /* 0x0000002d00377202 */ /* 0x000fe20000000f00 */
[----:B------:R-:W-:Y:S02]  /*2fd0*/  IMAD.MOV.U32 R68, RZ, RZ, R60 ;  /* 0x000000ffff447224 */ /* 0x000fe400078e003c */
[----:B------:R-:W-:Y:S02]  /*2fe0*/  IMAD.MOV.U32 R66, RZ, RZ, R44 ;  /* 0x000000ffff427224 */ /* 0x000fe400078e002c */
[----:B------:R-:W-:Y:S02]  /*2ff0*/  IMAD.MOV.U32 R54, RZ, RZ, RZ ;  /* 0x000000ffff367224 */ /* 0x000fe400078e00ff */
[----:B------:R-:W-:-:S04]  /*3000*/  IMAD.WIDE.U32 R68, R42, R101, R68 ;  /* 0x000000652a447225 */ /* 0x000fc800078e0044 */
[----:B------:R-:W-:Y:S02]  /*3010*/  IMAD R99, R47, R72, RZ ;  /* 0x000000482f637224 */ /* 0x000fe400078e02ff */
[----:B------:R-:W-:Y:S01]  /*3020*/  IMAD.X R12, R86, 0x1, R63, P0 ;  /* 0x00000001560c7824 */ /* 0x000fe200000e063f */
[----:B------:R-:W-:Y:S01]  /*3030*/  IADD3 R91, P0, PT, R50, R68, RZ ;  /* 0x00000044325b7210 */ /* 0x000fe20007f1e0ff */
[----:B------:R-:W-:Y:S01]  /*3040*/  IMAD.WIDE.U32 R66, R18, R101, R66 ;  /* 0x0000006512427225 */ /* 0x000fe200078e0042 */
[----:B------:R-:W-:Y:S02]  /*3050*/  IADD3 RZ, P1, PT, RZ, R99, RZ ;  /* 0x00000063ffff7210 */ /* 0x000fe40007f3e0ff */
[----:B------:R-:W-:Y:S01]  /*3060*/  IADD3.X R50, PT, PT, R12, ~UR31, RZ, P2, !PT ;  /* 0x8000001f0c327c10 */ /* 0x000fe200097fe4ff */
[----:B------:R-:W-:-:S03]  /*3070*/  IMAD.WIDE.U32 R54, R26, R77, R54 ;  /* 0x0000004d1a367225 */ /* 0x000fc600078e0036 */
[----:B------:R-:W-:Y:S01]  /*3080*/  ISETP.NE.AND P2, PT, R50, RZ, PT ;  /* 0x000000ff3200720c */ /* 0x000fe20003f45270 */
[----:B------:R-:W-:-:S03]  /*3090*/  IMAD.HI.U32 R56, R72, R47, RZ ;  /* 0x0000002f48387227 */ /* 0x000fc600078e00ff */
[----:B------:R-:W-:Y:S01]  /*30a0*/  SEL R10, R73, R10, !P2 ;  /* 0x0000000a490a7207 */ /* 0x000fe20005000000 */
[----:B------:R-:W-:Y:S01]  /*30b0*/  IMAD.MOV.U32 R58, RZ, RZ, R66 ;  /* 0x000000ffff3a7224 */ /* 0x000fe200078e0042 */
[----:B------:R-:W-:Y:S01]  /*30c0*/  IADD3.X R51, PT, PT, R56, R51, RZ, P1, !PT ;  /* 0x0000003338337210 */ /* 0x000fe20000ffe4ff */
[----:B------:R-:W-:Y:S01]  /*30d0*/  IMAD.MOV.U32 R66, RZ, RZ, R54 ;  /* 0x000000ffff427224 */ /* 0x000fe200078e0036 */
[----:B------:R-:W-:Y:S01]  /*30e0*/  IADD3 R99, P1, PT, R99, R99, RZ ;  /* 0x0000006363637210 */ /* 0x000fe20007f3e0ff */
[----:B------:R-:W-:Y:S01]  /*30f0*/  IMAD.WIDE.U32 R58, R42, R46, R58 ;  /* 0x0000002e2a3a7225 */ /* 0x000fe200078e003a */
[----:B------:R-:W-:Y:S02]  /*3100*/  SEL R16, R71, R16, !P2 ;  /* 0x0000001047107207 */ /* 0x000fe40005000000 */
[----:B------:R-:W-:Y:S01]  /*3110*/  SEL R14, R14, R81, !P2 ;  /* 0x000000510e0e7207 */ /* 0x000fe20005000000 */
[----:B------:R-:W-:Y:S01]  /*3120*/  IMAD.WIDE.U32 R66, R49, R101, R66 ;  /* 0x0000006531427225 */ /* 0x000fe200078e0042 */
[----:B------:R-:W-:-:S02]  /*3130*/  SEL R21, R64, R21, !P2 ;  /* 0x0000001540157207 */ /* 0x000fc40005000000 */
[----:B------:R-:W-:Y:S01]  /*3140*/  SEL R41, R70, R41, !P2 ;  /* 0x0000002946297207 */ /* 0x000fe20005000000 */
[----:B------:R-:W-:Y:S01]  /*3150*/  IMAD.MOV.U32 R50, RZ, RZ, RZ ;  /* 0x000000ffff327224 */ /* 0x000fe200078e00ff */
[----:B------:R-:W-:Y:S01]  /*3160*/  SEL R27, R78, R27, !P2 ;  /* 0x0000001b4e1b7207 */ /* 0x000fe20005000000 */
[----:B------:R-:W-:Y:S01]  /*3170*/  IMAD.HI.U32 R56, R47, R72, RZ ;  /* 0x000000482f387227 */ /* 0x000fe200078e00ff */
[----:B------:R-:W-:-:S03]  /*3180*/  SEL R43, R43, R76, !P2 ;  /* 0x0000004c2b2b7207 */ /* 0x000fc60005000000 */
[----:B------:R-:W-:Y:S01]  /*3190*/  IMAD.WIDE.U32 R50, R108, R72, R50 ;  /* 0x000000486c327225 */ /* 0x000fe200078e0032 */
[----:B------:R-:W-:-:S03]  /*31a0*/  IADD3.X R57, PT, PT, R56, RZ, RZ, P1, !PT ;  /* 0x000000ff38397210 */ /* 0x000fc60000ffe4ff */
[----:B------:R-:W-:Y:S01]  /*31b0*/  IMAD.MOV.U32 R60, RZ, RZ, R58 ;  /* 0x000000ffff3c7224 */ /* 0x000fe200078e003a */
[----:B------:R-:W-:Y:S01]  /*31c0*/  MOV R58, R66 ;  /* 0x00000042003a7202 */ /* 0x000fe20000000f00 */
[----:B------:R-:W-:Y:S02]  /*31d0*/  IMAD.MOV.U32 R56, RZ, RZ, R50 ;  /* 0x000000ffff387224 */ /* 0x000fe400078e0032 */
[----:B------:R-:W-:-:S04]  /*31e0*/  IMAD.WIDE.U32 R60, R65, R65, R60 ;  /* 0x00000041413c7225 */ /* 0x000fc800078e003c */
[----:B------:R-:W-:Y:S01]  /*31f0*/  IMAD.WIDE.U32 R58, R18, R46, R58 ;  /* 0x0000002e123a7225 */ /* 0x000fe200078e003a */
[----:B------:R-:W-:-:S03]  /*3200*/  MOV R68, R60 ;  /* 0x0000003c00447202 */ /* 0x000fc60000000f00 */
[----:B------:R-:W-:Y:S01]  /*3210*/  IMAD.HI.U32 R45, R18, R77, RZ ;  /* 0x0000004d122d7227 */ /* 0x000fe200078e00ff */
[----:B------:R-:W-:-:S03]  /*3220*/  MOV R63, R59 ;  /* 0x0000003b003f7202 */ /* 0x000fc60000000f00 */
[----:B------:R-:W-:-:S04]  /*3230*/  IMAD.WIDE.U32 R56, R47, R47, R56 ;  /* 0x0000002f2f387225 */ /* 0x000fc800078e0038 */
[----:B------:R-:W-:Y:S01]  /*3240*/  IMAD.X R59, RZ, RZ, R45, P0 ;  /* 0x000000ffff3b7224 */ /* 0x000fe200000e062d */
[----:B------:R-:W-:Y:S01]  /*3250*/  IADD3 R73, P0, PT, R50, R56, RZ ;  /* 0x0000003832497210 */ /* 0x000fe20007f1e0ff */
[----:B------:R-:W-:Y:S02]  /*3260*/  IMAD.MOV.U32 R66, RZ, RZ, R55 ;  /* 0x000000ffff427224 */ /* 0x000fe400078e0037 */
[----:B------:R-:W-:-:S04]  /*3270*/  IMAD.WIDE.U32 R68, R42, R46, R68 ;  /* 0x0000002e2a447225 */ /* 0x000fc800078e0044 */
[----:B------:R-:W-:Y:S02]  /*3280*/  IMAD.MOV.U32 R50, RZ, RZ, RZ ;  /* 0x000000ffff327224 */ /* 0x000fe400078e00ff */
[----:B------:R-:W-:-:S04]  /*3290*/  IMAD.WIDE.U32 R66, R26, R101, R66 ;  /* 0x000000651a427225 */ /* 0x000fc800078e0042 */
[----:B------:R-:W-:Y:S01]  /*32a0*/  IMAD.MOV.U32 R60, RZ, RZ, R58 ;  /* 0x000000ffff3c7224 */ /* 0x000fe200078e003a */
[----:B------:R-:W-:Y:S01]  /*32b0*/  MOV R58, R68 ;  /* 0x00000044003a7202 */ /* 0x000fe20000000f00 */
[----:B------:R-:W-:-:S04]  /*32c0*/  IMAD.WIDE.U32 R50, R113, R72, R50 ;  /* 0x0000004871327225 */ /* 0x000fc800078e0032 */
[----:B------:R-:W-:Y:S02]  /*32d0*/  IMAD.MOV.U32 R62, RZ, RZ, R66 ;  /* 0x000000ffff3e7224 */ /* 0x000fe400078e0042 */
[----:B------:R-:W-:Y:S02]  /*32e0*/  IMAD.MOV.U32 R56, RZ, RZ, R50 ;  /* 0x000000ffff387224 */ /* 0x000fe400078e0032 */
[----:B------:R-:W-:-:S04]  /*32f0*/  IMAD.HI.U32 R45, R108, R72, RZ ;  /* 0x000000486c2d7227 */ /* 0x000fc800078e00ff */
[----:B------:R-:W-:Y:S01]  /*3300*/  IMAD.WIDE.U32 R58, R18, R101, R58 ;  /* 0x00000065123a7225 */ /* 0x000fe200078e003a */
[----:B------:R-:W-:-:S03]  /*3310*/  IADD3.X R45, PT, PT, R45, RZ, RZ, P0, !PT ;  /* 0x000000ff2d2d7210 */ /* 0x000fc600007fe4ff */
[----:B------:R-:W-:Y:S01]  /*3320*/  IMAD.WIDE.U32 R62, R49, R46, R62 ;  /* 0x0000002e313e7225 */ /* 0x000fe200078e003e */
[----:B------:R-:W-:-:S03]  /*3330*/  IADD3 R89, P0, PT, R44, R58, RZ ;  /* 0x0000003a2c597210 */ /* 0x000fc60007f1e0ff */
[----:B------:R-:W-:-:S04]  /*3340*/  IMAD.WIDE.U32 R56, R108, R47, R56 ;  /* 0x0000002f6c387225 */ /* 0x000fc800078e0038 */
[----:B------:R-:W-:-:S04]  /*3350*/  IMAD.WIDE.U32 R60, R42, R65, R60 ;  /* 0x000000412a3c7225 */ /* 0x000fc800078e003c */
[----:B------:R-:W-:Y:S01]  /*3360*/  IMAD.MOV.U32 R66, RZ, RZ, R67 ;  /* 0x000000ffff427224 */ /* 0x000fe200078e0043 */
[----:B------:R-:W-:Y:S01]  /*3370*/  MOV R67, R63 ;  /* 0x0000003f00437202 */ /* 0x000fe20000000f00 */
[----:B------:R-:W-:Y:S02]  /*3380*/  IMAD.MOV.U32 R44, RZ, RZ, R56 ;  /* 0x000000ffff2c7224 */ /* 0x000fe400078e0038 */
[----:B------:R-:W-:Y:S02]  /*3390*/  IMAD.MOV.U32 R63, RZ, RZ, R61 ;  /* 0x000000ffff3f7224 */ /* 0x000fe400078e003d */
[----:B------:R-:W-:Y:S02]  /*33a0*/  IMAD.MOV.U32 R61, RZ, RZ, R69 ;  /* 0x000000ffff3d7224 */ /* 0x000fe400078e0045 */
[----:B------:R-:W-:-:S04]  /*33b0*/  IMAD.WIDE.U32 R44, R108, R47, R44 ;  /* 0x0000002f6c2c7225 */ /* 0x000fc800078e002c */
[----:B------:R-:W-:Y:S01]  /*33c0*/  IMAD.WIDE.U32 R60, R42, R65, R60 ;  /* 0x000000412a3c7225 */ /* 0x000fe200078e003c */
[----:B------:R-:W-:-:S03]  /*33d0*/  IADD3 R95, P1, PT, R50, R44, RZ ;  /* 0x0000002c325f7210 */ /* 0x000fc60007f3e0ff */
[----:B------:R-:W-:Y:S01]  /*33e0*/  IMAD.MOV.U32 R50, RZ, RZ, RZ ;  /* 0x000000ffff327224 */ /* 0x000fe200078e00ff */
[----:B------:R-:W-:Y:S01]  /*33f0*/  MOV R58, R60 ;  /* 0x0000003c003a7202 */ /* 0x000fe20000000f00 */
[----:B------:R-:W-:-:S04]  /*3400*/  IMAD.WIDE.U32 R66, R26, R46, R66 ;  /* 0x0000002e1a427225 */ /* 0x000fc800078e0042 */
[----:B------:R-:W-:Y:S01]  /*3410*/  IMAD.WIDE.U32 R50, R24, R72, R50 ;  /* 0x0000004818327225 */ /* 0x000fe200078e0032 */
[----:B------:R-:W-:Y:S02]  /*3420*/  MOV R104, R67 ;  /* 0x0000004300687202 */ /* 0x000fe40000000f00 */
[----:B------:R-:W-:Y:S01]  /*3430*/  MOV R80, R66 ;  /* 0x0000004200507202 */ /* 0x000fe20000000f00 */
[----:B------:R-:W-:Y:S01]  /*3440*/  IMAD.WIDE.U32 R62, R18, R65, R62 ;  /* 0x00000041123e7225 */ /* 0x000fe200078e003e */
[----:B------:R-:W-:-:S03]  /*3450*/  MOV R67, R57 ;  /* 0x0000003900437202 */ /* 0x000fc60000000f00 */
[----:B------:R-:W-:-:S04]  /*3460*/  IMAD.HI.U32 R55, R49, R77, RZ ;  /* 0x0000004d31377227 */ /* 0x000fc800078e00ff */
[----:B------:R-:W-:-:S04]  /*3470*/  IMAD.WIDE.U32 R58, R18, R46, R58 ;  /* 0x0000002e123a7225 */ /* 0x000fc800078e003a */
[----:B------:R-:W-:Y:S02]  /*3480*/  IMAD.MOV.U32 R83, RZ, RZ, R61 ;  /* 0x000000ffff537224 */ /* 0x000fe400078e003d */
[----:B------:R-:W-:Y:S02]  /*3490*/  IMAD.MOV.U32 R66, RZ, RZ, R50 ;  /* 0x000000ffff427224 */ /* 0x000fe400078e0032 */
[----:B------:R-:W-:Y:S02]  /*34a0*/  IMAD.MOV.U32 R82, RZ, RZ, R62 ;  /* 0x000000ffff527224 */ /* 0x000fe400078e003e */
[----:B------:R-:W-:Y:S02]  /*34b0*/  IMAD.MOV.U32 R81, RZ, RZ, R63 ;  /* 0x000000ffff517224 */ /* 0x000fe400078e003f */
[----:B------:R-:W-:Y:S02]  /*34c0*/  IMAD.MOV.U32 R60, RZ, RZ, RZ ;  /* 0x000000ffff3c7224 */ /* 0x000fe400078e00ff */
[----:B------:R-:W-:-:S02]  /*34d0*/  IMAD.MOV.U32 R61, RZ, RZ, R51 ;  /* 0x000000ffff3d7224 */ /* 0x000fc400078e0033 */
[----:B------:R-:W-:Y:S02]  /*34e0*/  IMAD R84, R16, R16, RZ ;  /* 0x0000001010547224 */ /* 0x000fe400078e02ff */
[----:B------:R-:W-:Y:S02]  /*34f0*/  IMAD.X R63, RZ, RZ, R55, P0 ;  /* 0x000000ffff3f7224 */ /* 0x000fe400000e0637 */
[----:B------:R-:W-:Y:S01]  /*3500*/  IMAD.MOV.U32 R62, RZ, RZ, R58 ;  /* 0x000000ffff3e7224 */ /* 0x000fe200078e003a */
[----:B------:R-:W-:Y:S01]  /*3510*/  IADD3 RZ, P0, PT, RZ, R84, RZ ;  /* 0x00000054ffff7210 */ /* 0x000fe20007f1e0ff */
[----:B------:R-:W-:-:S04]  /*3520*/  IMAD.WIDE.U32 R66, R113, R47, R66 ;  /* 0x0000002f71427225 */ /* 0x000fc800078e0042 */
[----:B------:R-:W-:Y:S01]  /*3530*/  IMAD.HI.U32 R51, R16, R16, RZ ;  /* 0x0000001010337227 */ /* 0x000fe200078e00ff */
[----:B------:R-:W-:-:S03]  /*3540*/  MOV R68, R66 ;  /* 0x0000004200447202 */ /* 0x000fc60000000f00 */
[----:B------:R-:W-:-:S04]  /*3550*/  IMAD.WIDE.U32 R60, R111, R72, R60 ;  /* 0x000000486f3c7225 */ /* 0x000fc800078e003c */
[----:B------:R-:W-:Y:S01]  /*3560*/  IMAD.WIDE.U32 R62, R49, R101, R62 ;  /* 0x00000065313e7225 */ /* 0x000fe200078e003e */
[----:B------:R-:W-:-:S03]  /*3570*/  MOV R66, R60 ;  /* 0x0000003c00427202 */ /* 0x000fc60000000f00 */
[----:B------:R-:W-:Y:S01]  /*3580*/  IMAD.MOV.U32 R69, RZ, RZ, R45 ;  /* 0x000000ffff457224 */ /* 0x000fe200078e002d */
[----:B------:R-:W-:Y:S01]  /*3590*/  IADD3.X R45, PT, PT, R51, RZ, RZ, P0, !PT ;  /* 0x000000ff332d7210 */ /* 0x000fe200007fe4ff */
[----:B------:R-:W-:Y:S01]  /*35a0*/  IMAD.WIDE.U32 R80, R49, R65, R80 ;  /* 0x0000004131507225 */ /* 0x000fe200078e0050 */
[----:B------:R-:W-:-:S03]  /*35b0*/  IADD3 R90, P0, PT, R54, R62, RZ ;  /* 0x0000003e365a7210 */ /* 0x000fc60007f1e0ff */
[----:B------:R-:W-:-:S04]  /*35c0*/  IMAD.WIDE.U32 R82, R42, R42, R82 ;  /* 0x0000002a2a527225 */ /* 0x000fc800078e0052 */
[----:B------:R-:W-:Y:S02]  /*35d0*/  IMAD.MOV.U32 R54, RZ, RZ, RZ ;  /* 0x000000ffff367224 */ /* 0x000fe400078e00ff */
[----:B------:R-:W-:Y:S02]  /*35e0*/  IMAD.MOV.U32 R55, RZ, RZ, R61 ;  /* 0x000000ffff377224 */ /* 0x000fe400078e003d */
[----:B------:R-:W-:-:S04]  /*35f0*/  IMAD.HI.U32 R58, R113, R72, RZ ;  /* 0x00000048713a7227 */ /* 0x000fc800078e00ff */
[----:B------:R-:W-:Y:S02]  /*3600*/  IMAD.MOV.U32 R105, RZ, RZ, R81 ;  /* 0x000000ffff697224 */ /* 0x000fe400078e0051 */
[----:B------:R-:W-:-:S04]  /*3610*/  IMAD.WIDE.U32 R68, R108, R108, R68 ;  /* 0x0000006c6c447225 */ /* 0x000fc800078e0044 */
[----:B------:R-:W-:-:S04]  /*3620*/  IMAD.WIDE.U32 R66, R24, R47, R66 ;  /* 0x0000002f18427225 */ /* 0x000fc800078e0042 */
[----:B------:R-:W-:Y:S01]  /*3630*/  IMAD.MOV.U32 R81, RZ, RZ, R83 ;  /* 0x000000ffff517224 */ /* 0x000fe200078e0053 */
[----:B------:R-:W-:Y:S01]  /*3640*/  MOV R83, R59 ;  /* 0x0000003b00537202 */ /* 0x000fe20000000f00 */
[----:B------:R-:W-:-:S04]  /*3650*/  IMAD.WIDE.U32 R54, R20, R72, R54 ;  /* 0x0000004814367225 */ /* 0x000fc800078e0036 */
[----:B------:R-:W-:Y:S01]  /*3660*/  IMAD R44, R21, R16, RZ ;  /* 0x00000010152c7224 */ /* 0x000fe200078e02ff */
[----:B------:R-:W-:Y:S01]  /*3670*/  MOV R71, R55 ;  /* 0x0000003700477202 */ /* 0x000fe20000000f00 */
[----:B------:R-:W-:Y:S02]  /*3680*/  IMAD.X R59, RZ, RZ, R58, P1 ;  /* 0x000000ffff3b7224 */ /* 0x000fe400008e063a */
[----:B------:R-:W-:Y:S01]  /*3690*/  IMAD.MOV.U32 R58, RZ, RZ, R68 ;  /* 0x000000ffff3a7224 */ /* 0x000fe200078e0044 */
[----:B------:R-:W-:Y:S01]  /*36a0*/  MOV R68, R66 ;  /* 0x0000004200447202 */ /* 0x000fe20000000f00 */
[----:B------:R-:W-:Y:S01]  /*36b0*/  IMAD.HI.U32 R56, R16, R21, RZ ;  /* 0x0000001510387227 */ /* 0x000fe200078e00ff */
[----:B------:R-:W-:Y:S02]  /*36c0*/  MOV R66, R54 ;  /* 0x0000003600427202 */ /* 0x000fe40000000f00 */
[----:B------:R-:W-:Y:S01]  /*36d0*/  IADD3 RZ, P1, PT, RZ, R44, RZ ;  /* 0x0000002cffff7210 */ /* 0x000fe20007f3e0ff */
[----:B------:R-:W-:-:S04]  /*36e0*/  IMAD.WIDE.U32 R58, R113, R47, R58 ;  /* 0x0000002f713a7225 */ /* 0x000fc800078e003a */
[----:B------:R-:W-:Y:S02]  /*36f0*/  IMAD.MOV.U32 R70, RZ, RZ, RZ ;  /* 0x000000ffff467224 */ /* 0x000fe400078e00ff */
[----:B------:R-:W-:-:S04]  /*3700*/  IMAD.WIDE.U32 R68, R113, R108, R68 ;  /* 0x0000006c71447225 */ /* 0x000fc800078e0044 */
[----:B------:R-:W-:-:S04]  /*3710*/  IMAD.WIDE.U32 R66, R111, R47, R66 ;  /* 0x0000002f6f427225 */ /* 0x000fc800078e0042 */
[----:B------:R-:W-:Y:S01]  /*3720*/  IMAD.X R45, R56, 0x1, R45, P1 ;  /* 0x00000001382d7824 */ /* 0x000fe200008e062d */
[----:B------:R-:W-:Y:S01]  /*3730*/  IADD3 R93, P1, PT, R50, R58, RZ ;  /* 0x0000003a325d7210 */ /* 0x000fe20007f3e0ff */
[----:B------:R-:W-:-:S04]  /*3740*/  IMAD.WIDE.U32 R70, R115, R72, R70 ;  /* 0x0000004873467225 */ /* 0x000fc800078e0046 */
[----:B------:R-:W-:-:S04]  /*3750*/  IMAD.WIDE.U32 R82, R18, R65, R82 ;  /* 0x0000004112527225 */ /* 0x000fc800078e0052 */
[----:B------:R-:W-:-:S04]  /*3760*/  IMAD.WIDE.U32 R80, R18, R42, R80 ;  /* 0x0000002a12507225 */ /* 0x000fc800078e0050 */
[----:B------:R-:W-:-:S04]  /*3770*/  IMAD.WIDE.U32 R104, R26, R65, R104 ;  /* 0x000000411a687225 */ /* 0x000fc800078e0068 */
[----:B------:R-:W-:Y:S02]  /*3780*/  IMAD.MOV.U32 R58, RZ, RZ, R68 ;  /* 0x000000ffff3a7224 */ /* 0x000fe400078e0044 */
[----:B------:R-:W-:Y:S02]  /*3790*/  IMAD.MOV.U32 R68, RZ, RZ, R66 ;  /* 0x000000ffff447224 */ /* 0x000fe400078e0042 */
[----:B------:R-:W-:Y:S02]  /*37a0*/  IMAD.MOV.U32 R66, RZ, RZ, R70 ;  /* 0x000000ffff427224 */ /* 0x000fe400078e0046 */
[----:B------:R-:W-:-:S04]  /*37b0*/  IMAD.HI.U32 R50, R24, R72, RZ ;  /* 0x0000004818327227 */ /* 0x000fc800078e00ff */
[----:B------:R-:W-:Y:S01]  /*37c0*/  IMAD.MOV.U32 R62, RZ, RZ, R82 ;  /* 0x000000ffff3e7224 */ /* 0x000fe200078e0052 */
[----:B------:R-:W-:Y:S01]  /*37d0*/  IADD3.X R51, PT, PT, R50, RZ, RZ, P1, !PT ;  /* 0x000000ff32337210 */ /* 0x000fe20000ffe4ff */
[----:B------:R-:W-:Y:S01]  /*37e0*/  IMAD.MOV.U32 R82, RZ, RZ, R80 ;  /* 0x000000ffff527224 */ /* 0x000fe200078e0050 */
[----:B------:R-:W-:Y:S01]  /*37f0*/  MOV R80, R104 ;  /* 0x0000006800507202 */ /* 0x000fe20000000f00 */
[----:B------:R-:W-:-:S04]  /*3800*/  IMAD.WIDE.U32 R58, R113, R108, R58 ;  /* 0x0000006c713a7225 */ /* 0x000fc800078e003a */
[----:B------:R-:W-:-:S04]  /*3810*/  IMAD.WIDE.U32 R68, R24, R108, R68 ;  /* 0x0000006c18447225 */ /* 0x000fc800078e0044 */
[----:B------:R-:W-:-:S04]  /*3820*/  IMAD.WIDE.U32 R66, R20, R47, R66 ;  /* 0x0000002f14427225 */ /* 0x000fc800078e0042 */
[----:B------:R-:W-:Y:S02]  /*3830*/  IMAD.MOV.U32 R50, RZ, RZ, R58 ;  /* 0x000000ffff327224 */ /* 0x000fe400078e003a */
[----:B------:R-:W-:-:S04]  /*3840*/  IMAD.WIDE.U32 R80, R49, R42, R80 ;  /* 0x0000002a31507225 */ /* 0x000fc800078e0050 */
[----:B------:R-:W-:-:S04]  /*3850*/  IMAD.WIDE.U32 R82, R18, R42, R82 ;  /* 0x0000002a12527225 */ /* 0x000fc800078e0052 */
[----:B------:R-:W-:Y:S01]  /*3860*/  IMAD.MOV.U32 R58, RZ, RZ, R68 ;  /* 0x000000ffff3a7224 */ /* 0x000fe200078e0044 */
[----:B------:R-:W-:Y:S01]  /*3870*/  MOV R68, R66 ;  /* 0x0000004200447202 */ /* 0x000fe20000000f00 */
[----:B------:R-:W-:-:S04]  /*3880*/  IMAD.WIDE.U32 R62, R49, R46, R62 ;  /* 0x0000002e313e7225 */ /* 0x000fc800078e003e */
[----:B------:R-:W-:Y:S02]  /*3890*/  IMAD.MOV.U32 R66, RZ, RZ, R71 ;  /* 0x000000ffff427224 */ /* 0x000fe400078e0047 */
[----:B------:R-:W-:-:S04]  /*38a0*/  IMAD.HI.U32 R56, R26, R77, RZ ;  /* 0x0000004d1a387227 */ /* 0x000fc800078e00ff */
[----:B------:R-:W-:Y:S02]  /*38b0*/  IMAD.MOV.U32 R104, RZ, RZ, R105 ;  /* 0x000000ffff687224 */ /* 0x000fe400078e0069 */
[----:B------:R-:W-:-:S04]  /*38c0*/  IMAD.WIDE.U32 R50, R24, R47, R50 ;  /* 0x0000002f18327225 */ /* 0x000fc800078e0032 */
[----:B------:R-:W-:Y:S01]  /*38d0*/  IMAD.MOV.U32 R105, RZ, RZ, R81 ;  /* 0x000000ffff697224 */ /* 0x000fe200078e0051 */
[----:B------:R-:W-:Y:S01]  /*38e0*/  MOV R81, R83 ;  /* 0x0000005300517202 */ /* 0x000fe20000000f00 */
[----:B------:R-:W-:-:S04]  /*38f0*/  IMAD.WIDE.U32 R58, R113, R113, R58 ;  /* 0x00000071713a7225 */ /* 0x000fc800078e003a */
[----:B------:R-:W-:Y:S02]  /*3900*/  IMAD.MOV.U32 R83, RZ, RZ, R63 ;  /* 0x000000ffff537224 */ /* 0x000fe400078e003f */
[----:B------:R-:W-:-:S04]  /*3910*/  IMAD.WIDE.U32 R68, R111, R108, R68 ;  /* 0x0000006c6f447225 */ /* 0x000fc800078e0044 */
[----:B------:R-:W-:-:S04]  /*3920*/  IMAD.WIDE.U32 R66, R115, R47, R66 ;  /* 0x0000002f73427225 */ /* 0x000fc800078e0042 */
[----:B------:R-:W-:Y:S01]  /*3930*/  IMAD.X R57, RZ, RZ, R56, P0 ;  /* 0x000000ffff397224 */ /* 0x000fe200000e0638 */
[----:B------:R-:W-:Y:S01]  /*3940*/  IADD3 R92, P0, PT, R60, R50, RZ ;  /* 0x000000323c5c7210 */ /* 0x000fe20007f1e0ff */
[----:B------:R-:W-:Y:S02]  /*3950*/  IMAD.MOV.U32 R50, RZ, RZ, R58 ;  /* 0x000000ffff327224 */ /* 0x000fe400078e003a */
[----:B------:R-:W-:Y:S02]  /*3960*/  IMAD.MOV.U32 R56, RZ, RZ, R62 ;  /* 0x000000ffff387224 */ /* 0x000fe400078e003e */
[----:B------:R-:W-:-:S04]  /*3970*/  IMAD.WIDE.U32 R82, R49, R65, R82 ;  /* 0x0000004131527225 */ /* 0x000fc800078e0052 */
[----:B------:R-:W-:Y:S01]  /*3980*/  IMAD.MOV.U32 R58, RZ, RZ, R68 ;  /* 0x000000ffff3a7224 */ /* 0x000fe200078e0044 */
[----:B------:R-:W-:Y:S01]  /*3990*/  MOV R68, R66 ;  /* 0x0000004200447202 */ /* 0x000fe20000000f00 */
[----:B------:R-:W-:Y:S01]  /*39a0*/  IMAD.WIDE.U32 R80, R18, R18, R80 ;  /* 0x0000001212507225 */ /* 0x000fe200078e0050 */
[----:B------:R-:W-:-:S03]  /*39b0*/  MOV R62, R82 ;  /* 0x00000052003e7202 */ /* 0x000fc60000000f00 */
[----:B------:R-:W-:-:S04]  /*39c0*/  IMAD.WIDE.U32 R104, R26, R42, R104 ;  /* 0x0000002a1a687225 */ /* 0x000fc800078e0068 */
[----:B------:R-:W-:-:S04]  /*39d0*/  IMAD.WIDE.U32 R56, R26, R101, R56 ;  /* 0x000000651a387225 */ /* 0x000fc800078e0038 */
[----:B------:R-:W-:Y:S01]  /*39e0*/  IMAD.MOV.U32 R82, RZ, RZ, R80 ;  /* 0x000000ffff527224 */ /* 0x000fe200078e0050 */
[----:B------:R-:W-:Y:S01]  /*39f0*/  MOV R80, R104 ;  /* 0x0000006800507202 */ /* 0x000fe20000000f00 */
[----:B------:R-:W-:Y:S01]  /*3a00*/  IMAD.WIDE.U32 R68, R20, R108, R68 ;  /* 0x0000006c14447225 */ /* 0x000fe200078e0044 */
[----:B------:R-:W-:-:S03]  /*3a10*/  MOV R104, R105 ;  /* 0x0000006900687202 */ /* 0x000fc60000000f00 */
[----:B------:R-:W-:Y:S02]  /*3a20*/  IMAD.MOV.U32 R63, RZ, RZ, R57 ;  /* 0x000000ffff3f7224 */ /* 0x000fe400078e0039 */
[----:B------:R-:W-:-:S04]  /*3a30*/  IMAD.HI.U32 R100, R111, R72, RZ ;  /* 0x000000486f647227 */ /* 0x000fc800078e00ff */
[----:B------:R-:W-:-:S04]  /*3a40*/  IMAD.WIDE.U32 R58, R24, R113, R58 ;  /* 0x00000071183a7225 */ /* 0x000fc800078e003a */
[----:B------:R-:W-:-:S04]  /*3a50*/  IMAD.WIDE.U32 R50, R24, R108, R50 ;  /* 0x0000006c18327225 */ /* 0x000fc800078e0032 */
[----:B------:R-:W-:-:S04]  /*3a60*/  IMAD.WIDE.U32 R60, R56, 0x3d1, RZ ;  /* 0x000003d1383c7825 */ /* 0x000fc800078e00ff */
[----:B------:R-:W-:Y:S01]  /*3a70*/  IMAD.MOV.U32 R66, RZ, RZ, R67 ;  /* 0x000000ffff427224 */ /* 0x000fe200078e0043 */
[----:B------:R-:W-:Y:S01]  /*3a80*/  MOV R67, R69 ;  /* 0x0000004500437202 */ /* 0x000fe20000000f00 */
[----:B------:R-:W-:-:S04]  /*3a90*/  IMAD.WIDE.U32 R62, R26, R46, R62 ;  /* 0x0000002e1a3e7225 */ /* 0x000fc800078e003e */
[----:B------:R-:W-:-:S04]  /*3aa0*/  IMAD.WIDE.U32 R80, R49, R18, R80 ;  /* 0x0000001231507225 */ /* 0x000fc800078e0050 */
[----:B------:R-:W-:Y:S01]  /*3ab0*/  IMAD.X R101, RZ, RZ, R100, P0 ;  /* 0x000000ffff657224 */ /* 0x000fe200000e0664 */
[----:B------:R-:W-:Y:S01]  /*3ac0*/  MOV R100, R50 ;  /* 0x0000003200647202 */ /* 0x000fe20000000f00 */
[----:B------:R-:W-:Y:S01]  /*3ad0*/  IMAD.MOV.U32 R69, RZ, RZ, R59 ;  /* 0x000000ffff457224 */ /* 0x000fe200078e003b */
[----:B------:R-:W-:Y:S01]  /*3ae0*/  IADD3 RZ, P0, PT, RZ, R60, RZ ;  /* 0x0000003cffff7210 */ /* 0x000fe20007f1e0ff */
[----:B------:R-:W-:-:S04]  /*3af0*/  IMAD.WIDE.U32 R82, R49, R42, R82 ;  /* 0x0000002a31527225 */ /* 0x000fc800078e0052 */
[----:B------:R-:W-:Y:S02]  /*3b00*/  IMAD.MOV.U32 R59, RZ, RZ, R51 ;  /* 0x000000ffff3b7224 */ /* 0x000fe400078e0033 */
[----:B------:R-:W-:Y:S02]  /*3b10*/  IMAD.MOV.U32 R50, RZ, RZ, R61 ;  /* 0x000000ffff327224 */ /* 0x000fe400078e003d */
[----:B------:R-:W-:Y:S02]  /*3b20*/  IMAD.MOV.U32 R51, RZ, RZ, RZ ;  /* 0x000000ffff337224 */ /* 0x000fe400078e00ff */
[----:B------:R-:W-:Y:S02]  /*3b30*/  IMAD.MOV.U32 R105, RZ, RZ, R81 ;  /* 0x000000ffff697224 */ /* 0x000fe400078e0051 */
[----:B------:R-:W-:Y:S01]  /*3b40*/  IMAD.MOV.U32 R81, RZ, RZ, R83 ;  /* 0x000000ffff517224 */ /* 0x000fe200078e0053 */
[----:B------:R-:W-:Y:S01]  /*3b50*/  MOV R83, R63 ;  /* 0x0000003f00537202 */ /* 0x000fe20000000f00 */
[----:B------:R-:W-:-:S04]  /*3b60*/  IMAD.WIDE.U32 R50, R62, 0x3d1, R50 ;  /* 0x000003d13e327825 */ /* 0x000fc800078e0032 */
[----:B------:R-:W-:Y:S01]  /*3b70*/  IMAD.WIDE.U32 R100, R111, R47, R100 ;  /* 0x0000002f6f647225 */ /* 0x000fe200078e0064 */
[----:B------:R-:W-:-:S03]  /*3b80*/  IADD3.X R46, P0, PT, R50, R56, RZ, P0, !PT ;  /* 0x00000038322e7210 */ /* 0x000fc6000071e4ff */
[----:B------:R-:W-:Y:S01]  /*3b90*/  IMAD.WIDE.U32 R82, R26, R65, R82 ;  /* 0x000000411a527225 */ /* 0x000fe200078e0052 */
[----:B------:R-:W-:-:S03]  /*3ba0*/  IADD3 R50, P1, PT, R54, R100, RZ ;  /* 0x0000006436327210 */ /* 0x000fc60007f3e0ff */
[----:B------:R-:W-:-:S04]  /*3bb0*/  IMAD.WIDE.U32 R80, R49, R18, R80 ;  /* 0x0000001231507225 */ /* 0x000fc800078e0050 */
[----:B------:R-:W-:-:S04]  /*3bc0*/  IMAD.WIDE.U32 R104, R26, R18, R104 ;  /* 0x000000121a687225 */ /* 0x000fc800078e0068 */
[----:B------:R-:W-:Y:S01]  /*3bd0*/  IMAD.MOV.U32 R54, RZ, RZ, R51 ;  /* 0x000000ffff367224 */ /* 0x000fe200078e0033 */
[----:B------:R-:W-:Y:S01]  /*3be0*/  MOV R56, R104 ;  /* 0x0000006800387202 */ /* 0x000fe20000000f00 */
[----:B------:R-:W-:Y:S01]  /*3bf0*/  IMAD.MOV.U32 R55, RZ, RZ, RZ ;  /* 0x000000ffff377224 */ /* 0x000fe200078e00ff */
[----:B------:R-:W-:Y:S01]  /*3c00*/  MOV R104, R105 ;  /* 0x0000006900687202 */ /* 0x000fe20000000f00 */
[----:B------:R-:W-:Y:S02]  /*3c10*/  IMAD.MOV.U32 R57, RZ, RZ, R81 ;  /* 0x000000ffff397224 */ /* 0x000fe400078e0051 */
[----:B------:R-:W-:-:S04]  /*3c20*/  IMAD.WIDE.U32 R54, R82, 0x3d1, R54 ;  /* 0x000003d152367825 */ /* 0x000fc800078e0036 */
[----:B------:R-:W-:Y:S01]  /*3c30*/  IMAD.MOV.U32 R81, RZ, RZ, R83 ;  /* 0x000000ffff517224 */ /* 0x000fe200078e0053 */
[----:B------:R-:W-:Y:S01]  /*3c40*/  IADD3 R83, P2, PT, R44, R44, RZ ;  /* 0x0000002c2c537210 */ /* 0x000fe20007f5e0ff */
[----:B------:R-:W-:-:S04]  /*3c50*/  IMAD.WIDE.U32 R56, R49, R49, R56 ;  /* 0x0000003131387225 */ /* 0x000fc800078e0038 */
[----:B------:R-:W-:Y:S01]  /*3c60*/  IMAD.WIDE.U32 R80, R26, R42, R80 ;  /* 0x0000002a1a507225 */ /* 0x000fe200078e0050 */
[----:B------:R-:W-:Y:S02]  /*3c70*/  IADD3.X R42, P0, PT, R54, R62, RZ, P0, !PT ;  /* 0x0000003e362a7210 */ /* 0x000fe4000071e4ff */
[----:B------:R-:W-:Y:S01]  /*3c80*/  MOV R54, R55 ;  /* 0x0000003700367202 */ /* 0x000fe20000000f00 */
[----:B------:R-:W-:Y:S02]  /*3c90*/  IMAD.MOV.U32 R55, RZ, RZ, RZ ;  /* 0x000000ffff377224 */ /* 0x000fe400078e00ff */
[----:B------:R-:W-:Y:S02]  /*3ca0*/  IMAD.MOV.U32 R44, RZ, RZ, RZ ;  /* 0x000000ffff2c7224 */ /* 0x000fe400078e00ff */
[----:B------:R-:W-:Y:S02]  /*3cb0*/  IMAD.MOV.U32 R105, RZ, RZ, R57 ;  /* 0x000000ffff697224 */ /* 0x000fe400078e0039 */
[----:B------:R-:W-:-:S04]  /*3cc0*/  IMAD.WIDE.U32 R58, R24, R113, R58 ;  /* 0x00000071183a7225 */ /* 0x000fc800078e003a */
[----:B------:R-:W-:Y:S01]  /*3cd0*/  IMAD.HI.U32 R62, R21, R16, RZ ;  /* 0x00000010153e7227 */ /* 0x000fe200078e00ff */
[----:B------:R-:W-:-:S03]  /*3ce0*/  MOV R100, R58 ;  /* 0x0000003a00647202 */ /* 0x000fc60000000f00 */
[----:B------:R-:W-:Y:S01]  /*3cf0*/  IMAD.MOV.U32 R57, RZ, RZ, R81 ;  /* 0x000000ffff397224 */ /* 0x000fe200078e0051 */
[----:B------:R-:W-:Y:S01]  /*3d00*/  IADD3.X R63, PT, PT, R62, RZ, RZ, P2, !PT ;  /* 0x000000ff3e3f7210 */ /* 0x000fe200017fe4ff */
[----:B------:R-:W-:-:S04]  /*3d10*/  IMAD.WIDE.U32 R54, R80, 0x3d1, R54 ;  /* 0x000003d150367825 */ /* 0x000fc800078e0036 */
[----:B------:R-:W-:-:S04]  /*3d20*/  IMAD.WIDE.U32 R68, R111, R113, R68 ;  /* 0x000000716f447225 */ /* 0x000fc800078e0044 */
[----:B------:R-:W-:-:S04]  /*3d30*/  IMAD.WIDE.U32 R44, R41, R16, R44 ;  /* 0x00000010292c7225 */ /* 0x000fc800078e002c */
[----:B------:R-:W-:-:S04]  /*3d40*/  IMAD.WIDE.U32 R66, R115, R108, R66 ;  /* 0x0000006c73427225 */ /* 0x000fc800078e0042 */
[----:B------:R-:W-:Y:S01]  /*3d50*/  IMAD.WIDE.U32 R56, R26, R18, R56 ;  /* 0x000000121a387225 */ /* 0x000fe200078e0038 */
[----:B------:R-:W-:-:S03]  /*3d60*/  IADD3.X R18, P0, PT, R54, R82, RZ, P0, !PT ;  /* 0x0000005236127210 */ /* 0x000fc6000071e4ff */
[----:B------:R-:W-:Y:S02]  /*3d70*/  IMAD.MOV.U32 R58, RZ, RZ, R68 ;  /* 0x000000ffff3a7224 */ /* 0x000fe400078e0044 */
[----:B------:R-:W-:Y:S02]  /*3d80*/  IMAD.MOV.U32 R62, RZ, RZ, R44 ;  /* 0x000000ffff3e7224 */ /* 0x000fe400078e002c */
[----:B------:R-:W-:Y:S01]  /*3d90*/  IMAD.MOV.U32 R68, RZ, RZ, R66 ;  /* 0x000000ffff447224 */ /* 0x000fe200078e0042 */
[----:B------:R-:W-:Y:S01]  /*3da0*/  MOV R66, R67 ;  /* 0x0000004300427202 */ /* 0x000fe20000000f00 */
[----:B------:R-:W-:Y:S02]  /*3db0*/  IMAD.MOV.U32 R54, RZ, RZ, R55 ;  /* 0x000000ffff367224 */ /* 0x000fe400078e0037 */
[----:B------:R-:W-:Y:S02]  /*3dc0*/  HFMA2 R55, -RZ, RZ, 0, 0 ;  /* 0x00000000ff377431 */ /* 0x000fe400000001ff */
[----:B------:R-:W-:-:S04]  /*3dd0*/  IMAD.HI.U32 R64, R20, R72, RZ ;  /* 0x0000004814407227 */ /* 0x000fc800078e00ff */
[----:B------:R-:W-:-:S04]  /*3de0*/  IMAD.WIDE.U32 R62, R21, R21, R62 ;  /* 0x00000015153e7225 */ /* 0x000fc800078e003e */
[----:B------:R-:W-:-:S04]  /*3df0*/  IMAD.WIDE.U32 R68, R20, R113, R68 ;  /* 0x0000007114447225 */ /* 0x000fc800078e0044 */
[----:B------:R-:W-:-:S04]  /*3e00*/  IMAD.WIDE.U32 R58, R24, R24, R58 ;  /* 0x00000018183a7225 */ /* 0x000fc800078e003a */
[----:B------:R-:W-:-:S04]  /*3e10*/  IMAD.WIDE.U32 R100, R111, R108, R100 ;  /* 0x0000006c6f647225 */ /* 0x000fc800078e0064 */
[----:B------:R-:W-:-:S04]  /*3e20*/  IMAD.WIDE.U32 R104, R26, R49, R104 ;  /* 0x000000311a687225 */ /* 0x000fc800078e0068 */
[----:B------:R-:W-:Y:S01]  /*3e30*/  IMAD.X R65, RZ, RZ, R64, P1 ;  /* 0x000000ffff417224 */ /* 0x000fe200008e0640 */
[----:B------:R-:W-:Y:S01]  /*3e40*/  IADD3 R81, P1, PT, R44, R62, RZ ;  /* 0x0000003e2c517210 */ /* 0x000fe20007f3e0ff */
[----:B------:R-:W-:Y:S01]  /*3e50*/  IMAD.MOV.U32 R67, RZ, RZ, R69 ;  /* 0x000000ffff437224 */ /* 0x000fe200078e0045 */
[----:B------:R-:W-:Y:S01]  /*3e60*/  MOV R44, R104 ;  /* 0x00000068002c7202 */ /* 0x000fe20000000f00 */
[----:B------:R-:W-:Y:S01]  /*3e70*/  IMAD.MOV.U32 R69, RZ, RZ, R59 ;  /* 0x000000ffff457224 */ /* 0x000fe200078e003b */
[----:B------:R-:W-:Y:S01]  /*3e80*/  MOV R59, R101 ;  /* 0x00000065003b7202 */ /* 0x000fe20000000f00 */
[----:B------:R-:W-:Y:S01]  /*3e90*/  IMAD.MOV.U32 R64, RZ, RZ, R100 ;  /* 0x000000ffff407224 */ /* 0x000fe200078e0064 */
[----:B------:R-:W-:Y:S01]  /*3ea0*/  MOV R104, R105 ;  /* 0x0000006900687202 */ /* 0x000fe20000000f00 */
[----:B------:R-:W-:Y:S02]  /*3eb0*/  IMAD.MOV.U32 R107, RZ, RZ, R45 ;  /* 0x000000ffff6b7224 */ /* 0x000fe400078e002d */
[----:B------:R-:W-:-:S04]  /*3ec0*/  IMAD.WIDE.U32 R54, R56, 0x3d1, R54 ;  /* 0x000003d138367825 */ /* 0x000fc800078e0036 */
[----:B------:R-:W-:Y:S02]  /*3ed0*/  IMAD.MOV.U32 R45, RZ, RZ, R57 ;  /* 0x000000ffff2d7224 */ /* 0x000fe400078e0039 */
[----:B------:R-:W-:-:S04]  /*3ee0*/  IMAD.HI.U32 R57, R41, R16, RZ ;  /* 0x0000001029397227 */ /* 0x000fc800078e00ff */
[----:B------:R-:W-:-:S04]  /*3ef0*/  IMAD.WIDE.U32 R64, R20, R47, R64 ;  /* 0x0000002f14407225 */ /* 0x000fc800078e0040 */
[----:B------:R-:W-:Y:S01]  /*3f00*/  IMAD.WIDE.U32 R44, R26, R49, R44 ;  /* 0x000000311a2c7225 */ /* 0x000fe200078e002c */
[----:B------:R-:W-:Y:S02]  /*3f10*/  IADD3.X R49, P0, PT, R54, R80, RZ, P0, !PT ;  /* 0x0000005036317210 */ /* 0x000fe4000071e4ff */
[----:B------:R-:W-:Y:S01]  /*3f20*/  MOV R54, R55 ;  /* 0x0000003700367202 */ /* 0x000fe20000000f00 */
[----:B------:R-:W-:-:S04]  /*3f30*/  IMAD.WIDE.U32 R58, R111, R113, R58 ;  /* 0x000000716f3a7225 */ /* 0x000fc800078e003a */
[----:B------:R-:W-:-:S04]  /*3f40*/  IMAD.WIDE.U32 R66, R115, R113, R66 ;  /* 0x0000007173427225 */ /* 0x000fc800078e0042 */
[----:B------:R-:W-:Y:S01]  /*3f50*/  IMAD.X R57, RZ, RZ, R57, P1 ;  /* 0x000000ffff397224 */ /* 0x000fe200008e0639 */
[----:B------:R-:W-:Y:S01]  /*3f60*/  IADD3 R51, P1, PT, R70, R64, RZ ;  /* 0x0000004046337210 */ /* 0x000fe20007f3e0ff */
[----:B------:R-:W-:Y:S01]  /*3f70*/  IMAD.WIDE.U32 R68, R111, R24, R68 ;  /* 0x000000186f447225 */ /* 0x000fe200078e0044 */
[----:B------:R-:W-:Y:S02]  /*3f80*/  MOV R100, R66 ;  /* 0x0000004200647202 */ /* 0x000fe40000000f00 */
[----:B------:R-:W-:Y:S01]  /*3f90*/  MOV R66, R67 ;  /* 0x0000004300427202 */ /* 0x000fe20000000f00 */
[----:B------:R-:W-:Y:S02]  /*3fa0*/  IMAD.MOV.U32 R55, RZ, RZ, RZ ;  /* 0x000000ffff377224 */ /* 0x000fe400078e00ff */
[----:B------:R-:W-:-:S04]  /*3fb0*/  IMAD.WIDE.U32 R106, R43, R16, R106 ;  /* 0x000000102b6a7225 */ /* 0x000fc800078e006a */
[----:B------:R-:W-:Y:S02]  /*3fc0*/  IMAD.MOV.U32 R64, RZ, RZ, R58 ;  /* 0x000000ffff407224 */ /* 0x000fe400078e003a */
[----:B------:R-:W-:Y:S02]  /*3fd0*/  IMAD.MOV.U32 R101, RZ, RZ, R69 ;  /* 0x000000ffff657224 */ /* 0x000fe400078e0045 */
[----:B------:R-:W-:-:S04]  /*3fe0*/  IMAD.WIDE.U32 R54, R44, 0x3d1, R54 ;  /* 0x000003d12c367825 */ /* 0x000fc800078e0036 */
[----:B------:R-:W-:Y:S01]  /*3ff0*/  IMAD.MOV.U32 R58, RZ, RZ, R68 ;  /* 0x000000ffff3a7224 */ /* 0x000fe200078e0044 */
[----:B------:R-:W-:Y:S01]  /*4000*/  IADD3.X R61, P0, PT, R54, R56, RZ, P0, !PT ;  /* 0x00000038363d7210 */ /* 0x000fe2000071e4ff */
[----:B------:R-:W-:Y:S01]  /*4010*/  IMAD.MOV.U32 R62, RZ, RZ, R106 ;  /* 0x000000ffff3e7224 */ /* 0x000fe200078e006a */
[----:B------:R-:W-:Y:S01]  /*4020*/  MOV R54, R55 ;  /* 0x0000003700367202 */ /* 0x000fe20000000f00 */
[----:B------:R-:W-:Y:S02]  /*4030*/  IMAD.MOV.U32 R105, RZ, RZ, R45 ;  /* 0x000000ffff697224 */ /* 0x000fe400078e002d */
[----:B------:R-:W-:-:S04]  /*4040*/  IMAD.WIDE.U32 R64, R20, R108, R64 ;  /* 0x0000006c14407225 */ /* 0x000fc800078e0040 */
[----:B------:R-:W-:Y:S01]  /*4050*/  IMAD.HI.U32 R72, R115, R72, RZ ;  /* 0x0000004873487227 */ /* 0x000fe200078e00ff */
[----:B------:R-:W-:-:S03]  /*4060*/  MOV R68, R64 ;  /* 0x0000004000447202 */ /* 0x000fc60000000f00 */
[----:B------:R-:W-:-:S04]  /*4070*/  IMAD.WIDE.U32 R100, R20, R24, R100 ;  /* 0x0000001814647225 */ /* 0x000fc800078e0064 */
[----:B------:R-:W-:-:S04]  /*4080*/  IMAD.WIDE.U32 R58, R111, R24, R58 ;  /* 0x000000186f3a7225 */ /* 0x000fc800078e003a */
[----:B------:R-:W-:-:S04]  /*4090*/  IMAD.WIDE.U32 R62, R41, R21, R62 ;  /* 0x00000015293e7225 */ /* 0x000fc800078e003e */
[----:B------:R-:W-:-:S04]  /*40a0*/  IMAD.WIDE.U32 R104, R26, R26, R104 ;  /* 0x0000001a1a687225 */ /* 0x000fc800078e0068 */
[----:B------:R-:W-:Y:S02]  /*40b0*/  IMAD.X R69, RZ, RZ, R72, P1 ;  /* 0x000000ffff457224 */ /* 0x000fe400008e0648 */
[----:B------:R-:W-:Y:S02]  /*40c0*/  IMAD.MOV.U32 R67, RZ, RZ, R101 ;  /* 0x000000ffff437224 */ /* 0x000fe400078e0065 */
[----:B------:R-:W-:Y:S02]  /*40d0*/  IMAD.MOV.U32 R55, RZ, RZ, RZ ;  /* 0x000000ffff377224 */ /* 0x000fe400078e00ff */
[----:B------:R-:W-:Y:S02]  /*40e0*/  IMAD.MOV.U32 R101, RZ, RZ, R59 ;  /* 0x000000ffff657224 */ /* 0x000fe400078e003b */
[----:B------:R-:W-:Y:S02]  /*40f0*/  IMAD.MOV.U32 R56, RZ, RZ, R62 ;  /* 0x000000ffff387224 */ /* 0x000fe400078e003e */
[----:B------:R-:W-:-:S02]  /*4100*/  IMAD.MOV.U32 R59, RZ, RZ, R65 ;  /* 0x000000ffff3b7224 */ /* 0x000fc400078e0041 */
[----:B------:R-:W-:Y:S02]  /*4110*/  HFMA2 R65, -RZ, RZ, 0, 0 ;  /* 0x00000000ff417431 */ /* 0x000fe400000001ff */
[----:B------:R-:W-:-:S04]  /*4120*/  IMAD.WIDE.U32 R54, R104, 0x3d1, R54 ;  /* 0x000003d168367825 */ /* 0x000fc800078e0036 */
[----:B------:R-:W-:Y:S01]  /*4130*/  IMAD.WIDE.U32 R68, R115, R47, R68 ;  /* 0x0000002f73447225 */ /* 0x000fe200078e0044 */
[----:B------:R-:W-:-:S03]  /*4140*/  IADD3.X R45, P0, PT, R54, R44, RZ, P0, !PT ;  /* 0x0000002c362d7210 */ /* 0x000fc6000071e4ff */
[----:B------:R-:W-:-:S04]  /*4150*/  IMAD.WIDE.U32 R56, R41, R21, R56 ;  /* 0x0000001529387225 */ /* 0x000fc800078e0038 */
[----:B------:R-:W-:Y:S01]  /*4160*/  IMAD.WIDE.U32 R58, R20, R113, R58 ;  /* 0x00000071143a7225 */ /* 0x000fe200078e003a */
[----:B------:R-:W-:-:S03]  /*4170*/  IADD3 R80, P2, PT, R106, R56, RZ ;  /* 0x000000386a507210 */ /* 0x000fc60007f5e0ff */
[----:B------:R-:W-:Y:S02]  /*4180*/  HFMA2 R106, -RZ, RZ, 0, 0 ;  /* 0x00000000ff6a7431 */ /* 0x000fe400000001ff */
[----:B------:R-:W-:Y:S01]  /*4190*/  IMAD R47, R105, 0x3d1, R55 ;  /* 0x000003d1692f7824 */ /* 0x000fe200078e0237 */
[----:B------:R-:W-:Y:S01]  /*41a0*/  MOV R55, R69 ;  /* 0x0000004500377202 */ /* 0x000fe20000000f00 */
[----:B------:R-:W-:-:S04]  /*41b0*/  IMAD.WIDE.U32 R100, R111, R111, R100 ;  /* 0x0000006f6f647225 */ /* 0x000fc800078e0064 */
[----:B------:R-:W-:Y:S01]  /*41c0*/  IMAD.MOV.U32 R54, RZ, RZ, R58 ;  /* 0x000000ffff367224 */ /* 0x000fe200078e003a */
[----:B------:R-:W-:Y:S01]  /*41d0*/  MOV R58, R100 ;  /* 0x00000064003a7202 */ /* 0x000fe20000000f00 */
[----:B------:R-:W-:-:S04]  /*41e0*/  IMAD.WIDE.U32 R66, R115, R24, R66 ;  /* 0x0000001873427225 */ /* 0x000fc800078e0042 */
[----:B------:R-:W-:-:S04]  /*41f0*/  IMAD.WIDE.U32 R108, R115, R108, R54 ;  /* 0x0000006c736c7225 */ /* 0x000fc800078e0036 */
[----:B------:R-:W-:Y:S01]  /*4200*/  IMAD.MOV.U32 R100, RZ, RZ, R66 ;  /* 0x000000ffff647224 */ /* 0x000fe200078e0042 */
[----:B------:R-:W-:Y:S01]  /*4210*/  MOV R66, R67 ;  /* 0x0000004300427202 */ /* 0x000fe20000000f00 */
[----:B------:R-:W-:-:S04]  /*4220*/  IMAD.WIDE.U32 R54, R68, 0x3d1, RZ ;  /* 0x000003d144367825 */ /* 0x000fc800078e00ff */
[----:B------:R-:W-:Y:S01]  /*4230*/  IMAD.WIDE.U32 R58, R20, R24, R58 ;  /* 0x00000018143a7225 */ /* 0x000fe200078e003a */
[----:B------:R-:W-:-:S03]  /*4240*/  IADD3 RZ, P1, PT, RZ, R54, RZ ;  /* 0x00000036ffff7210 */ /* 0x000fc60007f3e0ff */
[----:B------:R-:W-:-:S04]  /*4250*/  IMAD.WIDE.U32 R100, R20, R111, R100 ;  /* 0x0000006f14647225 */ /* 0x000fc800078e0064 */
[----:B------:R-:W-:Y:S01]  /*4260*/  IMAD.MOV.U32 R64, RZ, RZ, R55 ;  /* 0x000000ffff407224 */ /* 0x000fe200078e0037 */
[----:B------:R-:W-:Y:S01]  /*4270*/  IADD3.X R55, PT, PT, R47, R104, RZ, P0, !PT ;  /* 0x000000682f377210 */ /* 0x000fe200007fe4ff */
[----:B------:R-:W-:-:S04]  /*4280*/  IMAD.WIDE.U32 R106, R27, R16, R106 ;  /* 0x000000101b6a7225 */ /* 0x000fc800078e006a */
[----:B------:R-:W-:Y:S01]  /*4290*/  IMAD.MOV.U32 R70, RZ, RZ, R58 ;  /* 0x000000ffff467224 */ /* 0x000fe200078e003a */
[----:B------:R-:W-:Y:S01]  /*42a0*/  MOV R58, R100 ;  /* 0x00000064003a7202 */ /* 0x000fe20000000f00 */
[----:B------:R-:W-:-:S04]  /*42b0*/  IMAD.WIDE.U32 R64, R108, 0x3d1, R64 ;  /* 0x000003d16c407825 */ /* 0x000fc800078e0040 */
[----:B------:R-:W-:Y:S01]  /*42c0*/  IMAD.MOV.U32 R71, RZ, RZ, R109 ;  /* 0x000000ffff477224 */ /* 0x000fe200078e006d */
[----:B------:R-:W-:Y:S01]  /*42d0*/  MOV R112, R65 ;  /* 0x0000004100707202 */ /* 0x000fe20000000f00 */
[----:B------:R-:W-:Y:S01]  /*42e0*/  IMAD.MOV.U32 R62, RZ, RZ, R106 ;  /* 0x000000ffff3e7224 */ /* 0x000fe200078e006a */
[----:B------:R-:W-:Y:S01]  /*42f0*/  IADD3.X R100, P1, PT, R64, R68, RZ, P1, !PT ;  /* 0x0000004440647210 */ /* 0x000fe20000f3e4ff */
[----:B------:R-:W-:-:S04]  /*4300*/  IMAD.WIDE.U32 R70, R115, R113, R70 ;  /* 0x0000007173467225 */ /* 0x000fc800078e0046 */
[----:B------:R-:W-:-:S04]  /*4310*/  IMAD.WIDE.U32 R58, R20, R111, R58 ;  /* 0x0000006f143a7225 */ /* 0x000fc800078e003a */
[----:B------:R-:W-:Y:S01]  /*4320*/  IMAD.MOV.U32 R113, RZ, RZ, RZ ;  /* 0x000000ffff717224 */ /* 0x000fe200078e00ff */
[----:B------:R-:W-:Y:S01]  /*4330*/  MOV R64, R58 ;  /* 0x0000003a00407202 */ /* 0x000fe20000000f00 */
[----:B------:R-:W-:-:S04]  /*4340*/  IMAD.WIDE.U32 R62, R43, R21, R62 ;  /* 0x000000152b3e7225 */ /* 0x000fc800078e003e */
[----:B------:R-:W-:Y:S02]  /*4350*/  IMAD.MOV.U32 R67, RZ, RZ, R101 ;  /* 0x000000ffff437224 */ /* 0x000fe400078e0065 */
[----:B------:R-:W-:-:S04]  /*4360*/  IMAD.WIDE.U32 R112, R70, 0x3d1, R112 ;  /* 0x000003d146707825 */ /* 0x000fc800078e0070 */
[----:B------:R-:W-:Y:S01]  /*4370*/  IMAD.MOV.U32 R56, RZ, RZ, R62 ;  /* 0x000000ffff387224 */ /* 0x000fe200078e003e */
[----:B------:R-:W-:Y:S01]  /*4380*/  IADD3.X R101, P1, PT, R112, R108, RZ, P1, !PT ;  /* 0x0000006c70657210 */ /* 0x000fe20000f3e4ff */
[----:B------:R-:W-:Y:S01]  /*4390*/  IMAD.MOV.U32 R65, RZ, RZ, R71 ;  /* 0x000000ffff417224 */ /* 0x000fe200078e0047 */
[----:B------:R-:W-:Y:S01]  /*43a0*/  MOV R112, R113 ;  /* 0x0000007100707202 */ /* 0x000fe20000000f00 */
[----:B------:R-:W-:Y:S01]  /*43b0*/  IMAD.WIDE.U32 R66, R115, R111, R66 ;  /* 0x0000006f73427225 */ /* 0x000fe200078e0042 */
[----:B------:R-:W-:-:S03]  /*43c0*/  MOV R71, R63 ;  /* 0x0000003f00477202 */ /* 0x000fc60000000f00 */
[----:B------:R-:W-:Y:S01]  /*43d0*/  IMAD.HI.U32 R69, R43, R16, RZ ;  /* 0x000000102b457227 */ /* 0x000fe200078e00ff */
[----:B------:R-:W-:Y:S02]  /*43e0*/  MOV R58, R66 ;  /* 0x00000042003a7202 */ /* 0x000fe40000000f00 */
[----:B------:R-:W-:Y:S01]  /*43f0*/  MOV R66, R67 ;  /* 0x0000004300427202 */ /* 0x000fe20000000f00 */
[----:B------:R-:W-:-:S04]  /*4400*/  IMAD.WIDE.U32 R56, R41, R41, R56 ;  /* 0x0000002929387225 */ /* 0x000fc800078e0038 */
[----:B------:R-:W-:Y:S01]  /*4410*/  IMAD.WIDE.U32 R64, R115, R24, R64 ;  /* 0x0000001873407225 */ /* 0x000fe200078e0040 */
[----:B------:R-:W-:-:S03]  /*4420*/  MOV R63, R57 ;  /* 0x00000039003f7202 */ /* 0x000fc60000000f00 */
[----:B------:R-:W-:Y:S02]  /*4430*/  IMAD.MOV.U32 R113, RZ, RZ, RZ ;  /* 0x000000ffff717224 */ /* 0x000fe400078e00ff */
[----:B------:R-:W-:Y:S02]  /*4440*/  IMAD.X R69, RZ, RZ, R69, P2 ;  /* 0x000000ffff457224 */ /* 0x000fe400010e0645 */
[----:B------:R-:W-:Y:S02]  /*4450*/  IMAD.MOV.U32 R68, RZ, RZ, R56 ;  /* 0x000000ffff447224 */ /* 0x000fe400078e0038 */
[----:B------:R-:W-:-:S04]  /*4460*/  IMAD.WIDE.U32 R112, R64, 0x3d1, R112 ;  /* 0x000003d140707825 */ /* 0x000fc800078e0070 */
[----:B------:R-:W-:Y:S01]  /*4470*/  IMAD.WIDE.U32 R58, R20, R20, R58 ;  /* 0x00000014143a7225 */ /* 0x000fe200078e003a */
[----:B------:R-:W-:-:S03]  /*4480*/  IADD3.X R102, P2, PT, R112, R70, RZ, P1, !PT ;  /* 0x0000004670667210 */ /* 0x000fc60000f5e4ff */
[----:B------:R-:W-:-:S04]  /*4490*/  IMAD.WIDE.U32 R68, R43, R21, R68 ;  /* 0x000000152b447225 */ /* 0x000fc800078e0044 */
[----:B------:R-:W-:Y:S01]  /*44a0*/  IMAD.MOV.U32 R67, RZ, RZ, R59 ;  /* 0x000000ffff437224 */ /* 0x000fe200078e003b */
[----:B------:R-:W-:Y:S01]  /*44b0*/  MOV R59, R65 ;  /* 0x00000041003b7202 */ /* 0x000fe20000000f00 */
[----:B------:R-:W-:Y:S01]  /*44c0*/  IMAD.MOV.U32 R112, RZ, RZ, R113 ;  /* 0x000000ffff707224 */ /* 0x000fe200078e0071 */
[----:B------:R-:W-:Y:S01]  /*44d0*/  IADD3 R78, P3, PT, R106, R68, RZ ;  /* 0x000000446a4e7210 */ /* 0x000fe20007f7e0ff */
[----:B------:R-:W-:Y:S02]  /*44e0*/  HFMA2 R113, -RZ, RZ, 0, 0 ;  /* 0x00000000ff717431 */ /* 0x000fe400000001ff */
[----:B------:R-:W-:Y:S02]  /*44f0*/  IMAD.MOV.U32 R106, RZ, RZ, RZ ;  /* 0x000000ffff6a7224 */ /* 0x000fe400078e00ff */
[----:B------:R-:W-:Y:S01]  /*4500*/  IMAD.WIDE.U32 R58, R115, R111, R58 ;  /* 0x0000006f733a7225 */ /* 0x000fe200078e003a */
[----:B------:R-:W-:-:S03]  /*4510*/  IADD3 R111, P1, PT, R60, -UR28, RZ ;  /* 0x8000001c3c6f7c10 */ /* 0x000fc6000ff3e0ff */
[----:B------:R-:W-:Y:S01]  /*4520*/  IMAD.WIDE.U32 R106, R14, R16, R106 ;  /* 0x000000100e6a7225 */ /* 0x000fe200078e006a */
[----:B------:R-:W-:Y:S02]  /*4530*/  MOV R57, R59 ;  /* 0x0000003b00397202 */ /* 0x000fe40000000f00 */
[----:B------:R-:W-:Y:S01]  /*4540*/  IADD3.X R109, P1, PT, R46, ~UR29, RZ, P1, !PT ;  /* 0x8000001d2e6d7c10 */ /* 0x000fe20008f3e4ff */
[----:B------:R-:W-:Y:S01]  /*4550*/  IMAD.WIDE.U32 R66, R115, R20, R66 ;  /* 0x0000001473427225 */ /* 0x000fe200078e0042 */
[----:B------:R-:W-:Y:S02]  /*4560*/  MOV R59, R107 ;  /* 0x0000006b003b7202 */ /* 0x000fe40000000f00 */
[----:B------:R-:W-:Y:S01]  /*4570*/  IADD3.X R105, P1, PT, R42, ~UR16, RZ, P1, !PT ;  /* 0x800000102a697c10 */ /* 0x000fe20008f3e4ff */
[----:B------:R-:W-:Y:S02]  /*4580*/  IMAD.MOV.U32 R70, RZ, RZ, R106 ;  /* 0x000000ffff467224 */ /* 0x000fe400078e006a */
[----:B------:R-:W-:Y:S01]  /*4590*/  IMAD.WIDE.U32 R112, R58, 0x3d1, R112 ;  /* 0x000003d13a707825 */ /* 0x000fe200078e0070 */
[----:B------:R-:W-:-:S03]  /*45a0*/  IADD3.X R107, P1, PT, R18, ~UR17, RZ, P1, !PT ;  /* 0x80000011126b7c10 */ /* 0x000fc60008f3e4ff */
[----:B------:R-:W-:Y:S01]  /*45b0*/  IMAD.MOV.U32 R56, RZ, RZ, R66 ;  /* 0x000000ffff387224 */ /* 0x000fe200078e0042 */
[----:B------:R-:W-:Y:S01]  /*45c0*/  IADD3.X R104, P1, PT, R49, ~UR18, RZ, P1, !PT ;  /* 0x8000001231687c10 */ /* 0x000fe20008f3e4ff */
[----:B------:R-:W-:-:S04]  /*45d0*/  IMAD.WIDE.U32 R70, R27, R21, R70 ;  /* 0x000000151b467225 */ /* 0x000fc800078e0046 */
[----:B------:R-:W-:Y:S01]  /*45e0*/  IMAD.WIDE.U32 R56, R115, R20, R56 ;  /* 0x0000001473387225 */ /* 0x000fe200078e0038 */
[----:B------:R-:W-:Y:S02]  /*45f0*/  IADD3.X R20, P2, PT, R112, R64, RZ, P2, !PT ;  /* 0x0000004070147210 */ /* 0x000fe4000175e4ff */
[----:B------:R-:W-:Y:S01]  /*4600*/  MOV R112, R113 ;  /* 0x0000007100707202 */ /* 0x000fe20000000f00 */
[----:B------:R-:W-:Y:S02]  /*4610*/  IMAD.MOV.U32 R62, RZ, RZ, R70 ;  /* 0x000000ffff3e7224 */ /* 0x000fe400078e0046 */
[----:B------:R-:W-:Y:S02]  /*4620*/  IMAD.MOV.U32 R113, RZ, RZ, RZ ;  /* 0x000000ffff717224 */ /* 0x000fe400078e00ff */
[----:B------:R-:W-:Y:S01]  /*4630*/  IMAD.MOV.U32 R66, RZ, RZ, R67 ;  /* 0x000000ffff427224 */ /* 0x000fe200078e0043 */
[----:B------:R-:W-:Y:S01]  /*4640*/  MOV R67, R57 ;  /* 0x0000003900437202 */ /* 0x000fe20000000f00 */
[----:B------:R-:W-:-:S04]  /*4650*/  IMAD.WIDE.U32 R62, R43, R41, R62 ;  /* 0x000000292b3e7225 */ /* 0x000fc800078e003e */
[----:B------:R-:W-:-:S04]  /*4660*/  IMAD.WIDE.U32 R112, R56, 0x3d1, R112 ;  /* 0x000003d138707825 */ /* 0x000fc800078e0070 */
[----:B------:R-:W-:Y:S01]  /*4670*/  IMAD.MOV.U32 R68, RZ, RZ, R62 ;  /* 0x000000ffff447224 */ /* 0x000fe200078e003e */
[----:B------:R-:W-:Y:S01]  /*4680*/  IADD3.X R44, P2, PT, R112, R58, RZ, P2, !PT ;  /* 0x0000003a702c7210 */ /* 0x000fe2000175e4ff */
[----:B------:R-:W-:Y:S01]  /*4690*/  IMAD.WIDE.U32 R66, R115, R115, R66 ;  /* 0x0000007373427225 */ /* 0x000fe200078e0042 */
[----:B------:R-:W-:-:S03]  /*46a0*/  MOV R112, R113 ;  /* 0x0000007100707202 */ /* 0x000fc60000000f00 */
[----:B------:R-:W-:-:S04]  /*46b0*/  IMAD.HI.U32 R64, R27, R16, RZ ;  /* 0x000000101b407227 */ /* 0x000fc800078e00ff */
[----:B------:R-:W-:Y:S01]  /*46c0*/  IMAD.MOV.U32 R113, RZ, RZ, RZ ;  /* 0x000000ffff717224 */ /* 0x000fe200078e00ff */
[----:B------:R-:W-:Y:S01]  /*46d0*/  IADD3.X R65, PT, PT, R64, RZ, RZ, P3, !PT ;  /* 0x000000ff40417210 */ /* 0x000fe20001ffe4ff */
[----:B------:R-:W-:-:S04]  /*46e0*/  IMAD.WIDE.U32 R68, R43, R41, R68 ;  /* 0x000000292b447225 */ /* 0x000fc800078e0044 */
[----:B------:R-:W-:-:S04]  /*46f0*/  IMAD.WIDE.U32 R112, R66, 0x3d1, R112 ;  /* 0x000003d142707825 */ /* 0x000fc800078e0070 */
[----:B------:R-:W-:Y:S01]  /*4700*/  IMAD.MOV.U32 R64, RZ, RZ, R68 ;  /* 0x000000ffff407224 */ /* 0x000fe200078e0044 */
[----:B------:R-:W-:Y:S01]  /*4710*/  IADD3.X R47, P0, PT, R112, R56, RZ, P2, !PT ;  /* 0x00000038702f7210 */ /* 0x000fe2000171e4ff */
[----:B------:R-:W-:Y:S02]  /*4720*/  IMAD.MOV.U32 R58, RZ, RZ, RZ ;  /* 0x000000ffff3a7224 */ /* 0x000fe400078e00ff */
[----:B------:R-:W-:Y:S02]  /*4730*/  HFMA2 R56, -RZ, RZ, 0, 0 ;  /* 0x00000000ff387431 */ /* 0x000fe400000001ff */
[----:B------:R-:W-:-:S04]  /*4740*/  IMAD.WIDE.U32 R64, R27, R21, R64 ;  /* 0x000000151b407225 */ /* 0x000fc800078e0040 */
[----:B------:R-:W-:Y:S01]  /*4750*/  IMAD.WIDE.U32 R58, R10, R16, R58 ;  /* 0x000000100a3a7225 */ /* 0x000fe200078e003a */
[----:B------:R-:W-:Y:S02]  /*4760*/  IADD3 R76, P3, PT, R106, R64, RZ ;  /* 0x000000406a4c7210 */ /* 0x000fe40007f7e0ff */
[----:B------:R-:W-:Y:S01]  /*4770*/  IADD3.X R106, P1, PT, R61, ~UR19, RZ, P1, !PT ;  /* 0x800000133d6a7c10 */ /* 0x000fe20008f3e4ff */
[----:B------:R-:W-:Y:S02]  /*4780*/  IMAD.MOV.U32 R70, RZ, RZ, R58 ;  /* 0x000000ffff467224 */ /* 0x000fe400078e003a */
[----:B------:R-:W-:Y:S01]  /*4790*/  IMAD.MOV.U32 R57, RZ, RZ, R59 ;  /* 0x000000ffff397224 */ /* 0x000fe200078e003b */
[----:B------:R-:W-:Y:S01]  /*47a0*/  IADD3 R59, P2, PT, R54, -UR28, RZ ;  /* 0x8000001c363b7c10 */ /* 0x000fe2000ff5e0ff */
[----:B------:R-:W-:Y:S01]  /*47b0*/  IMAD.WIDE.U32 R70, R14, R21, R70 ;  /* 0x000000150e467225 */ /* 0x000fe200078e0046 */
[----:B------:R-:W-:Y:S02]  /*47c0*/  IADD3.X R24, P1, PT, R45, ~UR30, RZ, P1, !PT ;  /* 0x8000001e2d187c10 */ /* 0x000fe40008f3e4ff */
[----:B------:R-:W-:Y:S01]  /*47d0*/  IADD3.X R26, P2, PT, R100, ~UR29, RZ, P2, !PT ;  /* 0x8000001d641a7c10 */ /* 0x000fe2000975e4ff */
[----:B------:R-:W-:Y:S01]  /*47e0*/  IMAD.WIDE.U32 R56, R12, R16, R56 ;  /* 0x000000100c387225 */ /* 0x000fe200078e0038 */
[----:B------:R-:W-:-:S02]  /*47f0*/  MOV R62, R70 ;  /* 0x00000046003e7202 */ /* 0x000fc40000000f00 */
[----:B------:R-:W-:Y:S01]  /*4800*/  IADD3.X R64, PT, PT, R55, ~UR31, RZ, P1, !PT ;  /* 0x8000001f37407c10 */ /* 0x000fe20008ffe4ff */
[----:B------:R-:W-:Y:S01]  /*4810*/  IMAD.MOV.U32 R70, RZ, RZ, R56 ;  /* 0x000000ffff467224 */ /* 0x000fe200078e0038 */
[----:B------:R-:W-:Y:S01]  /*4820*/  IADD3.X R82, P1, PT, R101, ~UR16, RZ, P2, !PT ;  /* 0x8000001065527c10 */ /* 0x000fe2000973e4ff */
[----:B------:R-:W-:Y:S01]  /*4830*/  IMAD.WIDE.U32 R62, R27, R41, R62 ;  /* 0x000000291b3e7225 */ /* 0x000fe200078e003e */
[----:B------:R-:W-:Y:S02]  /*4840*/  ISETP.NE.AND P2, PT, R64, RZ, PT ;  /* 0x000000ff4000720c */ /* 0x000fe40003f45270 */
[----:B------:R-:W-:Y:S01]  /*4850*/  IADD3.X R96, P1, PT, R102, ~UR17, RZ, P1, !PT ;  /* 0x8000001166607c10 */ /* 0x000fe20008f3e4ff */
[----:B------:R-:W-:Y:S01]  /*4860*/  IMAD.WIDE.U32 R70, R10, R21, R70 ;  /* 0x000000150a467225 */ /* 0x000fe200078e0046 */
[----:B------:R-:W-:Y:S02]  /*4870*/  SEL R111, R111, R60, !P2 ;  /* 0x0000003c6f6f7207 */ /* 0x000fe40005000000 */
[----:B------:R-:W-:Y:S01]  /*4880*/  IADD3.X R94, P1, PT, R20, ~UR18, RZ, P1, !PT ;  /* 0x80000012145e7c10 */ /* 0x000fe20008f3e4ff */
[----:B------:R-:W-:Y:S01]  /*4890*/  IMAD.MOV.U32 R68, RZ, RZ, R62 ;  /* 0x000000ffff447224 */ /* 0x000fe200078e003e */
[----:B------:R-:W-:Y:S01]  /*48a0*/  MOV R62, R70 ;  /* 0x00000046003e7202 */ /* 0x000fe20000000f00 */
[----:B------:R-:W-:Y:S01]  /*48b0*/  IMAD R113, R67, 0x3d1, R113 ;  /* 0x000003d143717824 */ /* 0x000fe200078e0271 */
[----:B------:R-:W-:Y:S01]  /*48c0*/  SEL R106, R106, R61, !P2 ;  /* 0x0000003d6a6a7207 */ /* 0x000fe20005000000 */
[----:B------:R-:W-:Y:S01]  /*48d0*/  IMAD.MOV.U32 R70, RZ, RZ, R57 ;  /* 0x000000ffff467224 */ /* 0x000fe200078e0039 */
[----:B------:R-:W-:Y:S01]  /*48e0*/  IADD3.X R57, P1, PT, R44, ~UR19, RZ, P1, !PT ;  /* 0x800000132c397c10 */ /* 0x000fe20008f3e4ff */
[----:B------:R-:W-:Y:S01]  /*48f0*/  IMAD.WIDE.U32 R68, R43, R43, R68 ;  /* 0x0000002b2b447225 */ /* 0x000fe200078e0044 */
[----:B------:R-:W-:-:S02]  /*4900*/  IADD3.X R72, PT, PT, R113, R66, RZ, P0, !PT ;  /* 0x0000004271487210 */ /* 0x000fc400007fe4ff */
[----:B------:R-:W-:Y:S01]  /*4910*/  IADD3.X R113, P1, PT, R47, ~UR30, RZ, P1, !PT ;  /* 0x8000001e2f717c10 */ /* 0x000fe20008f3e4ff */
[----:B------:R-:W-:Y:S01]  /*4920*/  IMAD.WIDE.U32 R62, R14, R41, R62 ;  /* 0x000000290e3e7225 */ /* 0x000fe200078e003e */
[----:B------:R-:W-:Y:S02]  /*4930*/  MOV R64, R68 ;  /* 0x0000004400407202 */ /* 0x000fe40000000f00 */
[----:B------:R-:W-:Y:S01]  /*4940*/  SEL R42, R105, R42, !P2 ;  /* 0x0000002a692a7207 */ /* 0x000fe20005000000 */
[----:B------:R-:W-:Y:S01]  /*4950*/  IMAD.WIDE.U32 R70, R12, R21, R70 ;  /* 0x000000150c467225 */ /* 0x000fe200078e0046 */
[----:B------:R-:W-:Y:S02]  /*4960*/  SEL R107, R107, R18, !P2 ;  /* 0x000000126b6b7207 */ /* 0x000fe40005000000 */
[----:B------:R-:W-:Y:S01]  /*4970*/  SEL R49, R104, R49, !P2 ;  /* 0x0000003168317207 */ /* 0x000fe20005000000 */
[----:B------:R-:W-:Y:S01]  /*4980*/  IMAD.MOV.U32 R68, RZ, RZ, R62 ;  /* 0x000000ffff447224 */ /* 0x000fe200078e003e */
[----:B------:R-:W-:Y:S01]  /*4990*/  MOV R62, R70 ;  /* 0x00000046003e7202 */ /* 0x000fe20000000f00 */
[----:B------:R-:W-:Y:S01]  /*49a0*/  IMAD.HI.U32 R66, R14, R16, RZ ;  /* 0x000000100e427227 */ /* 0x000fe200078e00ff */
[----:B------:R-:W-:-:S02]  /*49b0*/  IADD3.X R70, PT, PT, R72, ~UR31, RZ, P1, !PT ;  /* 0x8000001f48467c10 */ /* 0x000fc40008ffe4ff */
[----:B------:R-:W-:Y:S01]  /*49c0*/  SEL R24, R24, R45, !P2 ;  /* 0x0000002d18187207 */ /* 0x000fe20005000000 */
[----:B------:R-:W-:Y:S01]  /*49d0*/  IMAD.X R67, RZ, RZ, R66, P3 ;  /* 0x000000ffff437224 */ /* 0x000fe200018e0642 */
[----:B------:R-:W-:Y:S01]  /*49e0*/  ISETP.NE.AND P3, PT, R70, RZ, PT ;  /* 0x000000ff4600720c */ /* 0x000fe20003f65270 */
[----:B------:R-:W-:Y:S01]  /*49f0*/  IMAD.WIDE.U32 R64, R27, R41, R64 ;  /* 0x000000291b407225 */ /* 0x000fe200078e0040 */
[----:B------:R-:W-:-:S03]  /*4a00*/  MOV R70, R71 ;  /* 0x0000004700467202 */ /* 0x000fc60000000f00 */
[----:B------:R-:W-:Y:S01]  /*4a10*/  IMAD.WIDE.U32 R62, R10, R41, R62 ;  /* 0x000000290a3e7225 */ /* 0x000fe200078e003e */
[----:B------:R-:W-:-:S03]  /*4a20*/  MOV R66, R64 ;  /* 0x0000004000427202 */ /* 0x000fc60000000f00 */
[----:B------:R-:W-:-:S04]  /*4a30*/  IMAD.WIDE.U32 R68, R27, R43, R68 ;  /* 0x0000002b1b447225 */ /* 0x000fc800078e0044 */
[----:B------:R-:W-:Y:S01]  /*4a40*/  IMAD.WIDE.U32 R66, R14, R21, R66 ;  /* 0x000000150e427225 */ /* 0x000fe200078e0042 */
[----:B------:R-:W-:Y:S02]  /*4a50*/  MOV R64, R68 ;  /* 0x0000004400407202 */ /* 0x000fe40000000f00 */
[----:B------:R-:W-:Y:S01]  /*4a60*/  @P3 MOV R26, R100 ;  /* 0x00000064001a3202 */ /* 0x000fe20000000f00 */
[----:B------:R-:W-:Y:S01]  /*4a70*/  IMAD.MOV.U32 R71, RZ, RZ, R63 ;  /* 0x000000ffff477224 */ /* 0x000fe200078e003f */
[----:B------:R-:W-:Y:S01]  /*4a80*/  IADD3 R68, P4, PT, R58, R66, RZ ;  /* 0x000000423a447210 */ /* 0x000fe20007f9e0ff */
[----:B------:R-:W-:Y:S01]  /*4a90*/  @P3 IMAD.MOV.U32 R59, RZ, RZ, R54 ;  /* 0x000000ffff3b3224 */ /* 0x000fe200078e0036 */
[----:B------:R-:W-:Y:S01]  /*4aa0*/  SEL R58, R109, R46, !P2 ;  /* 0x0000002e6d3a7207 */ /* 0x000fe20005000000 */
[----:B------:R-:W-:Y:S01]  /*4ab0*/  IMAD R108, R77, R77, RZ ;  /* 0x0000004d4d6c7224 */ /* 0x000fe200078e02ff */
[----:B------:R-:W-:Y:S01]  /*4ac0*/  @P3 MOV R96, R102 ;  /* 0x0000006600603202 */ /* 0x000fe20000000f00 */
[----:B------:R-:W-:Y:S01]  /*4ad0*/  IMAD.MOV.U32 R63, RZ, RZ, R69 ;  /* 0x000000ffff3f7224 */ /* 0x000fe200078e0045 */
[----:B------:R-:W-:Y:S01]  /*4ae0*/  IADD3 R98, P1, PT, R98, R59, RZ ;  /* 0x0000003b62627210 */ /* 0x000fe20007f3e0ff */
[----:B------:R-:W-:Y:S01]  /*4af0*/  IMAD.WIDE.U32 R70, R12, R41, R70 ;  /* 0x000000290c467225 */ /* 0x000fe200078e0046 */
[----:B------:R-:W-:-:S02]  /*4b00*/  IADD3 R46, P0, PT, R108, R111, RZ ;  /* 0x0000006f6c2e7210 */ /* 0x000fc40007f1e0ff */
[----:B------:R-:W-:Y:S01]  /*4b10*/  IADD3.X R26, P1, PT, R99, R26, RZ, P1, !PT ;  /* 0x0000001a631a7210 */ /* 0x000fe20000f3e4ff */
[-C--:B------:R-:W-:Y:S01]  /*4b20*/  IMAD.WIDE.U32 R62, R14, R43.reuse, R62 ;  /* 0x0000002b0e3e7225 */ /* 0x080fe200078e003e */
[----:B------:R-:W-:Y:S02]  /*4b30*/  MOV R60, R70 ;  /* 0x00000046003c7202 */ /* 0x000fe40000000f00 */
[----:B------:R-:W-:Y:S01]  /*4b40*/  IADD3.X R103, P0, PT, R103, R58, RZ, P0, !PT ;  /* 0x0000003a67677210 */ /* 0x000fe2000071e4ff */
[----:B------:R-:W-:Y:S01]  /*4b50*/  @P3 IMAD.MOV.U32 R82, RZ, RZ, R101 ;  /* 0x000000ffff523224 */ /* 0x000fe200078e0065 */
[----:B------:R-:W-:Y:S01]  /*4b60*/  MOV R58, R62 ;  /* 0x0000003e003a7202 */ /* 0x000fe20000000f00 */
[-C--:B------:R-:W-:Y:S01]  /*4b70*/  IMAD.WIDE.U32 R64, R27, R43.reuse, R64 ;  /* 0x0000002b1b407225 */ /* 0x080fe200078e0040 */
[----:B------:R-:W-:Y:S02]  /*4b80*/  IADD3.X R42, P0, PT, R97, R42, RZ, P0, !PT ;  /* 0x0000002a612a7210 */ /* 0x000fe4000071e4ff */
[----:B------:R-:W-:Y:S01]  /*4b90*/  IADD3.X R73, P1, PT, R73, R82, RZ, P1, !PT ;  /* 0x0000005249497210 */ /* 0x000fe20000f3e4ff */
[----:B------:R-:W-:Y:S01]  /*4ba0*/  IMAD.MOV.U32 R61, RZ, RZ, R63 ;  /* 0x000000ffff3d7224 */ /* 0x000fe200078e003f */
[----:B------:R-:W-:Y:S01]  /*4bb0*/  @P3 MOV R94, R20 ;  /* 0x00000014005e3202 */ /* 0x000fe20000000f00 */
[----:B------:R-:W-:Y:S01]  /*4bc0*/  IMAD.MOV.U32 R66, RZ, RZ, R64 ;  /* 0x000000ffff427224 */ /* 0x000fe200078e0040 */
[----:B------:R-:W-:Y:S01]  /*4bd0*/  IADD3.X R95, P6, PT, R95, R96, RZ, P1, !PT ;  /* 0x000000605f5f7210 */ /* 0x000fe20000fde4ff */
[----:B------:R-:W-:Y:S01]  /*4be0*/  IMAD.MOV.U32 R59, RZ, RZ, R65 ;  /* 0x000000ffff3b7224 */ /* 0x000fe200078e0041 */
[----:B------:R-:W-:Y:S01]  /*4bf0*/  IADD3 R65, P1, PT, R98, -UR28, RZ ;  /* 0x8000001c62417c10 */ /* 0x000fe2000ff3e0ff */
[----:B------:R-:W-:Y:S01]  /*4c00*/  IMAD.WIDE.U32 R60, R10, R43, R60 ;  /* 0x0000002b0a3c7225 */ /* 0x000fe200078e003c */
[----:B------:R-:W-:-:S03]  /*4c10*/  @P3 MOV R113, R47 ;  /* 0x0000002f00713202 */ /* 0x000fc60000000f00 */
[----:B------:R-:W-:-:S04]  /*4c20*/  IMAD.WIDE.U32 R58, R27, R27, R58 ;  /* 0x0000001b1b3a7225 */ /* 0x000fc800078e003a */
[----:B------:R-:W-:-:S04]  /*4c30*/  IMAD.WIDE.U32 R66, R14, R41, R66 ;  /* 0x000000290e427225 */ /* 0x000fc800078e0042 */
[----:B------:R-:W-:Y:S01]  /*4c40*/  IMAD.MOV.U32 R70, RZ, RZ, R71 ;  /* 0x000000ffff467224 */ /* 0x000fe200078e0047 */
[----:B------:R-:W-:Y:S01]  /*4c50*/  MOV R71, R61 ;  /* 0x0000003d00477202 */ /* 0x000fe20000000f00 */
[----:B------:R-:W-:Y:S01]  /*4c60*/  IMAD.MOV.U32 R61, RZ, RZ, R59 ;  /* 0x000000ffff3d7224 */ /* 0x000fe200078e003b */
[----:B------:R-:W-:Y:S01]  /*4c70*/  MOV R59, R67 ;  /* 0x00000043003b7202 */ /* 0x000fe20000000f00 */
[----:B------:R-:W-:Y:S01]  /*4c80*/  IMAD.HI.U32 R18, R10, R16, RZ ;  /* 0x000000100a127227 */ /* 0x000fe200078e00ff */
[----:B------:R-:W-:-:S03]  /*4c90*/  IADD3.X R67, P1, PT, R26, ~UR29, RZ, P1, !PT ;  /* 0x8000001d1a437c10 */ /* 0x000fc60008f3e4ff */
[----:B------:R-:W-:Y:S01]  /*4ca0*/  @P3 IMAD.MOV.U32 R57, RZ, RZ, R44 ;  /* 0x000000ffff393224 */ /* 0x000fe200078e002c */
[----:B------:R-:W-:Y:S01]  /*4cb0*/  IADD3.X R63, PT, PT, R18, RZ, RZ, P4, !PT ;  /* 0x000000ff123f7210 */ /* 0x000fe200027fe4ff */
[----:B------:R-:W-:Y:S01]  /*4cc0*/  IMAD.MOV.U32 R62, RZ, RZ, R66 ;  /* 0x000000ffff3e7224 */ /* 0x000fe200078e0042 */
[----:B------:R-:W-:Y:S01]  /*4cd0*/  IADD3.X R54, P1, PT, R73, ~UR16, RZ, P1, !PT ;  /* 0x8000001049367c10 */ /* 0x000fe20008f3e4ff */
[----:B------:R-:W-:Y:S01]  /*4ce0*/  IMAD.WIDE.U32 R58, R14, R43, R58 ;  /* 0x0000002b0e3a7225 */ /* 0x000fe200078e003a */
[----:B------:R-:W-:Y:S02]  /*4cf0*/  IADD3.X R52, P4, PT, R52, R107, RZ, P0, !PT ;  /* 0x0000006b34347210 */ /* 0x000fe4000079e4ff */
[----:B------:R-:W-:Y:S01]  /*4d00*/  IADD3.X R93, P0, PT, R93, R94, RZ, P6, !PT ;  /* 0x0000005e5d5d7210 */ /* 0x000fe2000371e4ff */
[----:B------:R-:W-:Y:S01]  /*4d10*/  IMAD.WIDE.U32 R62, R10, R21, R62 ;  /* 0x000000150a3e7225 */ /* 0x000fe200078e003e */
[----:B------:R-:W-:Y:S02]  /*4d20*/  IADD3.X R64, P2, PT, R95, ~UR17, RZ, P1, !PT ;  /* 0x800000115f407c10 */ /* 0x000fe40008f5e4ff */
[----:B------:R-:W-:Y:S01]  /*4d30*/  IADD3.X R92, P0, PT, R92, R57, RZ, P0, !PT ;  /* 0x000000395c5c7210 */ /* 0x000fe2000071e4ff */
[----:B------:R-:W-:Y:S01]  /*4d40*/  IMAD.WIDE.U32 R60, R14, R27, R60 ;  /* 0x0000001b0e3c7225 */ /* 0x000fe200078e003c */
[----:B------:R-:W-:-:S02]  /*4d50*/  IADD3.X R49, P4, PT, R74, R49, RZ, P4, !PT ;  /* 0x000000314a317210 */ /* 0x000fc4000279e4ff */
[----:B------:R-:W-:Y:S01]  /*4d60*/  IADD3.X R20, P2, PT, R93, ~UR18, RZ, P2, !PT ;  /* 0x800000125d147c10 */ /* 0x000fe2000975e4ff */
[----:B------:R-:W-:Y:S01]  /*4d70*/  IMAD.WIDE.U32 R70, R12, R43, R70 ;  /* 0x0000002b0c467225 */ /* 0x000fe200078e0046 */
[----:B------:R-:W-:Y:S02]  /*4d80*/  IADD3.X R113, P1, PT, R50, R113, RZ, P0, !PT ;  /* 0x0000007132717210 */ /* 0x000fe4000073e4ff */
[----:B------:R-:W-:Y:S01]  /*4d90*/  IADD3.X R91, P4, PT, R91, R106, RZ, P4, !PT ;  /* 0x0000006a5b5b7210 */ /* 0x000fe2000279e4ff */
[----:B------:R-:W-:Y:S01]  /*4da0*/  IMAD.MOV.U32 R44, RZ, RZ, R60 ;  /* 0x000000ffff2c7224 */ /* 0x000fe200078e003c */
[----:B------:R-:W-:Y:S01]  /*4db0*/  IADD3.X R69, P2, PT, R92, ~UR19, RZ, P2, !PT ;  /* 0x800000135c457c10 */ /* 0x000fe2000975e4ff */
[----:B------:R-:W-:Y:S01]  /*4dc0*/  IMAD.X R47, R51, 0x1, R72, P1 ;  /* 0x00000001332f7824 */ /* 0x000fe200008e0648 */
[----:B------:R-:W-:Y:S01]  /*4dd0*/  IADD3.X R89, P0, PT, R89, R24, RZ, P4, !PT ;  /* 0x0000001859597210 */ /* 0x000fe2000271e4ff */
[----:B------:R-:W-:Y:S01]  /*4de0*/  IMAD.MOV.U32 R50, RZ, RZ, R70 ;  /* 0x000000ffff327224 */ /* 0x000fe200078e0046 */
[----:B------:R-:W-:-:S02]  /*4df0*/  IADD3.X R24, P2, PT, R113, ~UR30, RZ, P2, !PT ;  /* 0x8000001e71187c10 */ /* 0x000fc4000975e4ff */
[----:B------:R-:W-:Y:S01]  /*4e00*/  IADD3 R18, P3, PT, R56, R62, RZ ;  /* 0x0000003e38127210 */ /* 0x000fe20007f7e0ff */
[----:B------:R-:W-:Y:S01]  /*4e10*/  IMAD.HI.U32 R56, R12, R16, RZ ;  /* 0x000000100c387227 */ /* 0x000fe200078e00ff */
[----:B------:R-:W-:Y:S02]  /*4e20*/  MOV R62, R58 ;  /* 0x0000003a003e7202 */ /* 0x000fe40000000f00 */
[----:B------:R-:W-:Y:S01]  /*4e30*/  MOV R45, R59 ;  /* 0x0000003b002d7202 */ /* 0x000fe20000000f00 */
[----:B------:R-:W-:Y:S01]  /*4e40*/  IMAD.X R57, RZ, RZ, R56, P3 ;  /* 0x000000ffff397224 */ /* 0x000fe200018e0638 */
[----:B------:R-:W-:Y:S01]  /*4e50*/  MOV R51, R61 ;  /* 0x0000003d00337202 */ /* 0x000fe20000000f00 */
[C---:B------:R-:W-:Y:S01]  /*4e60*/  IMAD.WIDE.U32 R62, R10.reuse, R41, R62 ;  /* 0x000000290a3e7225 */ /* 0x040fe200078e003e */
[----:B------:R-:W-:Y:S02]  /*4e70*/  IADD3.X R58, PT, PT, R47, ~UR31, RZ, P2, !PT ;  /* 0x8000001f2f3a7c10 */ /* 0x000fe400097fe4ff */
[----:B------:R-:W-:Y:S01]  /*4e80*/  MOV R70, R71 ;  /* 0x0000004700467202 */ /* 0x000fe20000000f00 */
[----:B------:R-:W-:Y:S01]  /*4e90*/  IMAD.WIDE.U32 R50, R10, R27, R50 ;  /* 0x0000001b0a327225 */ /* 0x000fe200078e0032 */
[----:B------:R-:W-:-:S02]  /*4ea0*/  ISETP.NE.AND P3, PT, R58, RZ, PT ;  /* 0x000000ff3a00720c */ /* 0x000fc40003f65270 */
[----:B------:R-:W-:Y:S01]  /*4eb0*/  MOV R56, R62 ;  /* 0x0000003e00387202 */ /* 0x000fe20000000f00 */
[----:B------:R-:W-:Y:S01]  /*4ec0*/  IMAD.WIDE.U32 R44, R14, R27, R44 ;  /* 0x0000001b0e2c7225 */ /* 0x000fe200078e002c */
[----:B------:R-:W-:Y:S02]  /*4ed0*/  SEL R65, R65, R98, !P3 ;  /* 0x0000006241417207 */ /* 0x000fe40005800000 */
[----:B------:R-:W-:Y:S01]  /*4ee0*/  SEL R67, R67, R26, !P3 ;  /* 0x0000001a43437207 */ /* 0x000fe20005800000 */
[----:B------:R-:W-:Y:S01]  /*4ef0*/  IMAD.MOV.U32 R71, RZ, RZ, R51 ;  /* 0x000000ffff477224 */ /* 0x000fe200078e0033 */
[----:B------:R-:W-:Y:S01]  /*4f00*/  MOV R51, R45 ;  /* 0x0000002d00337202 */ /* 0x000fe20000000f00 */
[----:B------:R-:W-:Y:S01]  /*4f10*/  IMAD.MOV.U32 R45, RZ, RZ, R63 ;  /* 0x000000ffff2d7224 */ /* 0x000fe200078e003f */
[----:B------:R-:W-:Y:S01]  /*4f20*/  IADD3 R62, P1, PT, R46, -UR28, RZ ;  /* 0x8000001c2e3e7c10 */ /* 0x000fe2000ff3e0ff */
[----:B------:R-:W-:Y:S01]  /*4f30*/  IMAD.X R90, R90, 0x1, R55, P0 ;  /* 0x000000015a5a7824 */ /* 0x000fe200000e0637 */
[----:B------:R-:W-:Y:S01]  /*4f40*/  IADD3 R63, P0, PT, R65, -R88, RZ ;  /* 0x80000058413f7210 */ /* 0x000fe20007f1e0ff */
[----:B------:R-:W-:Y:S01]  /*4f50*/  IMAD.WIDE.U32 R70, R12, R27, R70 ;  /* 0x0000001b0c467225 */ /* 0x000fe200078e0046 */
[----:B------:R-:W-:-:S02]  /*4f60*/  SEL R54, R54, R73, !P3 ;  /* 0x0000004936367207 */ /* 0x000fc40005800000 */
[----:B------:R-:W-:Y:S01]  /*4f70*/  IADD3.X R65, P0, PT, R67, ~R48, RZ, P0, !PT ;  /* 0x8000003043417210 */ /* 0x000fe2000071e4ff */
[----:B------:R-:W-:Y:S01]  /*4f80*/  IMAD.WIDE.U32 R50, R14, R14, R50 ;  /* 0x0000000e0e327225 */ /* 0x000fe200078e0032 */
[----:B------:R-:W-:Y:S02]  /*4f90*/  IADD3.X R26, P1, PT, R103, ~UR29, RZ, P1, !PT ;  /* 0x8000001d671a7c10 */ /* 0x000fe40008f3e4ff */
[----:B------:R-:W-:Y:S01]  /*4fa0*/  IADD3.X R75, P0, PT, R54, ~R75, RZ, P0, !PT ;  /* 0x8000004b364b7210 */ /* 0x000fe2000071e4ff */
[----:B------:R-:W-:Y:S01]  /*4fb0*/  IMAD.WIDE.U32 R44, R10, R43, R44 ;  /* 0x0000002b0a2c7225 */ /* 0x000fe200078e002c */
[----:B------:R-:W-:Y:S02]  /*4fc0*/  MOV R60, R70 ;  /* 0x00000046003c7202 */ /* 0x000fe40000000f00 */
[----:B------:R-:W-:Y:S01]  /*4fd0*/  MOV R54, R50 ;  /* 0x0000003200367202 */ /* 0x000fe20000000f00 */
[----:B------:R-:W-:Y:S01]  /*4fe0*/  IMAD.WIDE.U32 R56, R12, R21, R56 ;  /* 0x000000150c387225 */ /* 0x000fe200078e0038 */
[----:B------:R-:W-:-:S02]  /*4ff0*/  IADD3.X R48, P1, PT, R42, ~UR16, RZ, P1, !PT ;  /* 0x800000102a307c10 */ /* 0x000fc40008f3e4ff */
[----:B------:R-:W-:Y:S01]  /*5000*/  MOV R50, R44 ;  /* 0x0000002c00327202 */ /* 0x000fe20000000f00 */
[----:B------:R-:W-:Y:S01]  /*5010*/  IMAD.MOV.U32 R61, RZ, RZ, R51 ;  /* 0x000000ffff3d7224 */ /* 0x000fe200078e0033 */
[----:B------:R-:W-:Y:S01]  /*5020*/  SEL R72, R64, R95, !P3 ;  /* 0x0000005f40487207 */ /* 0x000fe20005800000 */
[----:B------:R-:W-:Y:S01]  /*5030*/  IMAD.MOV.U32 R55, RZ, RZ, R45 ;  /* 0x000000ffff377224 */ /* 0x000fe200078e002d */
[----:B------:R-:W-:Y:S01]  /*5040*/  IADD3.X R64, P1, PT, R52, ~UR17, RZ, P1, !PT ;  /* 0x8000001134407c10 */ /* 0x000fe20008f3e4ff */
[----:B------:R-:W-:Y:S01]  /*5050*/  IMAD.MOV.U32 R51, RZ, RZ, R57 ;  /* 0x000000ffff337224 */ /* 0x000fe200078e0039 */
[----:B------:R-:W-:Y:S01]  /*5060*/  MOV R70, R71 ;  /* 0x0000004700467202 */ /* 0x000fe20000000f00 */
[----:B------:R-:W-:Y:S01]  /*5070*/  IMAD.WIDE.U32 R44, R56, 0x3d1, RZ ;  /* 0x000003d1382c7825 */ /* 0x000fe200078e00ff */
[----:B------:R-:W-:Y:S02]  /*5080*/  IADD3.X R57, P1, PT, R49, ~UR18, RZ, P1, !PT ;  /* 0x8000001231397c10 */ /* 0x000fe40008f3e4ff */
[----:B------:R-:W-:Y:S01]  /*5090*/  IADD3.X R85, P0, PT, R72, ~R85, RZ, P0, !PT ;  /* 0x8000005548557210 */ /* 0x000fe2000071e4ff */
[----:B------:R-:W-:Y:S01]  /*50a0*/  IMAD.WIDE.U32 R60, R10, R14, R60 ;  /* 0x0000000e0a3c7225 */ /* 0x000fe200078e003c */
[----:B------:R-:W-:-:S02]  /*50b0*/  MOV R58, R45 ;  /* 0x0000002d003a7202 */ /* 0x000fc40000000f00 */
[----:B------:R-:W-:Y:S01]  /*50c0*/  IADD3.X R66, P1, PT, R91, ~UR19, RZ, P1, !PT ;  /* 0x800000135b427c10 */ /* 0x000fe20008f3e4ff */
[----:B------:R-:W-:Y:S01]  /*50d0*/  IMAD.WIDE.U32 R54, R10, R27, R54 ;  /* 0x0000001b0a367225 */ /* 0x000fe200078e0036 */
[----:B------:R-:W-:Y:S02]  /*50e0*/  IADD3 RZ, P4, PT, RZ, R44, RZ ;  /* 0x0000002cffff7210 */ /* 0x000fe40007f9e0ff */
[----:B------:R-:W-:Y:S01]  /*50f0*/  SEL R20, R20, R93, !P3 ;  /* 0x0000005d14147207 */ /* 0x000fe20005800000 */
[----:B------:R-:W-:Y:S01]  /*5100*/  IMAD.WIDE.U32 R50, R12, R41, R50 ;  /* 0x000000290c327225 */ /* 0x000fe200078e0032 */
[----:B------:R-:W-:-:S03]  /*5110*/  SEL R92, R69, R92, !P3 ;  /* 0x0000005c455c7207 */ /* 0x000fc60005800000 */
[----:B------:R-:W-:Y:S01]  /*5120*/  HFMA2 R93, -RZ, RZ, 0, 0 ;  /* 0x00000000ff5d7431 */ /* 0x000fe200000001ff */
[----:B------:R-:W-:Y:S01]  /*5130*/  IADD3.X R20, P0, PT, R20, ~R53, RZ, P0, !PT ;  /* 0x8000003514147210 */ /* 0x000fe2000071e4ff */
[----:B------:R-:W-:Y:S01]  /*5140*/  IMAD.MOV.U32 R71, RZ, RZ, R61 ;  /* 0x000000ffff477224 */ /* 0x000fe200078e003d */
[----:B------:R-:W-:Y:S01]  /*5150*/  MOV R61, R55 ;  /* 0x00000037003d7202 */ /* 0x000fe20000000f00 */
[----:B------:R-:W-:Y:S01]  /*5160*/  IMAD.MOV.U32 R59, RZ, RZ, RZ ;  /* 0x000000ffff3b7224 */ /* 0x000fe200078e00ff */
[----:B------:R-:W-:Y:S01]  /*5170*/  SEL R24, R24, R113, !P3 ;  /* 0x0000007118187207 */ /* 0x000fe20005800000 */
[----:B------:R-:W-:Y:S01]  /*5180*/  IMAD.MOV.U32 R55, RZ, RZ, R51 ;  /* 0x000000ffff377224 */ /* 0x000fe200078e0033 */
[----:B------:R-:W-:Y:S01]  /*5190*/  IADD3.X R51, P2, PT, R89, ~UR30, RZ, P1, !PT ;  /* 0x8000001e59337c10 */ /* 0x000fe20008f5e4ff */
[----:B------:R-:W-:Y:S01]  /*51a0*/  IMAD.WIDE.U32 R58, R50, 0x3d1, R58 ;  /* 0x000003d1323a7825 */ /* 0x000fe200078e003a */
[----:B------:R-:W-:Y:S02]  /*51b0*/  IADD3 R53, P3, PT, R44, -UR28, RZ ;  /* 0x8000001c2c357c10 */ /* 0x000fe4000ff7e0ff */
[----:B------:R-:W-:Y:S01]  /*51c0*/  IADD3.X R45, PT, PT, R90, ~UR31, RZ, P2, !PT ;  /* 0x8000001f5a2d7c10 */ /* 0x000fe200097fe4ff */
[----:B------:R-:W-:Y:S01]  /*51d0*/  IMAD.WIDE.U32 R60, R10, R14, R60 ;  /* 0x0000000e0a3c7225 */ /* 0x000fe200078e003c */
[----:B------:R-:W-:-:S02]  /*51e0*/  IADD3.X R56, P1, PT, R58, R56, RZ, P4, !PT ;  /* 0x000000383a387210 */ /* 0x000fc4000273e4ff */
[----:B------:R-:W-:Y:S01]  /*51f0*/  MOV R58, R59 ;  /* 0x0000003b003a7202 */ /* 0x000fe20000000f00 */
[C---:B------:R-:W-:Y:S01]  /*5200*/  IMAD.WIDE.U32 R54, R12.reuse, R43, R54 ;  /* 0x0000002b0c367225 */ /* 0x040fe200078e0036 */
[----:B------:R-:W-:Y:S02]  /*5210*/  MOV R72, R60 ;  /* 0x0000003c00487202 */ /* 0x000fe40000000f00 */
[----:B------:R-:W-:Y:S01]  /*5220*/  ISETP.NE.AND P2, PT, R45, RZ, PT ;  /* 0x000000ff2d00720c */ /* 0x000fe20003f45270 */
[----:B------:R-:W-:Y:S01]  /*5230*/  IMAD.WIDE.U32 R70, R12, R14, R70 ;  /* 0x0000000e0c467225 */ /* 0x000fe200078e0046 */
[----:B------:R-:W-:-:S03]  /*5240*/  IADD3.X R45, P0, PT, R92, ~R87, RZ, P0, !PT ;  /* 0x800000575c2d7210 */ /* 0x000fc6000071e4ff */
[----:B------:R-:W-:Y:S02]  /*5250*/  HFMA2 R87, -RZ, RZ, 0, 0 ;  /* 0x00000000ff577431 */ /* 0x000fe400000001ff */
[----:B------:R-:W-:Y:S01]  /*5260*/  IMAD.MOV.U32 R59, RZ, RZ, RZ ;  /* 0x000000ffff3b7224 */ /* 0x000fe200078e00ff */
[----:B------:R-:W-:Y:S01]  /*5270*/  MOV R60, R70 ;  /* 0x00000046003c7202 */ /* 0x000fe20000000f00 */
[----:B------:R-:W-:Y:S01]  /*5280*/  IMAD.MOV.U32 R73, RZ, RZ, R55 ;  /* 0x000000ffff497224 */ /* 0x000fe200078e0037 */
[----:B------:R-:W-:Y:S01]  /*5290*/  IADD3.X R24, P0, PT, R24, ~R79, RZ, P0, !PT ;  /* 0x8000004f18187210 */ /* 0x000fe2000071e4ff */
[----:B------:R-:W-:-:S04]  /*52a0*/  IMAD.WIDE.U32 R58, R54, 0x3d1, R58 ;  /* 0x000003d1363a7825 */ /* 0x000fc800078e003a */
[----:B------:R-:W-:Y:S01]  /*52b0*/  HFMA2 R55, -RZ, RZ, 0, 0 ;  /* 0x00000000ff377431 */ /* 0x000fe200000001ff */
[----:B------:R-:W-:Y:S01]  /*52c0*/  IADD3.X R47, PT, PT, ~R86, R47, RZ, P0, !PT ;  /* 0x0000002f562f7210 */ /* 0x000fe200007fe5ff */
[----:B------:R-:W-:Y:S01]  /*52d0*/  IMAD.WIDE.U32 R72, R12, R27, R72 ;  /* 0x0000001b0c487225 */ /* 0x000fe200078e0048 */
[----:B------:R-:W-:Y:S02]  /*52e0*/  IADD3.X R50, P1, PT, R58, R50, RZ, P1, !PT ;  /* 0x000000323a327210 */ /* 0x000fe40000f3e4ff */
[----:B------:R-:W-:Y:S01]  /*52f0*/  IADD3.X R74, P0, PT, R56, ~UR29, RZ, P3, !PT ;  /* 0x8000001d384a7c10 */ /* 0x000fe20009f1e4ff */
[----:B------:R-:W-:Y:S01]  /*5300*/  IMAD.WIDE.U32 R60, R10, R10, R60 ;  /* 0x0000000a0a3c7225 */ /* 0x000fe200078e003c */
[----:B------:R-:W-:Y:S02]  /*5310*/  ISETP.NE.AND P3, PT, R47, RZ, PT ;  /* 0x000000ff2f00720c */ /* 0x000fe40003f65270 */
[----:B------:R-:W-:Y:S01]  /*5320*/  IADD3.X R82, P0, PT, R50, ~UR16, RZ, P0, !PT ;  /* 0x8000001032527c10 */ /* 0x000fe2000871e4ff */
[----:B------:R-:W-:Y:S01]  /*5330*/  IMAD.MOV.U32 R92, RZ, RZ, R59 ;  /* 0x000000ffff5c7224 */ /* 0x000fe200078e003b */
[----:B------:R-:W-:Y:S01]  /*5340*/  MOV R59, R73 ;  /* 0x00000049003b7202 */ /* 0x000fe20000000f00 */
[----:B------:R-:W-:-:S02]  /*5350*/  IMAD.MOV.U32 R58, RZ, RZ, R60 ;  /* 0x000000ffff3a7224 */ /* 0x000fc400078e003c */
[----:B------:R-:W-:Y:S02]  /*5360*/  HFMA2 R73, -RZ, RZ, 0, 0 ;  /* 0x00000000ff497431 */ /* 0x000fe400000001ff */
[----:B------:R-:W-:Y:S01]  /*5370*/  IMAD.MOV.U32 R60, RZ, RZ, R71 ;  /* 0x000000ffff3c7224 */ /* 0x000fe200078e0047 */
[----:B------:R-:W-:Y:S01]  /*5380*/  @P2 MOV R62, R46 ;  /* 0x0000002e003e2202 */ /* 0x000fe20000000f00 */
[----:B------:R-:W-:Y:S01]  /*5390*/  IMAD.WIDE.U32 R58, R12, R14, R58 ;  /* 0x0000000e0c3a7225 */ /* 0x000fe200078e003a */
[----:B------:R-:W-:Y:S02]  /*53a0*/  @P2 MOV R48, R42 ;  /* 0x0000002a00302202 */ /* 0x000fe40000000f00 */
[----:B------:R-:W-:Y:S01]  /*53b0*/  @P2 MOV R57, R49 ;  /* 0x0000003100392202 */ /* 0x000fe20000000f00 */
[----:B------:R-:W-:Y:S01]  /*53c0*/  IMAD.WIDE.U32 R92, R72, 0x3d1, R92 ;  /* 0x000003d1485c7825 */ /* 0x000fe200078e005c */
[----:B------:R-:W-:Y:S02]  /*53d0*/  MOV R71, R59 ;  /* 0x0000003b00477202 */ /* 0x000fe40000000f00 */
[----:B------:R-:W-:Y:S01]  /*53e0*/  @P2 MOV R51, R89 ;  /* 0x0000005900332202 */ /* 0x000fe20000000f00 */
[----:B------:R-:W-:Y:S01]  /*53f0*/  IMAD.WIDE.U32 R60, R12, R10, R60 ;  /* 0x0000000a0c3c7225 */ /* 0x000fe200078e003c */
[----:B------:R-:W-:-:S03]  /*5400*/  IADD3.X R92, P1, PT, R92, R54, RZ, P1, !PT ;  /* 0x000000365c5c7210 */ /* 0x000fc60000f3e4ff */
[----:B------:R-:W-:Y:S01]  /*5410*/  IMAD.MOV.U32 R86, RZ, RZ, R93 ;  /* 0x000000ffff567224 */ /* 0x000fe200078e005d */
[----:B------:R-:W-:Y:S01]  /*5420*/  IADD3.X R59, P0, PT, R92, ~UR17, RZ, P0, !PT ;  /* 0x800000115c3b7c10 */ /* 0x000fe2000871e4ff */
[----:B------:R-:W-:Y:S02]  /*5430*/  IMAD.MOV.U32 R70, RZ, RZ, R60 ;  /* 0x000000ffff467224 */ /* 0x000fe400078e003c */
[----:B------:R-:W-:-:S04]  /*5440*/  IMAD.WIDE.U32 R86, R58, 0x3d1, R86 ;  /* 0x000003d13a567825 */ /* 0x000fc800078e0056 */
[----:B------:R-:W-:Y:S01]  /*5450*/  IMAD.WIDE.U32 R70, R12, R10, R70 ;  /* 0x0000000a0c467225 */ /* 0x000fe200078e0046 */
[----:B------:R-:W-:-:S03]  /*5460*/  IADD3.X R86, P1, PT, R86, R72, RZ, P1, !PT ;  /* 0x0000004856567210 */ /* 0x000fc60000f3e4ff */
[----:B------:R-:W-:Y:S02]  /*5470*/  IMAD.MOV.U32 R54, RZ, RZ, R87 ;  /* 0x000000ffff367224 */ /* 0x000fe400078e0057 */
[----:B------:R-:W-:Y:S01]  /*5480*/  IMAD.MOV.U32 R60, RZ, RZ, R61 ;  /* 0x000000ffff3c7224 */ /* 0x000fe200078e003d */
[----:B------:R-:W-:Y:S01]  /*5490*/  MOV R61, R71 ;  /* 0x00000047003d7202 */ /* 0x000fe20000000f00 */
[----:B------:R-:W-:-:S04]  /*54a0*/  IMAD.WIDE.U32 R54, R70, 0x3d1, R54 ;  /* 0x000003d146367825 */ /* 0x000fc800078e0036 */
[----:B------:R-:W-:Y:S01]  /*54b0*/  IMAD.WIDE.U32 R60, R12, R12, R60 ;  /* 0x0000000c0c3c7225 */ /* 0x000fe200078e003c */
[----:B------:R-:W-:-:S03]  /*54c0*/  IADD3.X R54, P1, PT, R54, R58, RZ, P1, !PT ;  /* 0x0000003a36367210 */ /* 0x000fc60000f3e4ff */
[----:B------:R-:W-:Y:S01]  /*54d0*/  IMAD.MOV.U32 R72, RZ, RZ, R55 ;  /* 0x000000ffff487224 */ /* 0x000fe200078e0037 */
[----:B------:R-:W-:Y:S01]  /*54e0*/  IADD3.X R55, P6, PT, R86, ~UR18, RZ, P0, !PT ;  /* 0x8000001256377c10 */ /* 0x000fe200087de4ff */
[----:B------:R-:W-:Y:S01]  /*54f0*/  @P2 IMAD.MOV.U32 R26, RZ, RZ, R103 ;  /* 0x000000ffff1a2224 */ /* 0x000fe200078e0067 */
[----:B------:R-:W-:Y:S01]  /*5500*/  @P3 IADD3 R63, P0, PT, R63, UR28, RZ ;  /* 0x0000001c3f3f3c10 */ /* 0x000fe2000ff1e0ff */
[----:B------:R-:W-:-:S04]  /*5510*/  IMAD.WIDE.U32 R72, R60, 0x3d1, R72 ;  /* 0x000003d13c487825 */ /* 0x000fc800078e0048 */
[----:B------:R-:W-:Y:S01]  /*5520*/  IMAD R47, R61, 0x3d1, R73 ;  /* 0x000003d13d2f7824 */ /* 0x000fe200078e0249 */
[----:B------:R-:W-:Y:S01]  /*5530*/  IADD3.X R70, P4, PT, R72, R70, RZ, P1, !PT ;  /* 0x0000004648467210 */ /* 0x000fe20000f9e4ff */
[----:B------:R-:W-:Y:S01]  /*5540*/  @P2 IMAD.MOV.U32 R64, RZ, RZ, R52 ;  /* 0x000000ffff402224 */ /* 0x000fe200078e0034 */
[----:B------:R-:W-:Y:S01]  /*5550*/  IADD3.X R61, P1, PT, R54, ~UR19, RZ, P6, !PT ;  /* 0x80000013363d7c10 */ /* 0x000fe2000b73e4ff */
[----:B------:R-:W-:Y:S02]  /*5560*/  @P2 IMAD.MOV.U32 R66, RZ, RZ, R91 ;  /* 0x000000ffff422224 */ /* 0x000fe400078e005b */
[----:B------:R-:W-:Y:S01]  /*5570*/  IMAD.X R69, R47, 0x1, R60, P4 ;  /* 0x000000012f457824 */ /* 0x000fe200020e063c */
[----:B------:R-:W-:Y:S02]  /*5580*/  @P3 IADD3.X R65, P4, PT, R65, UR29, RZ, P0, !PT ;  /* 0x0000001d41413c10 */ /* 0x000fe4000879e4ff */
[----:B------:R-:W-:Y:S02]  /*5590*/  IADD3 R63, P0, PT, R63, -R62, RZ ;  /* 0x8000003e3f3f7210 */ /* 0x000fe40007f1e0ff */
[----:B------:R-:W-:-:S02]  /*55a0*/  IADD3.X R47, P1, PT, R70, ~UR30, RZ, P1, !PT ;  /* 0x8000001e462f7c10 */ /* 0x000fc40008f3e4ff */
[----:B------:R-:W-:Y:S02]  /*55b0*/  @P3 IADD3.X R75, P4, PT, R75, UR16, RZ, P4, !PT ;  /* 0x000000104b4b3c10 */ /* 0x000fe4000a79e4ff */
[----:B------:R-:W-:Y:S02]  /*55c0*/  IADD3.X R65, P0, PT, R65, ~R26, RZ, P0, !PT ;  /* 0x8000001a41417210 */ /* 0x000fe4000071e4ff */
[----:B------:R-:W-:Y:S02]  /*55d0*/  IADD3.X R42, PT, PT, R69, ~UR31, RZ, P1, !PT ;  /* 0x8000001f452a7c10 */ /* 0x000fe40008ffe4ff */
[----:B------:R-:W-:Y:S02]  /*55e0*/  @P3 IADD3.X R85, P4, PT, R85, UR17, RZ, P4, !PT ;  /* 0x0000001155553c10 */ /* 0x000fe4000a79e4ff */
[----:B------:R-:W-:Y:S02]  /*55f0*/  IADD3.X R75, P1, PT, R75, ~R48, RZ, P0, !PT ;  /* 0x800000304b4b7210 */ /* 0x000fe4000073e4ff */
[----:B------:R-:W-:-:S02]  /*5600*/  ISETP.NE.AND P0, PT, R42, RZ, PT ;  /* 0x000000ff2a00720c */ /* 0x000fc40003f05270 */
[----:B------:R-:W-:Y:S02]  /*5610*/  @P3 IADD3.X R20, P4, PT, R20, UR18, RZ, P4, !PT ;  /* 0x0000001214143c10 */ /* 0x000fe4000a79e4ff */
[----:B------:R-:W-:Y:S02]  /*5620*/  IADD3.X R85, P1, PT, R85, ~R64, RZ, P1, !PT ;  /* 0x8000004055557210 */ /* 0x000fe40000f3e4ff */
[----:B------:R-:W-:Y:S02]  /*5630*/  @P3 IADD3.X R45, P4, PT, R45, UR19, RZ, P4, !PT ;  /* 0x000000132d2d3c10 */ /* 0x000fe4000a79e4ff */
[----:B------:R-:W-:Y:S02]  /*5640*/  IADD3.X R20, P1, PT, R20, ~R57, RZ, P1, !PT ;  /* 0x8000003914147210 */ /* 0x000fe40000f3e4ff */
[----:B------:R-:W-:Y:S02]  /*5650*/  @P3 IADD3.X R24, P4, PT, R24, UR30, RZ, P4, !PT ;  /* 0x0000001e18183c10 */ /* 0x000fe4000a79e4ff */
[----:B------:R-:W-:Y:S01]  /*5660*/  IADD3.X R45, P1, PT, R45, ~R66, RZ, P1, !PT ;  /* 0x800000422d2d7210 */ /* 0x000fe20000f3e4ff */
[----:B------:R-:W-:Y:S01]  /*5670*/  @P0 IMAD.MOV.U32 R53, RZ, RZ, R44 ;  /* 0x000000ffff350224 */ /* 0x000fe200078e002c */
[----:B------:R-:W-:Y:S01]  /*5680*/  @P3 IADD3.X R29, PT, PT, R29, UR31, RZ, P4, !PT ;  /* 0x0000001f1d1d3c10 */ /* 0x000fe2000a7fe4ff */
[----:B------:R-:W-:Y:S01]  /*5690*/  @P0 IMAD.MOV.U32 R59, RZ, RZ, R92 ;  /* 0x000000ffff3b0224 */ /* 0x000fe200078e005c */
[----:B------:R-:W-:Y:S01]  /*56a0*/  IADD3.X R24, P1, PT, R24, ~R51, RZ, P1, !PT ;  /* 0x8000003318187210 */ /* 0x000fe20000f3e4ff */
[----:B------:R-:W-:Y:S01]  /*56b0*/  @P0 IMAD.MOV.U32 R61, RZ, RZ, R54 ;  /* 0x000000ffff3d0224 */ /* 0x000fe200078e0036 */
[----:B------:R-:W-:-:S02]  /*56c0*/  @P0 MOV R74, R56 ;  /* 0x00000038004a0202 */ /* 0x000fc40000000f00 */
[----:B------:R-:W-:Y:S01]  /*56d0*/  IADD3 R53, P2, PT, R84, R53, RZ ;  /* 0x0000003554357210 */ /* 0x000fe20007f5e0ff */
[----:B------:R-:W-:Y:S01]  /*56e0*/  IMAD.X R42, R29, 0x1, ~R90, P1 ;  /* 0x000000011d2a7824 */ /* 0x000fe200008e0e5a */
[----:B------:R-:W-:Y:S02]  /*56f0*/  @P0 MOV R82, R50 ;  /* 0x0000003200520202 */ /* 0x000fe40000000f00 */
[----:B------:R-:W-:Y:S02]  /*5700*/  IADD3.X R74, P2, PT, R83, R74, RZ, P2, !PT ;  /* 0x0000004a534a7210 */ /* 0x000fe4000175e4ff */
[----:B------:R-:W-:Y:S02]  /*5710*/  ISETP.NE.AND P6, PT, R42, RZ, PT ;  /* 0x000000ff2a00720c */ /* 0x000fe40003fc5270 */
[----:B------:R-:W-:Y:S02]  /*5720*/  IADD3.X R81, P2, PT, R81, R82, RZ, P2, !PT ;  /* 0x0000005251517210 */ /* 0x000fe4000175e4ff */
[----:B------:R-:W-:-:S02]  /*5730*/  @P0 MOV R55, R86 ;  /* 0x0000005600370202 */ /* 0x000fc40000000f00 */
[----:B------:R-:W-:Y:S02]  /*5740*/  IADD3.X R59, P2, PT, R80, R59, RZ, P2, !PT ;  /* 0x0000003b503b7210 */ /* 0x000fe4000175e4ff */
[----:B------:R-:W-:Y:S02]  /*5750*/  @P0 MOV R47, R70 ;  /* 0x00000046002f0202 */ /* 0x000fe40000000f00 */
[----:B------:R-:W-:Y:S02]  /*5760*/  IADD3.X R55, P2, PT, R78, R55, RZ, P2, !PT ;  /* 0x000000374e377210 */ /* 0x000fe4000175e4ff */
[----:B------:R-:W-:Y:S02]  /*5770*/  IADD3 R54, P4, PT, R53, -UR28, RZ ;  /* 0x8000001c35367c10 */ /* 0x000fe4000ff9e0ff */
[----:B------:R-:W-:Y:S02]  /*5780*/  @P6 IADD3 R63, P1, PT, R63, UR28, RZ ;  /* 0x0000001c3f3f6c10 */ /* 0x000fe4000ff3e0ff */
[----:B------:R-:W-:-:S02]  /*5790*/  IADD3.X R61, P2, PT, R76, R61, RZ, P2, !PT ;  /* 0x0000003d4c3d7210 */ /* 0x000fc4000175e4ff */
[----:B------:R-:W-:Y:S02]  /*57a0*/  @P6 IADD3.X R65, P3, PT, R65, UR29, RZ, P1, !PT ;  /* 0x0000001d41416c10 */ /* 0x000fe40008f7e4ff */
[----:B------:R-:W-:Y:S02]  /*57b0*/  IADD3 R63, P0, PT, R63, R63, RZ ;  /* 0x0000003f3f3f7210 */ /* 0x000fe40007f1e0ff */
[----:B------:R-:W-:Y:S02]  /*57c0*/  IADD3.X R68, P1, PT, R68, R47, RZ, P2, !PT ;  /* 0x0000002f44447210 */ /* 0x000fe4000173e4ff */
[----:B------:R-:W-:Y:S02]  /*57d0*/  @P6 IADD3.X R75, P3, PT, R75, UR16, RZ, P3, !PT ;  /* 0x000000104b4b6c10 */ /* 0x000fe40009f7e4ff */
[----:B------:R-:W-:Y:S01]  /*57e0*/  IADD3.X R65, P0, PT, R65, R65, RZ, P0, !PT ;  /* 0x0000004141417210 */ /* 0x000fe2000071e4ff */
[----:B------:R-:W-:Y:S01]  /*57f0*/  IMAD.X R18, R18, 0x1, R69, P1 ;  /* 0x0000000112127824 */ /* 0x000fe200008e0645 */
[----:B------:R-:W-:-:S02]  /*5800*/  IADD3 R42, P2, PT, R63, -UR28, RZ ;  /* 0x8000001c3f2a7c10 */ /* 0x000fc4000ff5e0ff */
[----:B------:R-:W-:Y:S02]  /*5810*/  IADD3.X R67, P4, PT, R74, ~UR29, RZ, P4, !PT ;  /* 0x8000001d4a437c10 */ /* 0x000fe4000a79e4ff */
[----:B------:R-:W-:Y:S02]  /*5820*/  @P6 IADD3.X R85, P3, PT, R85, UR17, RZ, P3, !PT ;  /* 0x0000001155556c10 */ /* 0x000fe40009f7e4ff */
[----:B------:R-:W-:Y:S02]  /*5830*/  IADD3.X R75, P0, PT, R75, R75, RZ, P0, !PT ;  /* 0x0000004b4b4b7210 */ /* 0x000fe4000071e4ff */
[----:B------:R-:W-:Y:S02]  /*5840*/  IADD3.X R44, P2, PT, R65, ~UR29, RZ, P2, !PT ;  /* 0x8000001d412c7c10 */ /* 0x000fe4000975e4ff */
[----:B------:R-:W-:Y:S02]  /*5850*/  IADD3.X R56, P4, PT, R81, ~UR16, RZ, P4, !PT ;  /* 0x8000001051387c10 */ /* 0x000fe4000a79e4ff */
[----:B------:R-:W-:-:S02]  /*5860*/  @P6 IADD3.X R20, P3, PT, R20, UR18, RZ, P3, !PT ;  /* 0x0000001214146c10 */ /* 0x000fc40009f7e4ff */
[----:B------:R-:W-:Y:S02]  /*5870*/  IADD3.X R85, P0, PT, R85, R85, RZ, P0, !PT ;  /* 0x0000005555557210 */ /* 0x000fe4000071e4ff */
[----:B------:R-:W-:Y:S02]  /*5880*/  IADD3.X R46, P2, PT, R75, ~UR16, RZ, P2, !PT ;  /* 0x800000104b2e7c10 */ /* 0x000fe4000975e4ff */
[----:B------:R-:W-:Y:S02]  /*5890*/  IADD3.X R58, P4, PT, R59, ~UR17, RZ, P4, !PT ;  /* 0x800000113b3a7c10 */ /* 0x000fe4000a79e4ff */
[----:B------:R-:W-:Y:S02]  /*58a0*/  @P6 IADD3.X R45, P3, PT, R45, UR19, RZ, P3, !PT ;  /* 0x000000132d2d6c10 */ /* 0x000fe40009f7e4ff */
[----:B------:R-:W-:Y:S02]  /*58b0*/  IADD3.X R20, P0, PT, R20, R20, RZ, P0, !PT ;  /* 0x0000001414147210 */ /* 0x000fe4000071e4ff */
[----:B------:R-:W-:-:S02]  /*58c0*/  IADD3.X R50, P2, PT, R85, ~UR17, RZ, P2, !PT ;  /* 0x8000001155327c10 */ /* 0x000fc4000975e4ff */
[----:B------:R-:W-:Y:S02]  /*58d0*/  IADD3.X R60, P4, PT, R55, ~UR18, RZ, P4, !PT ;  /* 0x80000012373c7c10 */ /* 0x000fe4000a79e4ff */
[----:B------:R-:W-:Y:S02]  /*58e0*/  @P6 IADD3.X R24, P3, PT, R24, UR30, RZ, P3, !PT ;  /* 0x0000001e18186c10 */ /* 0x000fe40009f7e4ff */
[----:B------:R-:W-:Y:S02]  /*58f0*/  IADD3.X R45, P0, PT, R45, R45, RZ, P0, !PT ;  /* 0x0000002d2d2d7210 */ /* 0x000fe4000071e4ff */
[----:B------:R-:W-:Y:S02]  /*5900*/  IADD3.X R47, P2, PT, R20, ~UR18, RZ, P2, !PT ;  /* 0x80000012142f7c10 */ /* 0x000fe4000975e4ff */
[----:B------:R-:W-:Y:S02]  /*5910*/  IADD3.X R70, P4, PT, R61, ~UR19, RZ, P4, !PT ;  /* 0x800000133d467c10 */ /* 0x000fe4000a79e4ff */
[----:B------:R-:W-:-:S02]  /*5920*/  @P6 IADD3.X R30, PT, PT, R30, UR31, RZ, P3, !PT ;  /* 0x0000001f1e1e6c10 */ /* 0x000fc40009ffe4ff */
[----:B------:R-:W-:Y:S02]  /*5930*/  IADD3.X R24, P0, PT, R24, R24, RZ, P0, !PT ;  /* 0x0000001818187210 */ /* 0x000fe4000071e4ff */
[----:B------:R-:W-:Y:S02]  /*5940*/  IADD3.X R52, P2, PT, R45, ~UR19, RZ, P2, !PT ;  /* 0x800000132d347c10 */ /* 0x000fe4000975e4ff */
[----:B------:R-:W-:Y:S02]  /*5950*/  IADD3.X R69, P4, PT, R68, ~UR30, RZ, P4, !PT ;  /* 0x8000001e44457c10 */ /* 0x000fe4000a79e4ff */
[----:B------:R-:W-:Y:S02]  /*5960*/  IADD3.X R71, PT, PT, R30, R30, RZ, P0, !PT ;  /* 0x0000001e1e477210 */ /* 0x000fe400007fe4ff */
[----:B------:R-:W-:Y:S02]  /*5970*/  IADD3.X R49, P2, PT, R24, ~UR30, RZ, P2, !PT ;  /* 0x8000001e18317c10 */ /* 0x000fe4000975e4ff */
[----:B------:R-:W-:-:S02]  /*5980*/  IADD3.X R73, PT, PT, R18, ~UR31, RZ, P4, !PT ;  /* 0x8000001f12497c10 */ /* 0x000fc4000a7fe4ff */
[----:B------:R-:W-:Y:S02]  /*5990*/  IADD3.X R72, PT, PT, R71, ~UR31, RZ, P2, !PT ;  /* 0x8000001f47487c10 */ /* 0x000fe400097fe4ff */
[----:B------:R-:W-:Y:S02]  /*59a0*/  ISETP.NE.AND P2, PT, R73, RZ, PT ;  /* 0x000000ff4900720c */ /* 0x000fe40003f45270 */
[----:B------:R-:W-:Y:S02]  /*59b0*/  ISETP.NE.AND P1, PT, R72, RZ, PT ;  /* 0x000000ff4800720c */ /* 0x000fe40003f25270 */
[----:B------:R-:W-:Y:S02]  /*59c0*/  SEL R54, R54, R53, !P2 ;  /* 0x0000003536367207 */ /* 0x000fe40005000000 */
[----:B------:R-:W-:Y:S02]  /*59d0*/  SEL R77, R42, R63, !P1 ;  /* 0x0000003f2a4d7207 */ /* 0x000fe40004800000 */
[----:B------:R-:W-:-:S02]  /*59e0*/  SEL R67, R67, R74, !P2 ;  /* 0x0000004a43437207 */ /* 0x000fc40005000000 */
[----:B------:R-:W-:Y:S02]  /*59f0*/  SEL R44, R44, R65, !P1 ;  /* 0x000000412c2c7207 */ /* 0x000fe40004800000 */
[----:B------:R-:W-:Y:S02]  /*5a00*/  IADD3 R54, P0, PT, -R77, R54, RZ ;  /* 0x000000364d367210 */ /* 0x000fe40007f1e1ff */
[----:B------:R-:W-:Y:S02]  /*5a10*/  SEL R56, R56, R81, !P2 ;  /* 0x0000005138387207 */ /* 0x000fe40005000000 */
[----:B------:R-:W-:Y:S02]  /*5a20*/  SEL R73, R46, R75, !P1 ;  /* 0x0000004b2e497207 */ /* 0x000fe40004800000 */
[----:B------:R-:W-:Y:S02]  /*5a30*/  IADD3.X R63, P0, PT, ~R44, R67, RZ, P0, !PT ;  /* 0x000000432c3f7210 */ /* 0x000fe4000071e5ff */
[----:B------:R-:W-:-:S02]  /*5a40*/  SEL R58, R58, R59, !P2 ;  /* 0x0000003b3a3a7207 */ /* 0x000fc40005000000 */
[----:B------:R-:W-:Y:S02]  /*5a50*/  SEL R85, R50, R85, !P1 ;  /* 0x0000005532557207 */ /* 0x000fe40004800000 */
[----:B------:R-:W-:Y:S02]  /*5a60*/  IADD3.X R56, P0, PT, ~R73, R56, RZ, P0, !PT ;  /* 0x0000003849387210 */ /* 0x000fe4000071e5ff */
[----:B------:R-:W-:Y:S02]  /*5a70*/  SEL R60, R60, R55, !P2 ;  /* 0x000000373c3c7207 */ /* 0x000fe40005000000 */
[----:B------:R-:W-:Y:S02]  /*5a80*/  SEL R53, R47, R20, !P1 ;  /* 0x000000142f357207 */ /* 0x000fe40004800000 */
[----:B------:R-:W-:Y:S02]  /*5a90*/  IADD3.X R58, P0, PT, ~R85, R58, RZ, P0, !PT ;  /* 0x0000003a553a7210 */ /* 0x000fe4000071e5ff */
[----:B------:R-:W-:-:S02]  /*5aa0*/  SEL R70, R70, R61, !P2 ;  /* 0x0000003d46467207 */ /* 0x000fc40005000000 */
[----:B------:R-:W-:Y:S01]  /*5ab0*/  SEL R47, R52, R45, !P1 ;  /* 0x0000002d342f7207 */ /* 0x000fe20004800000 */
[----:B------:R-:W-:Y:S01]  /*5ac0*/  HFMA2 R52, -RZ, RZ, 0, 0 ;  /* 0x00000000ff347431 */ /* 0x000fe200000001ff */
[----:B------:R-:W-:Y:S02]  /*5ad0*/  IADD3.X R60, P0, PT, ~R53, R60, RZ, P0, !PT ;  /* 0x0000003c353c7210 */ /* 0x000fe4000071e5ff */
[----:B------:R-:W-:Y:S02]  /*5ae0*/  SEL R69, R69, R68, !P2 ;  /* 0x0000004445457207 */ /* 0x000fe40005000000 */
[----:B------:R-:W-:Y:S02]  /*5af0*/  SEL R50, R49, R24, !P1 ;  /* 0x0000001831327207 */ /* 0x000fe40004800000 */
[----:B------:R-:W-:-:S04]  /*5b00*/  IADD3.X R70, P0, PT, ~R47, R70, RZ, P0, !PT ;  /* 0x000000462f467210 */ /* 0x000fc8000071e5ff */
[----:B------:R-:W-:-:S05]  /*5b10*/  IADD3.X R69, P0, PT, ~R50, R69, RZ, P0, !PT ;  /* 0x0000004532457210 */ /* 0x000fca000071e5ff */
[----:B------:R-:W-:-:S05]  /*5b20*/  IMAD.X R18, R18, 0x1, ~R71, P0 ;  /* 0x0000000112127824 */ /* 0x000fca00000e0e47 */
[----:B------:R-:W-:-:S13]  /*5b30*/  ISETP.NE.AND P1, PT, R18, RZ, PT ;  /* 0x000000ff1200720c */ /* 0x000fda0003f25270 */
[----:B------:R-:W-:-:S04]  /*5b40*/  @P1 IADD3 R54, P0, PT, R54, UR28, RZ ;  /* 0x0000001c36361c10 */ /* 0x000fc8000ff1e0ff */
[----:B------:R-:W-:Y:S02]  /*5b50*/  @P1 IADD3.X R63, P0, PT, R63, UR29, RZ, P0, !PT ;  /* 0x0000001d3f3f1c10 */ /* 0x000fe4000871e4ff */
[----:B------:R-:W-:Y:S01]  /*5b60*/  IADD3 R65, P2, PT, -R77, R54, RZ ;  /* 0x000000364d417210 */ /* 0x000fe20007f5e1ff */
[----:B------:R-:W-:Y:S01]  /*5b70*/  IMAD.MOV.U32 R54, RZ, RZ, RZ ;  /* 0x000000ffff367224 */ /* 0x000fe200078e00ff */
[----:B------:R-:W-:Y:S02]  /*5b80*/  @P1 IADD3.X R56, P0, PT, R56, UR16, RZ, P0, !PT ;  /* 0x0000001038381c10 */ /* 0x000fe4000871e4ff */
[----:B------:R-:W-:Y:S02]  /*5b90*/  IADD3.X R63, P2, PT, ~R44, R63, RZ, P2, !PT ;  /* 0x0000003f2c3f7210 */ /* 0x000fe4000175e5ff */
[----:B------:R-:W-:Y:S02]  /*5ba0*/  @P1 IADD3.X R58, P0, PT, R58, UR17, RZ, P0, !PT ;  /* 0x000000113a3a1c10 */ /* 0x000fe4000871e4ff */
[----:B------:R-:W-:Y:S01]  /*5bb0*/  IADD3.X R75, P2, PT, ~R73, R56, RZ, P2, !PT ;  /* 0x00000038494b7210 */ /* 0x000fe2000175e5ff */
[----:B------:R-:W-:Y:S01]  /*5bc0*/  IMAD.MOV.U32 R56, RZ, RZ, RZ ;  /* 0x000000ffff387224 */ /* 0x000fe200078e00ff */
[----:B------:R-:W-:-:S02]  /*5bd0*/  @P1 IADD3.X R60, P0, PT, R60, UR18, RZ, P0, !PT ;  /* 0x000000123c3c1c10 */ /* 0x000fc4000871e4ff */
[----:B------:R-:W-:Y:S01]  /*5be0*/  IADD3.X R117, P2, PT, ~R85, R58, RZ, P2, !PT ;  /* 0x0000003a55757210 */ /* 0x000fe2000175e5ff */
[----:B------:R-:W-:Y:S01]  /*5bf0*/  IMAD.MOV.U32 R58, RZ, RZ, RZ ;  /* 0x000000ffff3a7224 */ /* 0x000fe200078e00ff */
[----:B------:R-:W-:Y:S02]  /*5c00*/  @P1 IADD3.X R70, P0, PT, R70, UR19, RZ, P0, !PT ;  /* 0x0000001346461c10 */ /* 0x000fe4000871e4ff */
[----:B------:R-:W-:Y:S02]  /*5c10*/  IADD3.X R115, P2, PT, ~R53, R60, RZ, P2, !PT ;  /* 0x0000003c35737210 */ /* 0x000fe4000175e5ff */
[----:B------:R-:W-:Y:S02]  /*5c20*/  @P1 IADD3.X R69, P0, PT, R69, UR30, RZ, P0, !PT ;  /* 0x0000001e45451c10 */ /* 0x000fe4000871e4ff */
[----:B------:R-:W-:Y:S02]  /*5c30*/  IADD3.X R113, P2, PT, ~R47, R70, RZ, P2, !PT ;  /* 0x000000462f717210 */ /* 0x000fe4000175e5ff */
[----:B------:R-:W-:-:S02]  /*5c40*/  @P1 IADD3.X R31, PT, PT, R31, UR31, RZ, P0, !PT ;  /* 0x0000001f1f1f1c10 */ /* 0x000fc400087fe4ff */
[----:B------:R-:W-:-:S04]  /*5c50*/  IADD3.X R111, P2, PT, ~R50, R69, RZ, P2, !PT ;  /* 0x00000045326f7210 */ /* 0x000fc8000175e5ff */
[----:B------:R-:W-:-:S04]  /*5c60*/  IADD3.X R18, PT, PT, ~R71, R31, RZ, P2, !PT ;  /* 0x0000001f47127210 */ /* 0x000fc800017fe5ff */
[----:B------:R-:W-:-:S13]  /*5c70*/  ISETP.NE.AND P1, PT, R18, RZ, PT ;  /* 0x000000ff1200720c */ /* 0x000fda0003f25270 */
[----:B------:R-:W-:-:S04]  /*5c80*/  @P1 IADD3 R65, P0, PT, R65, UR28, RZ ;  /* 0x0000001c41411c10 */ /* 0x000fc8000ff1e0ff */
[----:B------:R-:W-:Y:S02]  /*5c90*/  @P1 IADD3.X R63, P0, PT, R63, UR29, RZ, P0, !PT ;  /* 0x0000001d3f3f1c10 */ /* 0x000fe4000871e4ff */
[----:B------:R-:W-:Y:S02]  /*5ca0*/  IADD3 R45, P2, PT, -R65, R77, RZ ;  /* 0x0000004d412d7210 */ /* 0x000fe40007f5e1ff */
[----:B------:R-:W-:Y:S02]  /*5cb0*/  @P1 IADD3.X R75, P0, PT, R75, UR16, RZ, P0, !PT ;  /* 0x000000104b4b1c10 */ /* 0x000fe4000871e4ff */
[----:B------:R-:W-:Y:S02]  /*5cc0*/  IADD3.X R44, P2, PT, ~R63, R44, RZ, P2, !PT ;  /* 0x0000002c3f2c7210 */ /* 0x000fe4000175e5ff */
[----:B------:R-:W-:Y:S02]  /*5cd0*/  @P1 IADD3.X R117, P0, PT, R117, UR17, RZ, P0, !PT ;  /* 0x0000001175751c10 */ /* 0x000fe4000871e4ff */
[----:B------:R-:W-:-:S02]  /*5ce0*/  IADD3.X R46, P2, PT, ~R75, R73, RZ, P2, !PT ;  /* 0x000000494b2e7210 */ /* 0x000fc4000175e5ff */
[----:B------:R-:W-:Y:S02]  /*5cf0*/  @P1 IADD3.X R115, P0, PT, R115, UR18, RZ, P0, !PT ;  /* 0x0000001273731c10 */ /* 0x000fe4000871e4ff */
[----:B------:R-:W-:Y:S02]  /*5d00*/  IADD3.X R42, P2, PT, ~R117, R85, RZ, P2, !PT ;  /* 0x00000055752a7210 */ /* 0x000fe4000175e5ff */
[----:B------:R-:W-:Y:S02]  /*5d10*/  @P1 IADD3.X R113, P0, PT, R113, UR19, RZ, P0, !PT ;  /* 0x0000001371711c10 */ /* 0x000fe4000871e4ff */
[----:B------:R-:W-:Y:S02]  /*5d20*/  IADD3.X R24, P2, PT, ~R115, R53, RZ, P2, !PT ;  /* 0x0000003573187210 */ /* 0x000fe4000175e5ff */
[----:B------:R-:W-:Y:S02]  /*5d30*/  @P1 IADD3.X R111, P0, PT, R111, UR30, RZ, P0, !PT ;  /* 0x0000001e6f6f1c10 */ /* 0x000fe4000871e4ff */
[----:B------:R-:W-:-:S02]  /*5d40*/  IADD3.X R20, P2, PT, ~R113, R47, RZ, P2, !PT ;  /* 0x0000002f71147210 */ /* 0x000fc4000175e5ff */
[----:B------:R-:W-:Y:S02]  /*5d50*/  @P1 IADD3.X R32, PT, PT, R32, UR31, RZ, P0, !PT ;  /* 0x0000001f20201c10 */ /* 0x000fe400087fe4ff */
[----:B------:R-:W-:Y:S02]  /*5d60*/  IADD3.X R18, P2, PT, ~R111, R50, RZ, P2, !PT ;  /* 0x000000326f127210 */ /* 0x000fe4000175e5ff */
[----:B------:R-:W-:Y:S02]  /*5d70*/  IADD3 R62, P0, PT, R62, R62, RZ ;  /* 0x0000003e3e3e7210 */ /* 0x000fe40007f1e0ff */
[----:B------:R-:W-:Y:S01]  /*5d80*/  MOV R109, R32 ;  /* 0x00000020006d7202 */ /* 0x000fe20000000f00 */
[----:B------:R-:W-:Y:S01]  /*5d90*/  IMAD.X R47, R71, 0x1, ~R32, P2 ;  /* 0x00000001472f7824 */ /* 0x000fe200010e0e20 */
[----:B------:R-:W-:-:S04]  /*5da0*/  IADD3.X R26, P0, PT, R26, R26, RZ, P0, !PT ;  /* 0x0000001a1a1a7210 */ /* 0x000fc8000071e4ff */
[----:B------:R-:W-:Y:S02]  /*5db0*/  ISETP.NE.AND P1, PT, R47, RZ, PT ;  /* 0x000000ff2f00720c */ /* 0x000fe40003f25270 */
[----:B------:R-:W-:Y:S02]  /*5dc0*/  IADD3.X R69, P2, PT, R48, R48, RZ, P0, !PT ;  /* 0x0000003030457210 */ /* 0x000fe4000075e4ff */
[----:B------:R-:W-:Y:S02]  /*5dd0*/  IADD3 R47, P3, PT, R62, -UR28, RZ ;  /* 0x8000001c3e2f7c10 */ /* 0x000fe4000ff7e0ff */
[----:B------:R-:W-:Y:S02]  /*5de0*/  IADD3.X R68, P2, PT, R64, R64, RZ, P2, !PT ;  /* 0x0000004040447210 */ /* 0x000fe4000175e4ff */
[----:B------:R-:W-:Y:S02]  /*5df0*/  IADD3.X R73, P3, PT, R26, ~UR29, RZ, P3, !PT ;  /* 0x8000001d1a497c10 */ /* 0x000fe40009f7e4ff */
[----:B------:R-:W-:-:S02]  /*5e00*/  IADD3.X R70, P2, PT, R57, R57, RZ, P2, !PT ;  /* 0x0000003939467210 */ /* 0x000fc4000175e4ff */
[----:B------:R-:W-:Y:S02]  /*5e10*/  IADD3.X R72, P3, PT, R69, ~UR16, RZ, P3, !PT ;  /* 0x8000001045487c10 */ /* 0x000fe40009f7e4ff */
[----:B------:R-:W-:Y:S02]  /*5e20*/  @P1 IADD3 R45, P0, PT, R45, UR28, RZ ;  /* 0x0000001c2d2d1c10 */ /* 0x000fe4000ff1e0ff */
[----:B------:R-:W-:Y:S01]  /*5e30*/  IADD3.X R64, P2, PT, R66, R66, RZ, P2, !PT ;  /* 0x0000004242407210 */ /* 0x000fe2000175e4ff */
[----:B------:R-:W-:Y:S01]  /*5e40*/  IMAD.MOV.U32 R66, RZ, RZ, RZ ;  /* 0x000000ffff427224 */ /* 0x000fe200078e00ff */
[----:B------:R-:W-:Y:S01]  /*5e50*/  @P1 IADD3.X R44, P0, PT, R44, UR29, RZ, P0, !PT ;  /* 0x0000001d2c2c1c10 */ /* 0x000fe2000871e4ff */
[----:B------:R-:W-:-:S04]  /*5e60*/  IMAD.WIDE.U32 R48, R45, R16, RZ ;  /* 0x000000102d307225 */ /* 0x000fc800078e00ff */
[----:B------:R-:W-:Y:S01]  /*5e70*/  HFMA2 R48, -RZ, RZ, 0, 0 ;  /* 0x00000000ff307431 */ /* 0x000fe200000001ff */
[----:B------:R-:W-:Y:S02]  /*5e80*/  IADD3.X R71, P2, PT, R51, R51, RZ, P2, !PT ;  /* 0x0000003333477210 */ /* 0x000fe4000175e4ff */
[----:B------:R-:W-:Y:S02]  /*5e90*/  @P1 IADD3.X R46, P0, PT, R46, UR16, RZ, P0, !PT ;  /* 0x000000102e2e1c10 */ /* 0x000fe4000871e4ff */
[----:B------:R-:W-:Y:S02]  /*5ea0*/  IADD3.X R77, P3, PT, R68, ~UR17, RZ, P3, !PT ;  /* 0x80000011444d7c10 */ /* 0x000fe40009f7e4ff */
[----:B------:R-:W-:Y:S02]  /*5eb0*/  @P1 IADD3.X R42, P0, PT, R42, UR17, RZ, P0, !PT ;  /* 0x000000112a2a1c10 */ /* 0x000fe4000871e4ff */
[----:B------:R-:W-:Y:S01]  /*5ec0*/  IADD3.X R79, P3, PT, R70, ~UR18, RZ, P3, !PT ;  /* 0x80000012464f7c10 */ /* 0x000fe20009f7e4ff */
[----:B------:R-:W-:Y:S01]  /*5ed0*/  IMAD.WIDE.U32 R48, R16, R44, R48 ;  /* 0x0000002c10307225 */ /* 0x000fe200078e0030 */
[----:B------:R-:W-:-:S02]  /*5ee0*/  @P1 IADD3.X R24, P0, PT, R24, UR18, RZ, P0, !PT ;  /* 0x0000001218181c10 */ /* 0x000fc4000871e4ff */
[----:B------:R-:W-:Y:S02]  /*5ef0*/  IADD3.X R90, PT, PT, R90, R90, RZ, P2, !PT ;  /* 0x0000005a5a5a7210 */ /* 0x000fe400017fe4ff */
[----:B------:R-:W-:Y:S01]  /*5f00*/  MOV R55, R49 ;  /* 0x0000003100377202 */ /* 0x000fe20000000f00 */
[----:B------:R-:W-:Y:S01]  /*5f10*/  IMAD.MOV.U32 R49, RZ, RZ, RZ ;  /* 0x000000ffff317224 */ /* 0x000fe200078e00ff */
[----:B------:R-:W-:Y:S01]  /*5f20*/  @P1 IADD3.X R20, P0, PT, R20, UR19, RZ, P0, !PT ;  /* 0x0000001314141c10 */ /* 0x000fe2000871e4ff */
[----:B------:R-:W-:-:S03]  /*5f30*/  IMAD.WIDE.U32 R54, R16, R46, R54 ;  /* 0x0000002e10367225 */ /* 0x000fc600078e0036 */
[----:B------:R-:W-:Y:S01]  /*5f40*/  @P1 IADD3.X R18, P0, PT, R18, UR30, RZ, P0, !PT ;  /* 0x0000001e12121c10 */ /* 0x000fe2000871e4ff */
[----:B------:R-:W-:Y:S01]  /*5f50*/  IMAD.WIDE.U32 R48, R21, R45, R48 ;  /* 0x0000002d15307225 */ /* 0x000fe200078e0030 */
[----:B------:R-:W-:-:S03]  /*5f60*/  MOV R50, R54 ;  /* 0x0000003600327202 */ /* 0x000fc60000000f00 */
[----:B------:R-:W-:Y:S01]  /*5f70*/  HFMA2 R54, -RZ, RZ, 0, 0 ;  /* 0x00000000ff367431 */ /* 0x000fe200000001ff */
[----:B------:R-:W-:Y:S01]  /*5f80*/  @P1 IADD3.X R33, PT, PT, R33, UR31, RZ, P0, !PT ;  /* 0x0000001f21211c10 */ /* 0x000fe200087fe4ff */
[----:B------:R-:W-:Y:S02]  /*5f90*/  IMAD.MOV.U32 R53, RZ, RZ, R55 ;  /* 0x000000ffff357224 */ /* 0x000fe400078e0037 */
[----:B------:R-:W-:Y:S01]  /*5fa0*/  IMAD.MOV.U32 R51, RZ, RZ, R49 ;  /* 0x000000ffff337224 */ /* 0x000fe200078e0031 */
[----:B------:R-:W-:Y:S01]  /*5fb0*/  IADD3.X R49, P3, PT, R64, ~UR19, RZ, P3, !PT ;  /* 0x8000001340317c10 */ /* 0x000fe20009f7e4ff */
[----:B------:R-:W-:-:S03]  /*5fc0*/  IMAD.WIDE.U32 R52, R16, R42, R52 ;  /* 0x0000002a10347225 */ /* 0x000fc600078e0034 */
[----:B------:R-:W-:Y:S01]  /*5fd0*/  IADD3.X R74, P3, PT, R71, ~UR30, RZ, P3, !PT ;  /* 0x8000001e474a7c10 */ /* 0x000fe20009f7e4ff */
[----:B------:R-:W-:Y:S01]  /*5fe0*/  IMAD.WIDE.U32 R50, R21, R44, R50 ;  /* 0x0000002c15327225 */ /* 0x000fe200078e0032 */
[----:B------:R-:W-:-:S03]  /*5ff0*/  MOV R67, R53 ;  /* 0x0000003500437202 */ /* 0x000fc60000000f00 */
[----:B------:R-:W-:Y:S02]  /*6000*/  IMAD.MOV.U32 R53, RZ, RZ, R51 ;  /* 0x000000ffff357224 */ /* 0x000fe400078e0033 */
[----:B------:R-:W-:Y:S02]  /*6010*/  HFMA2 R51, -RZ, RZ, 0, 0 ;  /* 0x00000000ff337431 */ /* 0x000fe400000001ff */
[----:B------:R-:W-:-:S04]  /*6020*/  IMAD.WIDE.U32 R66, R16, R24, R66 ;  /* 0x0000001810427225 */ /* 0x000fc800078e0042 */
[----:B------:R-:W-:Y:S01]  /*6030*/  IMAD.WIDE.U32 R52, R21, R46, R52 ;  /* 0x0000002e15347225 */ /* 0x000fe200078e0034 */
[----:B------:R-:W-:-:S03]  /*6040*/  MOV R59, R67 ;  /* 0x00000043003b7202 */ /* 0x000fc60000000f00 */
[----:B------:R-:W-:Y:S02]  /*6050*/  IMAD.MOV.U32 R67, RZ, RZ, R53 ;  /* 0x000000ffff437224 */ /* 0x000fe400078e0035 */
[----:B------:R-:W-:-:S04]  /*6060*/  IMAD.WIDE.U32 R50, R41, R45, R50 ;  /* 0x0000002d29327225 */ /* 0x000fc800078e0032 */
[----:B------:R-:W-:Y:S01]  /*6070*/  IMAD.WIDE.U32 R58, R16, R20, R58 ;  /* 0x00000014103a7225 */ /* 0x000fe200078e003a */
[----:B------:R-:W-:Y:S02]  /*6080*/  MOV R53, R51 ;  /* 0x0000003300357202 */ /* 0x000fe40000000f00 */
[----:B------:R-:W-:Y:S01]  /*6090*/  IADD3.X R51, PT, PT, R90, ~UR31, RZ, P3, !PT ;  /* 0x8000001f5a337c10 */ /* 0x000fe20009ffe4ff */
[----:B------:R-:W-:Y:S01]  /*60a0*/  IMAD.WIDE.U32 R66, R21, R42, R66 ;  /* 0x0000002a15427225 */ /* 0x000fe200078e0042 */
[----:B------:R-:W-:Y:S02]  /*60b0*/  MOV R57, R59 ;  /* 0x0000003b00397202 */ /* 0x000fe40000000f00 */
[----:B------:R-:W-:Y:S01]  /*60c0*/  ISETP.NE.AND P0, PT, R51, RZ, PT ;  /* 0x000000ff3300720c */ /* 0x000fe20003f05270 */
[----:B------:R-:W-:-:S03]  /*60d0*/  IMAD.WIDE.U32 R52, R41, R44, R52 ;  /* 0x0000002c29347225 */ /* 0x000fc600078e0034 */
[----:B------:R-:W-:Y:S01]  /*60e0*/  SEL R74, R74, R71, !P0 ;  /* 0x000000474a4a7207 */ /* 0x000fe20004000000 */
[----:B------:R-:W-:Y:S01]  /*60f0*/  IMAD.MOV.U32 R59, RZ, RZ, R67 ;  /* 0x000000ffff3b7224 */ /* 0x000fe200078e0043 */
[----:B------:R-:W-:Y:S01]  /*6100*/  MOV R67, R53 ;  /* 0x0000003500437202 */ /* 0x000fe20000000f00 */
[----:B------:R-:W-:Y:S01]  /*6110*/  IMAD.MOV.U32 R53, RZ, RZ, RZ ;  /* 0x000000ffff357224 */ /* 0x000fe200078e00ff */
[----:B------:R-:W-:Y:S01]  /*6120*/  SEL R79, R79, R70, !P0 ;  /* 0x000000464f4f7207 */ /* 0x000fe20004000000 */
[----:B------:R-:W-:Y:S01]  /*6130*/  IMAD.WIDE.U32 R56, R16, R18, R56 ;  /* 0x0000001210387225 */ /* 0x000fe200078e0038 */
[----:B------:R-:W-:Y:S02]  /*6140*/  SEL R77, R77, R68, !P0 ;  /* 0x000000444d4d7207 */ /* 0x000fe40004000000 */
[----:B------:R-:W-:Y:S01]  /*6150*/  SEL R62, R47, R62, !P0 ;  /* 0x0000003e2f3e7207 */ /* 0x000fe20004000000 */
[----:B------:R-:W-:Y:S01]  /*6160*/  IMAD.WIDE.U32 R58, R21, R24, R58 ;  /* 0x00000018153a7225 */ /* 0x000fe200078e003a */
[----:B------:R-:W-:-:S03]  /*6170*/  SEL R49, R49, R64, !P0 ;  /* 0x0000004031317207 */ /* 0x000fc60004000000 */
[----:B------:R-:W-:-:S04]  /*6180*/  IMAD.WIDE.U32 R66, R41, R46, R66 ;  /* 0x0000002e29427225 */ /* 0x000fc800078e0042 */
[----:B------:R-:W-:-:S04]  /*6190*/  IMAD.WIDE.U32 R52, R43, R45, R52 ;  /* 0x0000002d2b347225 */ /* 0x000fc800078e0034 */
[----:B------:R-:W-:Y:S01]  /*61a0*/  IMAD.MOV.U32 R55, RZ, RZ, R57 ;  /* 0x000000ffff377224 */ /* 0x000fe200078e0039 */
[----:B------:R-:W-:Y:S01]  /*61b0*/  MOV R57, R59 ;  /* 0x0000003b00397202 */ /* 0x000fe20000000f00 */
[----:B------:R-:W-:Y:S01]  /*61c0*/  IMAD.MOV.U32 R59, RZ, RZ, R67 ;  /* 0x000000ffff3b7224 */ /* 0x000fe200078e0043 */
[----:B------:R-:W-:Y:S01]  /*61d0*/  MOV R67, R53 ;  /* 0x0000003500437202 */ /* 0x000fe20000000f00 */
[----:B------:R-:W-:-:S04]  /*61e0*/  IMAD.WIDE.U32 R54, R16, R33, R54 ;  /* 0x0000002110367225 */ /* 0x000fc800078e0036 */
[----:B------:R-:W-:-:S04]  /*61f0*/  IMAD.WIDE.U32 R56, R21, R20, R56 ;  /* 0x0000001415387225 */ /* 0x000fc800078e0038 */
[----:B------:R-:W-:Y:S01]  /*6200*/  IMAD.WIDE.U32 R58, R41, R42, R58 ;  /* 0x0000002a293a7225 */ /* 0x000fe200078e003a */
[----:B------:R-:W-:-:S03]  /*6210*/  MOV R61, R57 ;  /* 0x00000039003d7202 */ /* 0x000fc60000000f00 */
[----:B------:R-:W-:-:S04]  /*6220*/  IMAD.WIDE.U32 R66, R43, R44, R66 ;  /* 0x0000002c2b427225 */ /* 0x000fc800078e0042 */
[----:B------:R-:W-:Y:S01]  /*6230*/  IMAD.MOV.U32 R60, RZ, RZ, R54 ;  /* 0x000000ffff3c7224 */ /* 0x000fe200078e0036 */
[----:B------:R-:W-:Y:S01]  /*6240*/  MOV R54, R55 ;  /* 0x0000003700367202 */ /* 0x000fe20000000f00 */
[----:B------:R-:W-:Y:S01]  /*6250*/  IMAD.MOV.U32 R57, RZ, RZ, R59 ;  /* 0x000000ffff397224 */ /* 0x000fe200078e003b */
[----:B------:R-:W-:Y:S01]  /*6260*/  MOV R59, R67 ;  /* 0x00000043003b7202 */ /* 0x000fe20000000f00 */
[----:B------:R-:W-:Y:S02]  /*6270*/  IMAD.MOV.U32 R67, RZ, RZ, RZ ;  /* 0x000000ffff437224 */ /* 0x000fe400078e00ff */
[----:B------:R-:W-:-:S04]  /*6280*/  IMAD.WIDE.U32 R60, R21, R18, R60 ;  /* 0x00000012153c7225 */ /* 0x000fc800078e003c */
[----:B------:R-:W-:-:S04]  /*6290*/  IMAD.WIDE.U32 R56, R41, R24, R56 ;  /* 0x0000001829387225 */ /* 0x000fc800078e0038 */
[----:B------:R-:W-:-:S04]  /*62a0*/  IMAD.WIDE.U32 R58, R43, R46, R58 ;  /* 0x0000002e2b3a7225 */ /* 0x000fc800078e003a */
[----:B------:R-:W-:-:S04]  /*62b0*/  IMAD.WIDE.U32 R66, R27, R45, R66 ;  /* 0x0000002d1b427225 */ /* 0x000fc800078e0042 */
[----:B------:R-:W-:Y:S01]  /*62c0*/  IMAD.MOV.U32 R55, RZ, RZ, R61 ;  /* 0x000000ffff377224 */ /* 0x000fe200078e003d */
[----:B------:R-:W-:Y:S01]  /*62d0*/  MOV R61, R57 ;  /* 0x00000039003d7202 */ /* 0x000fe20000000f00 */
[----:B------:R-:W-:Y:S01]  /*62e0*/  IMAD.MOV.U32 R57, RZ, RZ, R59 ;  /* 0x000000ffff397224 */ /* 0x000fe200078e003b */
[----:B------:R-:W-:Y:S01]  /*62f0*/  MOV R59, R67 ;  /* 0x00000043003b7202 */ /* 0x000fe20000000f00 */
[----:B------:R-:W-:Y:S01]  /*6300*/  IMAD.WIDE.U32 R54, R21, R33, R54 ;  /* 0x0000002115367225 */ /* 0x000fe200078e0036 */
[----:B------:R-:W-:-:S03]  /*6310*/  SEL R21, R72, R69, !P0 ;  /* 0x0000004548157207 */ /* 0x000fc60004000000 */
        /* <DEDUP_REMOVED lines=61> */
[----:B------:R-:W-:Y:S02]  /*66f0*/  IMAD.MOV.U32 R26, RZ, RZ, R54 ;  /* 0x000000ffff1a7224 */ /* 0x000fe400078e0036 */
[----:B------:R-:W-:-:S04]  /*6700*/  IMAD.WIDE.U32 R72, R10, R24, R68 ;  /* 0x000000180a487225 */ /* 0x000fc800078e0044 */
[----:B------:R-:W-:Y:S02]  /*6710*/  HFMA2 R69, -RZ, RZ, 0, 0 ;  /* 0x00000000ff457431 */ /* 0x000fe400000001ff */
[----:B------:R-:W-:-:S04]  /*6720*/  IMAD.WIDE.U32 R46, R12, R46, R70 ;  /* 0x0000002e0c2e7225 */ /* 0x000fc800078e0046 */
[----:B------:R-:W-:-:S04]  /*6730*/  IMAD.WIDE.U32 R70, R80, 0x3d1, RZ ;  /* 0x000003d150467825 */ /* 0x000fc800078e00ff */
[----:B------:R-:W-:Y:S01]  /*6740*/  IMAD.MOV.U32 R68, RZ, RZ, R71 ;  /* 0x000000ffff447224 */ /* 0x000fe200078e0047 */
[----:B------:R-:W-:Y:S01]  /*6750*/  IADD3 RZ, P0, PT, RZ, R70, RZ ;  /* 0x00000046ffff7210 */ /* 0x000fe20007f1e0ff */
[----:B------:R-:W-:-:S04]  /*6760*/  IMAD.WIDE.U32 R26, R14, R18, R26 ;  /* 0x000000120e1a7225 */ /* 0x000fc800078e001a */
[----:B------:R-:W-:Y:S02]  /*6770*/  HFMA2 R71, -RZ, RZ, 0, 0 ;  /* 0x00000000ff477431 */ /* 0x000fe400000001ff */
[----:B------:R-:W-:-:S04]  /*6780*/  IMAD.WIDE.U32 R68, R46, 0x3d1, R68 ;  /* 0x000003d12e447825 */ /* 0x000fc800078e0044 */
[----:B------:R-:W-:Y:S01]  /*6790*/  IMAD.MOV.U32 R54, RZ, RZ, R55 ;  /* 0x000000ffff367224 */ /* 0x000fe200078e0037 */
[----:B------:R-:W-:Y:S01]  /*67a0*/  MOV R55, R27 ;  /* 0x0000001b00377202 */ /* 0x000fe20000000f00 */
[----:B------:R-:W-:Y:S01]  /*67b0*/  IMAD.MOV.U32 R27, RZ, RZ, R73 ;  /* 0x000000ffff1b7224 */ /* 0x000fe200078e0049 */
[----:B------:R-:W-:Y:S01]  /*67c0*/  IADD3.X R80, P0, PT, R68, R80, RZ, P0, !PT ;  /* 0x0000005044507210 */ /* 0x000fe2000071e4ff */
[----:B------:R-:W-:Y:S01]  /*67d0*/  IMAD.MOV.U32 R68, RZ, RZ, R69 ;  /* 0x000000ffff447224 */ /* 0x000fe200078e0045 */
[----:B------:R-:W-:Y:S01]  /*67e0*/  MOV R73, R47 ;  /* 0x0000002f00497202 */ /* 0x000fe20000000f00 */
[----:B------:R-:W-:Y:S02]  /*67f0*/  HFMA2 R69, -RZ, RZ, 0, 0 ;  /* 0x00000000ff457431 */ /* 0x000fe400000001ff */
[----:B------:R-:W-:-:S04]  /*6800*/  IMAD.WIDE.U32 R26, R10, R20, R26 ;  /* 0x000000140a1a7225 */ /* 0x000fc800078e001a */
[----:B------:R-:W-:Y:S01]  /*6810*/  IMAD.WIDE.U32 R72, R12, R42, R72 ;  /* 0x0000002a0c487225 */ /* 0x000fe200078e0048 */
[----:B------:R-:W-:-:S03]  /*6820*/  MOV R43, R27 ;  /* 0x0000001b002b7202 */ /* 0x000fc60000000f00 */
[----:B------:R-:W-:Y:S02]  /*6830*/  IMAD.MOV.U32 R27, RZ, RZ, R73 ;  /* 0x000000ffff1b7224 */ /* 0x000fe400078e0049 */
[----:B------:R-:W-:-:S04]  /*6840*/  IMAD.WIDE.U32 R68, R72, 0x3d1, R68 ;  /* 0x000003d148447825 */ /* 0x000fc800078e0044 */
[----:B------:R-:W-:Y:S01]  /*6850*/  IMAD.WIDE.U32 R54, R14, R33, R54 ;  /* 0x000000210e367225 */ /* 0x000fe200078e0036 */
[----:B------:R-:W-:-:S03]  /*6860*/  IADD3 R14, P1, PT, R62, R62, RZ ;  /* 0x0000003e3e0e7210 */ /* 0x000fc60007f3e0ff */
[----:B------:R-:W-:Y:S01]  /*6870*/  IMAD.WIDE.U32 R26, R12, R24, R26 ;  /* 0x000000180c1a7225 */ /* 0x000fe200078e001a */
[----:B------:R-:W-:Y:S02]  /*6880*/  IADD3.X R24, P0, PT, R68, R46, RZ, P0, !PT ;  /* 0x0000002e44187210 */ /* 0x000fe4000071e4ff */
[----:B------:R-:W-:Y:S01]  /*6890*/  MOV R46, R55 ;  /* 0x00000037002e7202 */ /* 0x000fe20000000f00 */
[----:B------:R-:W-:Y:S01]  /*68a0*/  IMAD.MOV.U32 R42, RZ, RZ, R54 ;  /* 0x000000ffff2a7224 */ /* 0x000fe200078e0036 */
[----:B------:R-:W-:Y:S01]  /*68b0*/  MOV R54, R69 ;  /* 0x0000004500367202 */ /* 0x000fe20000000f00 */
[----:B------:R-:W-:Y:S01]  /*68c0*/  IMAD.MOV.U32 R55, RZ, RZ, RZ ;  /* 0x000000ffff377224 */ /* 0x000fe200078e00ff */
[----:B------:R-:W-:Y:S01]  /*68d0*/  IADD3.X R44, P1, PT, R41, R41, RZ, P1, !PT ;  /* 0x00000029292c7210 */ /* 0x000fe20000f3e4ff */
[----:B------:R-:W-:Y:S01]  /*68e0*/  IMAD.WIDE.U32 R42, R10, R18, R42 ;  /* 0x000000120a2a7225 */ /* 0x000fe200078e002a */
[----:B------:R-:W-:Y:S02]  /*68f0*/  IADD3 R41, P2, PT, R14, -UR28, RZ ;  /* 0x8000001c0e297c10 */ /* 0x000fe4000ff5e0ff */
[----:B------:R-:W-:Y:S01]  /*6900*/  IADD3.X R53, P1, PT, R21, R21, RZ, P1, !PT ;  /* 0x0000001515357210 */ /* 0x000fe20000f3e4ff */
[----:B------:R-:W-:Y:S01]  /*6910*/  IMAD.WIDE.U32 R54, R26, 0x3d1, R54 ;  /* 0x000003d11a367825 */ /* 0x000fe200078e0036 */
[----:B------:R-:W-:-:S02]  /*6920*/  IADD3.X R51, P2, PT, R44, ~UR29, RZ, P2, !PT ;  /* 0x8000001d2c337c10 */ /* 0x000fc4000975e4ff */
[----:B------:R-:W-:Y:S01]  /*6930*/  IADD3.X R77, P1, PT, R77, R77, RZ, P1, !PT ;  /* 0x0000004d4d4d7210 */ /* 0x000fe20000f3e4ff */
[----:B------:R-:W-:Y:S01]  /*6940*/  IMAD.MOV.U32 R47, RZ, RZ, R43 ;  /* 0x000000ffff2f7224 */ /* 0x000fe200078e002b */
[----:B------:R-:W-:Y:S01]  /*6950*/  IADD3.X R72, P0, PT, R54, R72, RZ, P0, !PT ;  /* 0x0000004836487210 */ /* 0x000fe2000071e4ff */
[----:B------:R-:W-:Y:S01]  /*6960*/  IMAD.MOV.U32 R54, RZ, RZ, R55 ;  /* 0x000000ffff367224 */ /* 0x000fe200078e0037 */
[----:B------:R-:W-:Y:S01]  /*6970*/  MOV R43, R27 ;  /* 0x0000001b002b7202 */ /* 0x000fe20000000f00 */
[----:B------:R-:W-:Y:S02]  /*6980*/  HFMA2 R55, -RZ, RZ, 0, 0 ;  /* 0x00000000ff377431 */ /* 0x000fe400000001ff */
[----:B------:R-:W-:Y:S01]  /*6990*/  IMAD.WIDE.U32 R46, R10, R33, R46 ;  /* 0x000000210a2e7225 */ /* 0x000fe200078e002e */
[----:B------:R-:W-:Y:S02]  /*69a0*/  IADD3.X R10, P2, PT, R53, ~UR16, RZ, P2, !PT ;  /* 0x80000010350a7c10 */ /* 0x000fe4000975e4ff */
[----:B------:R-:W-:Y:S01]  /*69b0*/  IADD3.X R79, P1, PT, R79, R79, RZ, P1, !PT ;  /* 0x0000004f4f4f7210 */ /* 0x000fe20000f3e4ff */
[----:B------:R-:W-:Y:S01]  /*69c0*/  IMAD.WIDE.U32 R20, R12, R20, R42 ;  /* 0x000000140c147225 */ /* 0x000fe200078e002a */
[----:B------:R-:W-:-:S02]  /*69d0*/  IADD3.X R57, P3, PT, R77, ~UR17, RZ, P2, !PT ;  /* 0x800000114d397c10 */ /* 0x000fc4000977e4ff */
[----:B------:R-:W-:Y:S01]  /*69e0*/  IADD3.X R62, P2, PT, R49, R49, RZ, P1, !PT ;  /* 0x00000031313e7210 */ /* 0x000fe20000f5e4ff */
[----:B------:R-:W-:Y:S01]  /*69f0*/  IMAD.MOV.U32 R42, RZ, RZ, R46 ;  /* 0x000000ffff2a7224 */ /* 0x000fe200078e002e */
[----:B------:R-:W-:Y:S01]  /*6a00*/  MOV R43, R21 ;  /* 0x00000015002b7202 */ /* 0x000fe20000000f00 */
[----:B------:R-:W-:Y:S01]  /*6a10*/  IMAD.WIDE.U32 R54, R20, 0x3d1, R54 ;  /* 0x000003d114367825 */ /* 0x000fe200078e0036 */
[----:B------:R-:W-:Y:S02]  /*6a20*/  IADD3 R59, P1, PT, R70, -UR28, RZ ;  /* 0x8000001c463b7c10 */ /* 0x000fe4000ff3e0ff */
[----:B------:R-:W-:Y:S01]  /*6a30*/  IADD3.X R49, P3, PT, R79, ~UR18, RZ, P3, !PT ;  /* 0x800000124f317c10 */ /* 0x000fe20009f7e4ff */
[----:B------:R-:W-:Y:S01]  /*6a40*/  IMAD.WIDE.U32 R42, R12, R18, R42 ;  /* 0x000000120c2a7225 */ /* 0x000fe200078e002a */
[----:B------:R-:W-:Y:S02]  /*6a50*/  MOV R68, R55 ;  /* 0x0000003700447202 */ /* 0x000fe40000000f00 */
[----:B------:R-:W-:Y:S01]  /*6a60*/  IADD3.X R74, P2, PT, R74, R74, RZ, P2, !PT ;  /* 0x0000004a4a4a7210 */ /* 0x000fe2000175e4ff */
[----:B------:R-:W-:Y:S01]  /*6a70*/  IMAD.MOV.U32 R69, RZ, RZ, RZ ;  /* 0x000000ffff457224 */ /* 0x000fe200078e00ff */
[----:B------:R-:W-:Y:S01]  /*6a80*/  IADD3.X R61, P1, PT, R80, ~UR29, RZ, P1, !PT ;  /* 0x8000001d503d7c10 */ /* 0x000fe20008f3e4ff */
[----:B------:R-:W-:Y:S01]  /*6a90*/  IMAD.MOV.U32 R46, RZ, RZ, R47 ;  /* 0x000000ffff2e7224 */ /* 0x000fe200078e002f */
[----:B------:R-:W-:Y:S01]  /*6aa0*/  MOV R47, R43 ;  /* 0x0000002b002f7202 */ /* 0x000fe20000000f00 */
[----:B------:R-:W-:Y:S01]  /*6ab0*/  IMAD.WIDE.U32 R68, R42, 0x3d1, R68 ;  /* 0x000003d12a447825 */ /* 0x000fe200078e0044 */
[----:B------:R-:W-:-:S02]  /*6ac0*/  IADD3.X R18, P3, PT, R62, ~UR19, RZ, P3, !PT ;  /* 0x800000133e127c10 */ /* 0x000fc40009f7e4ff */
[----:B------:R-:W-:Y:S01]  /*6ad0*/  IADD3.X R43, P1, PT, R24, ~UR16, RZ, P1, !PT ;  /* 0x80000010182b7c10 */ /* 0x000fe20008f3e4ff */
[----:B------:R-:W-:Y:S01]  /*6ae0*/  IMAD.WIDE.U32 R46, R12, R33, R46 ;  /* 0x000000210c2e7225 */ /* 0x000fe200078e002e */
[----:B------:R-:W-:Y:S02]  /*6af0*/  IADD3.X R54, P0, PT, R54, R26, RZ, P0, !PT ;  /* 0x0000001a36367210 */ /* 0x000fe4000071e4ff */
[----:B------:R-:W-:Y:S01]  /*6b00*/  IADD3.X R12, P3, PT, R74, ~UR30, RZ, P3, !PT ;  /* 0x8000001e4a0c7c10 */ /* 0x000fe20009f7e4ff */
[----:B------:R-:W-:Y:S01]  /*6b10*/  IMAD.X R90, R90, 0x1, R90, P2 ;  /* 0x000000015a5a7824 */ /* 0x000fe200010e065a */
[----:B------:R-:W-:Y:S01]  /*6b20*/  MOV R26, R69 ;  /* 0x00000045001a7202 */ /* 0x000fe20000000f00 */
[----:B------:R-:W-:Y:S01]  /*6b30*/  IMAD.MOV.U32 R27, RZ, RZ, RZ ;  /* 0x000000ffff1b7224 */ /* 0x000fe200078e00ff */
[----:B------:R-:W-:Y:S01]  /*6b40*/  IADD3.X R55, P1, PT, R72, ~UR17, RZ, P1, !PT ;  /* 0x8000001148377c10 */ /* 0x000fe20008f3e4ff */
[----:B------:R-:W-:Y:S01]  /*6b50*/  IMAD R16, R16, R45, RZ ;  /* 0x0000002d10107224 */ /* 0x000fe200078e02ff */
[----:B------:R-:W-:Y:S01]  /*6b60*/  IADD3.X R21, PT, PT, R90, ~UR31, RZ, P3, !PT ;  /* 0x8000001f5a157c10 */ /* 0x000fe20009ffe4ff */
[----:B------:R-:W-:Y:S01]  /*6b70*/  IMAD.WIDE.U32 R26, R46, 0x3d1, R26 ;  /* 0x000003d12e1a7825 */ /* 0x000fe200078e001a */
[----:B------:R-:W-:-:S02]  /*6b80*/  IADD3.X R20, P0, PT, R68, R20, RZ, P0, !PT ;  /* 0x0000001444147210 */ /* 0x000fc4000071e4ff */
[----:B------:R-:W-:Y:S02]  /*6b90*/  IADD3.X R67, P1, PT, R54, ~UR18, RZ, P1, !PT ;  /* 0x8000001236437c10 */ /* 0x000fe40008f3e4ff */
[----:B------:R-:W-:Y:S01]  /*6ba0*/  ISETP.NE.AND P2, PT, R21, RZ, PT ;  /* 0x000000ff1500720c */ /* 0x000fe20003f45270 */
[----:B------:R-:W-:Y:S01]  /*6bb0*/  IMAD R21, R47, 0x3d1, R27 ;  /* 0x000003d12f157824 */ /* 0x000fe200078e021b */
[----:B------:R-:W-:Y:S02]  /*6bc0*/  IADD3.X R26, P0, PT, R26, R42, RZ, P0, !PT ;  /* 0x0000002a1a1a7210 */ /* 0x000fe4000071e4ff */
[----:B------:R-:W-:Y:S02]  /*6bd0*/  IADD3.X R27, P1, PT, R20, ~UR19, RZ, P1, !PT ;  /* 0x80000013141b7c10 */ /* 0x000fe40008f3e4ff */
[----:B------:R-:W-:Y:S02]  /*6be0*/  IADD3.X R21, PT, PT, R21, R46, RZ, P0, !PT ;  /* 0x0000002e15157210 */ /* 0x000fe400007fe4ff */
[----:B------:R-:W-:-:S04]  /*6bf0*/  IADD3.X R47, P1, PT, R26, ~UR30, RZ, P1, !PT ;  /* 0x8000001e1a2f7c10 */ /* 0x000fc80008f3e4ff */
[----:B------:R-:W-:Y:S01]  /*6c00*/  IADD3.X R42, PT, PT, R21, ~UR31, RZ, P1, !PT ;  /* 0x8000001f152a7c10 */ /* 0x000fe20008ffe4ff */
[----:B------:R-:W-:Y:S01]  /*6c10*/  @P2 IMAD.MOV.U32 R41, RZ, RZ, R14 ;  /* 0x000000ffff292224 */ /* 0x000fe200078e000e */
[----:B------:R-:W-:Y:S01]  /*6c20*/  @P2 MOV R18, R62 ;  /* 0x0000003e00122202 */ /* 0x000fe20000000f00 */
[----:B------:R-:W-:Y:S01]  /*6c30*/  @P2 IMAD.MOV.U32 R12, RZ, RZ, R74 ;  /* 0x000000ffff0c2224 */ /* 0x000fe200078e004a */
[----:B------:R-:W-:Y:S01]  /*6c40*/  ISETP.NE.AND P3, PT, R42, RZ, PT ;  /* 0x000000ff2a00720c */ /* 0x000fe20003f65270 */
[----:B------:R-:W-:Y:S01]  /*6c50*/  @P2 IMAD.MOV.U32 R49, RZ, RZ, R79 ;  /* 0x000000ffff312224 */ /* 0x000fe200078e004f */
[----:B------:R-:W-:Y:S01]  /*6c60*/  @P2 MOV R57, R77 ;  /* 0x0000004d00392202 */ /* 0x000fe20000000f00 */
[----:B------:R-:W-:Y:S01]  /*6c70*/  @P2 IMAD.MOV.U32 R10, RZ, RZ, R53 ;  /* 0x000000ffff0a2224 */ /* 0x000fe200078e0035 */
[----:B------:R-:W-:Y:S02]  /*6c80*/  SEL R59, R59, R70, !P3 ;  /* 0x000000463b3b7207 */ /* 0x000fe40005800000 */
[----:B------:R-:W-:-:S02]  /*6c90*/  SEL R61, R61, R80, !P3 ;  /* 0x000000503d3d7207 */ /* 0x000fc40005800000 */
[----:B------:R-:W-:Y:S02]  /*6ca0*/  IADD3 R59, P0, PT, R16, R59, RZ ;  /* 0x0000003b103b7210 */ /* 0x000fe40007f1e0ff */
[----:B------:R-:W-:Y:S02]  /*6cb0*/  SEL R43, R43, R24, !P3 ;  /* 0x000000182b2b7207 */ /* 0x000fe40005800000 */
[----:B------:R-:W-:Y:S02]  /*6cc0*/  IADD3.X R61, P0, PT, R61, R48, RZ, P0, !PT ;  /* 0x000000303d3d7210 */ /* 0x000fe4000071e4ff */
[----:B------:R-:W-:Y:S02]  /*6cd0*/  IADD3 R14, P1, PT, R59, -UR28, RZ ;  /* 0x8000001c3b0e7c10 */ /* 0x000fe4000ff3e0ff */
[----:B------:R-:W-:Y:S02]  /*6ce0*/  SEL R55, R55, R72, !P3 ;  /* 0x0000004837377207 */ /* 0x000fe40005800000 */
[----:B------:R-:W-:-:S02]  /*6cf0*/  IADD3.X R45, P0, PT, R43, R50, RZ, P0, !PT ;  /* 0x000000322b2d7210 */ /* 0x000fc4000071e4ff */
[----:B------:R-:W-:Y:S02]  /*6d00*/  @P2 MOV R51, R44 ;  /* 0x0000002c00332202 */ /* 0x000fe40000000f00 */
[----:B------:R-:W-:Y:S02]  /*6d10*/  IADD3 R41, P4, PT, R41, R41, RZ ;  /* 0x0000002929297210 */ /* 0x000fe40007f9e0ff */
[----:B------:R-:W-:Y:S02]  /*6d20*/  IADD3.X R80, P2, PT, R61, ~UR29, RZ, P1, !PT ;  /* 0x8000001d3d507c10 */ /* 0x000fe40008f5e4ff */
[----:B------:R-:W-:Y:S02]  /*6d30*/  SEL R67, R67, R54, !P3 ;  /* 0x0000003643437207 */ /* 0x000fe40005800000 */
[----:B------:R-:W-:Y:S02]  /*6d40*/  IADD3.X R55, P0, PT, R55, R52, RZ, P0, !PT ;  /* 0x0000003437377210 */ /* 0x000fe4000071e4ff */
[----:B------:R-:W-:-:S02]  /*6d50*/  IADD3.X R51, P4, PT, R51, R51, RZ, P4, !PT ;  /* 0x0000003333337210 */ /* 0x000fc4000279e4ff */
[----:B------:R-:W-:Y:S02]  /*6d60*/  SEL R27, R27, R20, !P3 ;  /* 0x000000141b1b7207 */ /* 0x000fe40005800000 */
[----:B------:R-:W-:Y:S02]  /*6d70*/  IADD3.X R44, P2, PT, R45, ~UR16, RZ, P2, !PT ;  /* 0x800000102d2c7c10 */ /* 0x000fe4000975e4ff */
[----:B------:R-:W-:Y:S02]  /*6d80*/  SEL R47, R47, R26, !P3 ;  /* 0x0000001a2f2f7207 */ /* 0x000fe40005800000 */
[----:B------:R-:W-:Y:S02]  /*6d90*/  IADD3 R20, P1, PT, R41, -UR28, RZ ;  /* 0x8000001c29147c10 */ /* 0x000fe4000ff3e0ff */
        /* <DEDUP_REMOVED lines=13> */
[----:B------:R-:W-:-:S02]  /*6e70*/  IADD3.X R53, PT, PT, R21, R60, RZ, P3, !PT ;  /* 0x0000003c15357210 */ /* 0x000fc40001ffe4ff */
[----:B------:R-:W-:Y:S02]  /*6e80*/  IADD3.X R50, P2, PT, R47, ~UR30, RZ, P2, !PT ;  /* 0x8000001e2f327c10 */ /* 0x000fe4000975e4ff */
[----:B------:R-:W-:Y:S02]  /*6e90*/  IADD3.X R42, P1, PT, R49, ~UR18, RZ, P1, !PT ;  /* 0x80000012312a7c10 */ /* 0x000fe40008f3e4ff */
[----:B------:R-:W-:Y:S02]  /*6ea0*/  IADD3.X R12, P0, PT, R12, R12, RZ, P0, !PT ;  /* 0x0000000c0c0c7210 */ /* 0x000fe4000071e4ff */
[----:B------:R-:W-:Y:S02]  /*6eb0*/  IADD3.X R46, PT, PT, R53, ~UR31, RZ, P2, !PT ;  /* 0x8000001f352e7c10 */ /* 0x000fe400097fe4ff */
[----:B------:R-:W-:Y:S01]  /*6ec0*/  IADD3.X R21, P1, PT, R18, ~UR19, RZ, P1, !PT ;  /* 0x8000001312157c10 */ /* 0x000fe20008f3e4ff */
[----:B------:R-:W-:Y:S01]  /*6ed0*/  IMAD.X R16, R90, 0x1, R90, P0 ;  /* 0x000000015a107824 */ /* 0x000fe200000e065a */
[----:B------:R-:W-:-:S02]  /*6ee0*/  ISETP.NE.AND P2, PT, R46, RZ, PT ;  /* 0x000000ff2e00720c */ /* 0x000fc40003f45270 */
[----:B------:R-:W-:-:S04]  /*6ef0*/  IADD3.X R43, P1, PT, R12, ~UR30, RZ, P1, !PT ;  /* 0x8000001e0c2b7c10 */ /* 0x000fc80008f3e4ff */
[----:B------:R-:W-:-:S04]  /*6f00*/  IADD3.X R46, PT, PT, R16, ~UR31, RZ, P1, !PT ;  /* 0x8000001f102e7c10 */ /* 0x000fc80008ffe4ff */
[----:B------:R-:W-:-:S03]  /*6f10*/  ISETP.NE.AND P1, PT, R46, RZ, PT ;  /* 0x000000ff2e00720c */ /* 0x000fc60003f25270 */
[----:B------:R-:W-:Y:S01]  /*6f20*/  @P2 MOV R14, R59 ;  /* 0x0000003b000e2202 */ /* 0x000fe20000000f00 */
[----:B------:R-:W-:Y:S01]  /*6f30*/  @P2 IMAD.MOV.U32 R80, RZ, RZ, R61 ;  /* 0x000000ffff502224 */ /* 0x000fe200078e003d */
[----:B------:R-:W-:Y:S01]  /*6f40*/  SEL R41, R20, R41, !P1 ;  /* 0x0000002914297207 */ /* 0x000fe20004800000 */
[----:B------:R-:W-:Y:S01]  /*6f50*/  @P2 IMAD.MOV.U32 R98, RZ, RZ, R55 ;  /* 0x000000ffff622224 */ /* 0x000fe200078e0037 */
[----:B------:R-:W-:Y:S01]  /*6f60*/  SEL R51, R24, R51, !P1 ;  /* 0x0000003318337207 */ /* 0x000fe20004800000 */
[----:B------:R-:W-:Y:S01]  /*6f70*/  @P2 IMAD.MOV.U32 R82, RZ, RZ, R58 ;  /* 0x000000ffff522224 */ /* 0x000fe200078e003a */
[----:B------:R-:W-:Y:S02]  /*6f80*/  IADD3 R90, P0, PT, -R41, R14, RZ ;  /* 0x0000000e295a7210 */ /* 0x000fe40007f1e1ff */
[----:B------:R-:W-:Y:S02]  /*6f90*/  SEL R27, R27, R10, !P1 ;  /* 0x0000000a1b1b7207 */ /* 0x000fe40004800000 */
[----:B------:R-:W-:-:S02]  /*6fa0*/  @P2 MOV R44, R45 ;  /* 0x0000002d002c2202 */ /* 0x000fc40000000f00 */
[----:B------:R-:W-:Y:S02]  /*6fb0*/  IADD3.X R80, P0, PT, ~R51, R80, RZ, P0, !PT ;  /* 0x0000005033507210 */ /* 0x000fe4000071e5ff */
[----:B------:R-:W-:Y:S01]  /*6fc0*/  SEL R57, R26, R57, !P1 ;  /* 0x000000391a397207 */ /* 0x000fe20004800000 */
[----:B------:R-:W-:Y:S01]  /*6fd0*/  IMAD.MOV.U32 R26, RZ, RZ, RZ ;  /* 0x000000ffff1a7224 */ /* 0x000fe200078e00ff */
[----:B------:R-:W-:Y:S02]  /*6fe0*/  IADD3.X R44, P0, PT, ~R27, R44, RZ, P0, !PT ;  /* 0x0000002c1b2c7210 */ /* 0x000fe4000071e5ff */
[----:B------:R-:W-:Y:S02]  /*6ff0*/  SEL R49, R42, R49, !P1 ;  /* 0x000000312a317207 */ /* 0x000fe40004800000 */
[----:B------:R-:W-:Y:S02]  /*7000*/  @P2 MOV R92, R67 ;  /* 0x00000043005c2202 */ /* 0x000fe40000000f00 */
[----:B------:R-:W-:Y:S01]  /*7010*/  IADD3.X R98, P0, PT, ~R57, R98, RZ, P0, !PT ;  /* 0x0000006239627210 */ /* 0x000fe2000071e5ff */
[----:B------:R-:W-:Y:S01]  /*7020*/  IMAD.MOV.U32 R57, RZ, RZ, RZ ;  /* 0x000000ffff397224 */ /* 0x000fe200078e00ff */
[----:B------:R-:W-:-:S02]  /*7030*/  SEL R21, R21, R18, !P1 ;  /* 0x0000001215157207 */ /* 0x000fc40004800000 */
[----:B------:R-:W-:Y:S01]  /*7040*/  IADD3.X R92, P0, PT, ~R49, R92, RZ, P0, !PT ;  /* 0x0000005c315c7210 */ /* 0x000fe2000071e5ff */
[----:B------:R-:W-:Y:S01]  /*7050*/  HFMA2 R49, -RZ, RZ, 0, 0 ;  /* 0x00000000ff317431 */ /* 0x000fe200000001ff */
[----:B------:R-:W-:Y:S02]  /*7060*/  SEL R43, R43, R12, !P1 ;  /* 0x0000000c2b2b7207 */ /* 0x000fe40004800000 */
[----:B------:R-:W-:Y:S01]  /*7070*/  @P2 MOV R50, R47 ;  /* 0x0000002f00322202 */ /* 0x000fe20000000f00 */
[----:B------:R-:W-:Y:S01]  /*7080*/  HFMA2 R47, -RZ, RZ, 0, 0 ;  /* 0x00000000ff2f7431 */ /* 0x000fe200000001ff */
[----:B------:R-:W-:-:S04]  /*7090*/  IADD3.X R82, P0, PT, ~R21, R82, RZ, P0, !PT ;  /* 0x0000005215527210 */ /* 0x000fc8000071e5ff */
[----:B------:R-:W-:-:S05]  /*70a0*/  IADD3.X R50, P0, PT, ~R43, R50, RZ, P0, !PT ;  /* 0x000000322b327210 */ /* 0x000fca000071e5ff */
[----:B------:R-:W-:-:S05]  /*70b0*/  IMAD.X R16, R53, 0x1, ~R16, P0 ;  /* 0x0000000135107824 */ /* 0x000fca00000e0e10 */
[----:B------:R-:W-:-:S13]  /*70c0*/  ISETP.NE.AND P1, PT, R16, RZ, PT ;  /* 0x000000ff1000720c */ /* 0x000fda0003f25270 */
[----:B------:R-:W-:-:S04]  /*70d0*/  @P1 IADD3 R90, P0, PT, R90, UR28, RZ ;  /* 0x0000001c5a5a1c10 */ /* 0x000fc8000ff1e0ff */
[----:B------:R-:W-:Y:S01]  /*70e0*/  @P1 IADD3.X R80, P0, PT, R80, UR29, RZ, P0, !PT ;  /* 0x0000001d50501c10 */ /* 0x000fe2000871e4ff */
[----:B------:R-:W-:-:S04]  /*70f0*/  IMAD.WIDE.U32 R20, R23, R90, RZ ;  /* 0x0000005a17147225 */ /* 0x000fc800078e00ff */
[----:B------:R-:W-:Y:S01]  /*7100*/  HFMA2 R20, -RZ, RZ, 0, 0 ;  /* 0x00000000ff147431 */ /* 0x000fe200000001ff */
[----:B------:R-:W-:-:S04]  /*7110*/  @P1 IADD3.X R44, P0, PT, R44, UR16, RZ, P0, !PT ;  /* 0x000000102c2c1c10 */ /* 0x000fc8000871e4ff */
[----:B------:R-:W-:Y:S01]  /*7120*/  @P1 IADD3.X R98, P0, PT, R98, UR17, RZ, P0, !PT ;  /* 0x0000001162621c10 */ /* 0x000fe2000871e4ff */
[----:B------:R-:W-:-:S03]  /*7130*/  IMAD.WIDE.U32 R20, R90, R13, R20 ;  /* 0x0000000d5a147225 */ /* 0x000fc600078e0014 */
[----:B------:R-:W-:Y:S01]  /*7140*/  @P1 IADD3.X R92, P0, PT, R92, UR18, RZ, P0, !PT ;  /* 0x000000125c5c1c10 */ /* 0x000fe2000871e4ff */
[----:B------:R-:W-:Y:S01]  /*7150*/  IMAD.MOV.U32 R48, RZ, RZ, R20 ;  /* 0x000000ffff307224 */ /* 0x000fe200078e0014 */
[----:B------:R-:W-:Y:S01]  /*7160*/  MOV R27, R21 ;  /* 0x00000015001b7202 */ /* 0x000fe20000000f00 */
[----:B------:R-:W-:Y:S01]  /*7170*/  IMAD.MOV.U32 R20, RZ, RZ, RZ ;  /* 0x000000ffff147224 */ /* 0x000fe200078e00ff */
[----:B------:R-:W-:Y:S01]  /*7180*/  @P1 IADD3.X R82, P0, PT, R82, UR19, RZ, P0, !PT ;  /* 0x0000001352521c10 */ /* 0x000fe2000871e4ff */
[----:B------:R-:W-:-:S03]  /*7190*/  IMAD.WIDE.U32 R48, R80, R23, R48 ;  /* 0x0000001750307225 */ /* 0x000fc600078e0030 */
[----:B------:R-:W-:Y:S01]  /*71a0*/  @P1 IADD3.X R50, P0, PT, R50, UR30, RZ, P0, !PT ;  /* 0x0000001e32321c10 */ /* 0x000fe2000871e4ff */
[----:B------:R-:W-:-:S03]  /*71b0*/  IMAD.WIDE.U32 R26, R90, R7, R26 ;  /* 0x000000075a1a7225 */ /* 0x000fc600078e001a */
[----:B------:R-:W-:Y:S02]  /*71c0*/  @P1 IADD3.X R34, PT, PT, R34, UR31, RZ, P0, !PT ;  /* 0x0000001f22221c10 */ /* 0x000fe400087fe4ff */
[----:B------:R-:W-:Y:S01]  /*71d0*/  MOV R21, R27 ;  /* 0x0000001b00157202 */ /* 0x000fe20000000f00 */
[----:B------:R-:W-:Y:S02]  /*71e0*/  IMAD.MOV.U32 R27, RZ, RZ, R49 ;  /* 0x000000ffff1b7224 */ /* 0x000fe400078e0031 */
[----:B------:R-:W-:Y:S02]  /*71f0*/  IMAD.MOV.U32 R86, RZ, RZ, R34 ;  /* 0x000000ffff567224 */ /* 0x000fe400078e0022 */
[----:B------:R-:W-:-:S04]  /*7200*/  IMAD.WIDE.U32 R42, R80, R13, R26 ;  /* 0x0000000d502a7225 */ /* 0x000fc800078e001a */
[----:B------:R-:W-:Y:S02]  /*7210*/  HFMA2 R26, -RZ, RZ, 0, 0 ;  /* 0x00000000ff1a7431 */ /* 0x000fe400000001ff */
[----:B------:R-:W-:-:S04]  /*7220*/  IMAD.WIDE.U32 R20, R90, R19, R20 ;  /* 0x000000135a147225 */ /* 0x000fc800078e0014 */
[----:B------:R-:W-:Y:S01]  /*7230*/  IMAD.MOV.U32 R27, RZ, RZ, R21 ;  /* 0x000000ffff1b7224 */ /* 0x000fe200078e0015 */
[----:B------:R-:W-:Y:S01]  /*7240*/  MOV R21, R43 ;  /* 0x0000002b00157202 */ /* 0x000fe20000000f00 */
[----:B------:R-:W-:Y:S02]  /*7250*/  IMAD.MOV.U32 R46, RZ, RZ, R42 ;  /* 0x000000ffff2e7224 */ /* 0x000fe400078e002a */
[----:B------:R-:W-:-:S04]  /*7260*/  IMAD.WIDE.U32 R26, R90, R11, R26 ;  /* 0x0000000b5a1a7225 */ /* 0x000fc800078e001a */
[----:B------:R-:W-:Y:S01]  /*7270*/  IMAD.WIDE.U32 R42, R80, R7, R20 ;  /* 0x00000007502a7225 */ /* 0x000fe200078e0014 */
[----:B------:R-:W-:-:S03]  /*7280*/  MOV R21, R27 ;  /* 0x0000001b00157202 */ /* 0x000fc60000000f00 */
[----:B------:R-:W-:Y:S01]  /*7290*/  IMAD.WIDE.U32 R46, R44, R23, R46 ;  /* 0x000000172c2e7225 */ /* 0x000fe200078e002e */
[----:B------:R-:W-:-:S03]  /*72a0*/  MOV R52, R42 ;  /* 0x0000002a00347202 */ /* 0x000fc60000000f00 */
[----:B------:R-:W-:Y:S02]  /*72b0*/  IMAD.MOV.U32 R20, RZ, RZ, RZ ;  /* 0x000000ffff147224 */ /* 0x000fe400078e00ff */
[----:B------:R-:W-:Y:S02]  /*72c0*/  IMAD.MOV.U32 R27, RZ, RZ, R43 ;  /* 0x000000ffff1b7224 */ /* 0x000fe400078e002b */
[----:B------:R-:W-:Y:S02]  /*72d0*/  IMAD.MOV.U32 R53, RZ, RZ, R47 ;  /* 0x000000ffff357224 */ /* 0x000fe400078e002f */
[----:B------:R-:W-:-:S04]  /*72e0*/  IMAD.WIDE.U32 R20, R90, R25, R20 ;  /* 0x000000195a147225 */ /* 0x000fc800078e0014 */
[----:B------:R-:W-:-:S04]  /*72f0*/  IMAD.WIDE.U32 R42, R80, R19, R26 ;  /* 0x00000013502a7225 */ /* 0x000fc800078e001a */
[----:B------:R-:W-:Y:S02]  /*7300*/  HFMA2 R26, -RZ, RZ, 0, 0 ;  /* 0x00000000ff1a7431 */ /* 0x000fe400000001ff */
[----:B------:R-:W-:-:S04]  /*7310*/  IMAD.WIDE.U32 R52, R44, R13, R52 ;  /* 0x0000000d2c347225 */ /* 0x000fc800078e0034 */
[----:B------:R-:W-:Y:S01]  /*7320*/  IMAD.MOV.U32 R27, RZ, RZ, R21 ;  /* 0x000000ffff1b7224 */ /* 0x000fe200078e0015 */
[----:B------:R-:W-:Y:S01]  /*7330*/  MOV R21, R43 ;  /* 0x0000002b00157202 */ /* 0x000fe20000000f00 */
[----:B------:R-:W-:Y:S01]  /*7340*/  IMAD.MOV.U32 R43, RZ, RZ, R53 ;  /* 0x000000ffff2b7224 */ /* 0x000fe200078e0035 */
[----:B------:R-:W-:Y:S01]  /*7350*/  MOV R56, R52 ;  /* 0x0000003400387202 */ /* 0x000fe20000000f00 */
[----:B------:R-:W-:-:S04]  /*7360*/  IMAD.WIDE.U32 R26, R90, R9, R26 ;  /* 0x000000095a1a7225 */ /* 0x000fc800078e001a */
[----:B------:R-:W-:-:S04]  /*7370*/  IMAD.WIDE.U32 R52, R80, R11, R20 ;  /* 0x0000000b50347225 */ /* 0x000fc800078e0014 */
[----:B------:R-:W-:Y:S02]  /*7380*/  HFMA2 R20, -RZ, RZ, 0, 0 ;  /* 0x00000000ff147431 */ /* 0x000fe400000001ff */
[----:B------:R-:W-:-:S04]  /*7390*/  IMAD.WIDE.U32 R54, R44, R7, R42 ;  /* 0x000000072c367225 */ /* 0x000fc800078e002a */
[----:B------:R-:W-:Y:S01]  /*73a0*/  IMAD.WIDE.U32 R42, R98, R23, R56 ;  /* 0x00000017622a7225 */ /* 0x000fe200078e0038 */
[----:B------:R-:W-:-:S03]  /*73b0*/  MOV R56, R54 ;  /* 0x0000003600387202 */ /* 0x000fc60000000f00 */
[----:B------:R-:W-:Y:S01]  /*73c0*/  IMAD.MOV.U32 R21, RZ, RZ, R27 ;  /* 0x000000ffff157224 */ /* 0x000fe200078e001b */
[----:B------:R-:W-:Y:S01]  /*73d0*/  MOV R27, R53 ;  /* 0x00000035001b7202 */ /* 0x000fe20000000f00 */
[----:B------:R-:W-:Y:S02]  /*73e0*/  IMAD.MOV.U32 R53, RZ, RZ, R55 ;  /* 0x000000ffff357224 */ /* 0x000fe400078e0037 */
[----:B------:R-:W-:Y:S02]  /*73f0*/  IMAD.MOV.U32 R57, RZ, RZ, R43 ;  /* 0x000000ffff397224 */ /* 0x000fe400078e002b */
[----:B------:R-:W-:-:S04]  /*7400*/  IMAD.WIDE.U32 R20, R90, R17, R20 ;  /* 0x000000115a147225 */ /* 0x000fc800078e0014 */
[----:B------:R-:W-:-:S04]  /*7410*/  IMAD.WIDE.U32 R26, R80, R25, R26 ;  /* 0x00000019501a7225 */ /* 0x000fc800078e001a */
[----:B------:R-:W-:Y:S01]  /*7420*/  IMAD.WIDE.U32 R54, R44, R19, R52 ;  /* 0x000000132c367225 */ /* 0x000fe200078e0034 */
[----:B------:R-:W-:Y:S02]  /*7430*/  MOV R52, R20 ;  /* 0x0000001400347202 */ /* 0x000fe40000000f00 */
[----:B------:R-:W-:Y:S01]  /*7440*/  MOV R20, R21 ;  /* 0x0000001500147202 */ /* 0x000fe20000000f00 */
        /* <DEDUP_REMOVED lines=16> */
[----:B------:R-:W-:Y:S01]  /*7550*/  IMAD.WIDE.U32 R56, R44, R25, R56 ;  /* 0x000000192c387225 */ /* 0x000fe200078e0038 */
[----:B------:R-:W-:Y:S02]  /*7560*/  MOV R20, R52 ;  /* 0x0000003400147202 */ /* 0x000fe40000000f00 */
[----:B------:R-:W-:Y:S01]  /*7570*/  MOV R52, R53 ;  /* 0x0000003500347202 */ /* 0x000fe20000000f00 */
[----:B------:R-:W-:-:S04]  /*7580*/  IMAD.WIDE.U32 R54, R98, R19, R54 ;  /* 0x0000001362367225 */ /* 0x000fc800078e0036 */
        /* <DEDUP_REMOVED lines=31> */
[----:B------:R-:W-:Y:S02]  /*7780*/  IMAD.MOV.U32 R55, RZ, RZ, R57 ;  /* 0x000000ffff377224 */ /* 0x000fe400078e0039 */
[----:B------:R-:W-:Y:S01]  /*7790*/  IMAD.MOV.U32 R61, RZ, RZ, R59 ;  /* 0x000000ffff3d7224 */ /* 0x000fe200078e003b */
[----:B------:R-:W-:Y:S01]  /*77a0*/  MOV R59, R67 ;  /* 0x00000043003b7202 */ /* 0x000fe20000000f00 */
[----:B------:R-:W-:Y:S02]  /*77b0*/  IMAD.MOV.U32 R67, RZ, RZ, R53 ;  /* 0x000000ffff437224 */ /* 0x000fe400078e0035 */
[----:B------:R-:W-:-:S04]  /*77c0*/  IMAD.WIDE.U32 R56, R98, R17, R54 ;  /* 0x0000001162387225 */ /* 0x000fc800078e0036 */
[----:B------:R-:W-:Y:S01]  /*77d0*/  IMAD.WIDE.U32 R60, R92, R25, R60 ;  /* 0x000000195c3c7225 */ /* 0x000fe200078e003c */
[----:B------:R-:W-:-:S03]  /*77e0*/  MOV R54, R56 ;  /* 0x0000003800367202 */ /* 0x000fc60000000f00 */
[----:B------:R-:W-:-:S04]  /*77f0*/  IMAD.WIDE.U32 R58, R82, R19, R58 ;  /* 0x00000013523a7225 */ /* 0x000fc800078e003a */
[----:B------:R-:W-:-:S04]  /*7800*/  IMAD.WIDE.U32 R66, R50, R13, R66 ;  /* 0x0000000d32427225 */ /* 0x000fc800078e0042 */
[----:B------:R-:W-:Y:S01]  /*7810*/  IMAD.MOV.U32 R55, RZ, RZ, R61 ;  /* 0x000000ffff377224 */ /* 0x000fe200078e003d */
[----:B------:R-:W-:Y:S01]  /*7820*/  MOV R61, R59 ;  /* 0x0000003b003d7202 */ /* 0x000fe20000000f00 */
[----:B------:R-:W-:Y:S01]  /*7830*/  IMAD.MOV.U32 R68, RZ, RZ, R58 ;  /* 0x000000ffff447224 */ /* 0x000fe200078e003a */
[----:B------:R-:W-:Y:S01]  /*7840*/  MOV R69, R67 ;  /* 0x0000004300457202 */ /* 0x000fe20000000f00 */
[----:B------:R-:W-:-:S04]  /*7850*/  IMAD.WIDE.U32 R58, R92, R9, R54 ;  /* 0x000000095c3a7225 */ /* 0x000fc800078e0036 */
[----:B------:R-:W-:Y:S02]  /*7860*/  IMAD.MOV.U32 R70, RZ, RZ, R66 ;  /* 0x000000ffff467224 */ /* 0x000fe400078e0042 */
[----:B------:R-:W-:Y:S01]  /*7870*/  IMAD.WIDE.U32 R66, R82, R11, R60 ;  /* 0x0000000b52427225 */ /* 0x000fe200078e003c */
[----:B------:R-:W-:-:S03]  /*7880*/  MOV R61, R59 ;  /* 0x0000003b003d7202 */ /* 0x000fc60000000f00 */
[----:B------:R-:W-:-:S04]  /*7890*/  IMAD.WIDE.U32 R68, R50, R7, R68 ;  /* 0x0000000732447225 */ /* 0x000fc800078e0044 */
[----:B------:R-:W-:Y:S02]  /*78a0*/  IMAD.MOV.U32 R60, RZ, RZ, R57 ;  /* 0x000000ffff3c7224 */ /* 0x000fe400078e0039 */
[----:B------:R-:W-:Y:S01]  /*78b0*/  IMAD.MOV.U32 R59, RZ, RZ, R67 ;  /* 0x000000ffff3b7224 */ /* 0x000fe200078e0043 */
[----:B------:R-:W-:Y:S01]  /*78c0*/  MOV R67, R69 ;  /* 0x0000004500437202 */ /* 0x000fe20000000f00 */
[----:B------:R-:W-:-:S04]  /*78d0*/  IMAD.WIDE.U32 R54, R34, R23, R70 ;  /* 0x0000001722367225 */ /* 0x000fc800078e0046 */
[----:B------:R-:W-:-:S04]  /*78e0*/  IMAD.WIDE.U32 R60, R92, R17, R60 ;  /* 0x000000115c3c7225 */ /* 0x000fc800078e003c */
[----:B------:R-:W-:Y:S01]  /*78f0*/  IMAD.MOV.U32 R69, RZ, RZ, R55 ;  /* 0x000000ffff457224 */ /* 0x000fe200078e0037 */
[----:B------:R-:W-:Y:S01]  /*7900*/  MOV R12, R60 ;  /* 0x0000003c000c7202 */ /* 0x000fe20000000f00 */
        /* <DEDUP_REMOVED lines=9> */
[----:B------:R-:W-:Y:S01]  /*79a0*/  IMAD.MOV.U32 R60, RZ, RZ, R61 ;  /* 0x000000ffff3c7224 */ /* 0x000fe200078e003d */
[----:B------:R-:W-:Y:S01]  /*79b0*/  MOV R61, R67 ;  /* 0x00000043003d7202 */ /* 0x000fe20000000f00 */
[----:B------:R-:W-:-:S04]  /*79c0*/  IMAD.WIDE.U32 R12, R58, 0x3d1, RZ ;  /* 0x000003d13a0c7825 */ /* 0x000fc800078e00ff */
[----:B------:R-:W-:Y:S01]  /*79d0*/  IMAD.MOV.U32 R67, RZ, RZ, R69 ;  /* 0x000000ffff437224 */ /* 0x000fe200078e0045 */
[----:B------:R-:W-:Y:S01]  /*79e0*/  IADD3 RZ, P0, PT, RZ, R12, RZ ;  /* 0x0000000cffff7210 */ /* 0x000fe20007f1e0ff */
[----:B------:R-:W-:Y:S01]  /*79f0*/  IMAD.WIDE.U32 R56, R34, R7, R70 ;  /* 0x0000000722387225 */ /* 0x000fe200078e0046 */
[----:B------:R-:W-:Y:S02]  /*7a00*/  MOV R70, R68 ;  /* 0x0000004400467202 */ /* 0x000fe40000000f00 */
[----:B------:R-:W-:Y:S01]  /*7a10*/  IADD3 R21, P1, PT, R12, -UR28, RZ ;  /* 0x8000001c0c157c10 */ /* 0x000fe2000ff3e0ff */
[----:B------:R-:W-:Y:S01]  /*7a20*/  IMAD.WIDE.U32 R68, R50, R25, R66 ;  /* 0x0000001932447225 */ /* 0x000fe200078e0042 */
[----:B------:R-:W-:-:S03]  /*7a30*/  MOV R66, R13 ;  /* 0x0000000d00427202 */ /* 0x000fc60000000f00 */
[----:B------:R-:W-:Y:S02]  /*7a40*/  IMAD.MOV.U32 R67, RZ, RZ, RZ ;  /* 0x000000ffff437224 */ /* 0x000fe400078e00ff */
[----:B------:R-:W-:Y:S02]  /*7a50*/  IMAD.MOV.U32 R71, RZ, RZ, R57 ;  /* 0x000000ffff477224 */ /* 0x000fe400078e0039 */
[----:B------:R-:W-:-:S04]  /*7a60*/  IMAD.WIDE.U32 R66, R56, 0x3d1, R66 ;  /* 0x000003d138427825 */ /* 0x000fc800078e0042 */
[----:B------:R-:W-:Y:S01]  /*7a70*/  IMAD.WIDE.U32 R60, R82, R17, R60 ;  /* 0x00000011523c7225 */ /* 0x000fe200078e003c */
[----:B------:R-:W-:-:S03]  /*7a80*/  IADD3.X R13, P0, PT, R66, R58, RZ, P0, !PT ;  /* 0x0000003a420d7210 */ /* 0x000fc6000071e4ff */
[----:B------:R-:W-:Y:S02]  /*7a90*/  IMAD.MOV.U32 R66, RZ, RZ, R67 ;  /* 0x000000ffff427224 */ /* 0x000fe400078e0043 */
[----:B------:R-:W-:Y:S02]  /*7aa0*/  HFMA2 R67, -RZ, RZ, 0, 0 ;  /* 0x00000000ff437431 */ /* 0x000fe400000001ff */
[----:B------:R-:W-:Y:S01]  /*7ab0*/  IMAD.WIDE.U32 R18, R34, R19, R70 ;  /* 0x0000001322127225 */ /* 0x000fe200078e0046 */
[----:B------:R-:W-:Y:S02]  /*7ac0*/  MOV R70, R60 ;  /* 0x0000003c00467202 */ /* 0x000fe40000000f00 */
[----:B------:R-:W-:Y:S01]  /*7ad0*/  IADD3.X R14, P1, PT, R13, ~UR29, RZ, P1, !PT ;  /* 0x8000001d0d0e7c10 */ /* 0x000fe20008f3e4ff */
[----:B------:R-:W-:Y:S01]  /*7ae0*/  IMAD.MOV.U32 R71, RZ, RZ, R69 ;  /* 0x000000ffff477224 */ /* 0x000fe200078e0045 */
[----:B------:R-:W-:Y:S01]  /*7af0*/  MOV R69, R19 ;  /* 0x0000001300457202 */ /* 0x000fe20000000f00 */
[----:B------:R-:W-:-:S02]  /*7b00*/  IMAD.MOV.U32 R58, RZ, RZ, R61 ;  /* 0x000000ffff3a7224 */ /* 0x000fc400078e003d */
[----:B------:R-:W-:-:S04]  /*7b10*/  IMAD.WIDE.U32 R70, R50, R9, R70 ;  /* 0x0000000932467225 */ /* 0x000fc800078e0046 */
[----:B------:R-:W-:Y:S01]  /*7b20*/  IMAD.WIDE.U32 R66, R18, 0x3d1, R66 ;  /* 0x000003d112427825 */ /* 0x000fe200078e0042 */
[----:B------:R-:W-:-:S03]  /*7b30*/  MOV R59, R71 ;  /* 0x00000047003b7202 */ /* 0x000fc60000000f00 */
[----:B------:R-:W-:Y:S01]  /*7b40*/  IMAD.WIDE.U32 R10, R34, R11, R68 ;  /* 0x0000000b220a7225 */ /* 0x000fe200078e0044 */
[----:B------:R-:W-:Y:S02]  /*7b50*/  MOV R68, R67 ;  /* 0x0000004300447202 */ /* 0x000fe40000000f00 */
[----:B------:R-:W-:Y:S01]  /*7b60*/  IADD3.X R66, P0, PT, R66, R56, RZ, P0, !PT ;  /* 0x0000003842427210 */ /* 0x000fe2000071e4ff */
[----:B------:R-:W-:Y:S02]  /*7b70*/  IMAD.MOV.U32 R69, RZ, RZ, RZ ;  /* 0x000000ffff457224 */ /* 0x000fe400078e00ff */
[----:B------:R-:W-:Y:S02]  /*7b80*/  IMAD.MOV.U32 R71, RZ, RZ, R11 ;  /* 0x000000ffff477224 */ /* 0x000fe400078e000b */
[----:B------:R-:W-:-:S04]  /*7b90*/  IMAD.WIDE.U32 R68, R10, 0x3d1, R68 ;  /* 0x000003d10a447825 */ /* 0x000fc800078e0044 */
[----:B------:R-:W-:Y:S01]  /*7ba0*/  IMAD.WIDE.U32 R24, R34, R25, R70 ;  /* 0x0000001922187225 */ /* 0x000fe200078e0046 */
[----:B------:R-:W-:Y:S02]  /*7bb0*/  MOV R60, R69 ;  /* 0x00000045003c7202 */ /* 0x000fe40000000f00 */
[----:B------:R-:W-:Y:S01]  /*7bc0*/  IADD3.X R68, P0, PT, R68, R18, RZ, P0, !PT ;  /* 0x0000001244447210 */ /* 0x000fe2000071e4ff */
[----:B------:R-:W-:-:S04]  /*7bd0*/  IMAD.WIDE.U32 R58, R50, R17, R58 ;  /* 0x00000011323a7225 */ /* 0x000fc800078e003a */
[----:B------:R-:W-:Y:S01]  /*7be0*/  IMAD.MOV.U32 R61, RZ, RZ, RZ ;  /* 0x000000ffff3d7224 */ /* 0x000fe200078e00ff */
[----:B------:R-:W-:Y:S01]  /*7bf0*/  MOV R56, R58 ;  /* 0x0000003a00387202 */ /* 0x000fe20000000f00 */
[----:B------:R-:W-:Y:S01]  /*7c00*/  IMAD.MOV.U32 R57, RZ, RZ, R25 ;  /* 0x000000ffff397224 */ /* 0x000fe200078e0019 */
[----:B------:R-:W-:Y:S01]  /*7c10*/  MOV R58, R59 ;  /* 0x0000003b003a7202 */ /* 0x000fe20000000f00 */
[----:B------:R-:W-:-:S04]  /*7c20*/  IMAD.WIDE.U32 R60, R24, 0x3d1, R60 ;  /* 0x000003d1183c7825 */ /* 0x000fc800078e003c */
[----:B------:R-:W-:Y:S01]  /*7c30*/  IMAD.WIDE.U32 R56, R34, R9, R56 ;  /* 0x0000000922387225 */ /* 0x000fe200078e0038 */
[----:B------:R-:W-:Y:S02]  /*7c40*/  MOV R18, R61 ;  /* 0x0000003d00127202 */ /* 0x000fe40000000f00 */
[----:B------:R-:W-:Y:S01]  /*7c50*/  IADD3.X R9, P1, PT, R66, ~UR16, RZ, P1, !PT ;  /* 0x8000001042097c10 */ /* 0x000fe20008f3e4ff */
[----:B------:R-:W-:Y:S01]  /*7c60*/  IMAD.MOV.U32 R19, RZ, RZ, RZ ;  /* 0x000000ffff137224 */ /* 0x000fe200078e00ff */
[----:B------:R-:W-:Y:S01]  /*7c70*/  IADD3.X R60, P0, PT, R60, R10, RZ, P0, !PT ;  /* 0x0000000a3c3c7210 */ /* 0x000fe2000071e4ff */
[----:B------:R-:W-:Y:S01]  /*7c80*/  IMAD.MOV.U32 R59, RZ, RZ, R57 ;  /* 0x000000ffff3b7224 */ /* 0x000fe200078e0039 */
[----:B------:R-:W-:Y:S01]  /*7c90*/  IADD3.X R25, P1, PT, R68, ~UR17, RZ, P1, !PT ;  /* 0x8000001144197c10 */ /* 0x000fe20008f3e4ff */
[----:B------:R-:W-:-:S04]  /*7ca0*/  IMAD.WIDE.U32 R18, R56, 0x3d1, R18 ;  /* 0x000003d138127825 */ /* 0x000fc800078e0012 */
[----:B------:R-:W-:Y:S01]  /*7cb0*/  IMAD.WIDE.U32 R16, R34, R17, R58 ;  /* 0x0000001122107225 */ /* 0x000fe200078e003a */
[----:B------:R-:W-:Y:S02]  /*7cc0*/  MOV R10, R19 ;  /* 0x00000013000a7202 */ /* 0x000fe40000000f00 */
[----:B------:R-:W-:Y:S01]  /*7cd0*/  IADD3.X R18, P0, PT, R18, R24, RZ, P0, !PT ;  /* 0x0000001812127210 */ /* 0x000fe2000071e4ff */
[----:B------:R-:W-:Y:S01]  /*7ce0*/  IMAD.MOV.U32 R11, RZ, RZ, RZ ;  /* 0x000000ffff0b7224 */ /* 0x000fe200078e00ff */
[----:B------:R-:W-:Y:S01]  /*7cf0*/  IADD3.X R19, P1, PT, R60, ~UR18, RZ, P1, !PT ;  /* 0x800000123c137c10 */ /* 0x000fe20008f3e4ff */
[----:B------:R-:W-:-:S04]  /*7d00*/  IMAD.WIDE.U32 R10, R16, 0x3d1, R10 ;  /* 0x000003d1100a7825 */ /* 0x000fc800078e000a */
[----:B------:R-:W-:Y:S01]  /*7d10*/  IMAD R7, R17, 0x3d1, R11 ;  /* 0x000003d111077824 */ /* 0x000fe200078e020b */
[----:B------:R-:W-:Y:S02]  /*7d20*/  IADD3.X R10, P0, PT, R10, R56, RZ, P0, !PT ;  /* 0x000000380a0a7210 */ /* 0x000fe4000071e4ff */
[----:B------:R-:W-:Y:S02]  /*7d30*/  IADD3.X R11, P1, PT, R18, ~UR19, RZ, P1, !PT ;  /* 0x80000013120b7c10 */ /* 0x000fe40008f3e4ff */
[----:B------:R-:W-:Y:S02]  /*7d40*/  IADD3.X R7, PT, PT, R7, R16, RZ, P0, !PT ;  /* 0x0000001007077210 */ /* 0x000fe400007fe4ff */
[----:B------:R-:W-:-:S04]  /*7d50*/  IADD3.X R17, P1, PT, R10, ~UR30, RZ, P1, !PT ;  /* 0x8000001e0a117c10 */ /* 0x000fc80008f3e4ff */
[----:B------:R-:W-:-:S04]  /*7d60*/  IADD3.X R16, PT, PT, R7, ~UR31, RZ, P1, !PT ;  /* 0x8000001f07107c10 */ /* 0x000fc80008ffe4ff */
[----:B------:R-:W-:Y:S01]  /*7d70*/  ISETP.NE.AND P1, PT, R16, RZ, PT ;  /* 0x000000ff1000720c */ /* 0x000fe20003f25270 */
[----:B------:R-:W-:-:S03]  /*7d80*/  IMAD R16, R90, R23, RZ ;  /* 0x000000175a107224 */ /* 0x000fc600078e02ff */
[----:B------:R-:W-:Y:S02]  /*7d90*/  SEL R21, R21, R12, !P1 ;  /* 0x0000000c15157207 */ /* 0x000fe40004800000 */
[----:B------:R-:W-:Y:S02]  /*7da0*/  SEL R13, R14, R13, !P1 ;  /* 0x0000000d0e0d7207 */ /* 0x000fe40004800000 */
[----:B------:R-:W-:Y:S02]  /*7db0*/  IADD3 R21, P0, PT, R16, R21, RZ ;  /* 0x0000001510157210 */ /* 0x000fe40007f1e0ff */
[----:B------:R-:W-:Y:S02]  /*7dc0*/  SEL R9, R9, R66, !P1 ;  /* 0x0000004209097207 */ /* 0x000fe40004800000 */
[----:B------:R-:W-:Y:S02]  /*7dd0*/  IADD3.X R48, P0, PT, R13, R48, RZ, P0, !PT ;  /* 0x000000300d307210 */ /* 0x000fe4000071e4ff */
[----:B------:R-:W-:-:S02]  /*7de0*/  IADD3 R12, P2, PT, R21, -UR28, RZ ;  /* 0x8000001c150c7c10 */ /* 0x000fc4000ff5e0ff */
[----:B------:R-:W-:Y:S02]  /*7df0*/  SEL R25, R25, R68, !P1 ;  /* 0x0000004419197207 */ /* 0x000fe40004800000 */
[----:B------:R-:W-:Y:S02]  /*7e00*/  IADD3.X R46, P0, PT, R9, R46, RZ, P0, !PT ;  /* 0x0000002e092e7210 */ /* 0x000fe4000071e4ff */
[----:B------:R-:W-:Y:S02]  /*7e10*/  IADD3.X R9, P2, PT, R48, ~UR29, RZ, P2, !PT ;  /* 0x8000001d30097c10 */ /* 0x000fe4000975e4ff */
[----:B------:R-:W-:Y:S02]  /*7e20*/  SEL R19, R19, R60, !P1 ;  /* 0x0000003c13137207 */ /* 0x000fe40004800000 */
[----:B------:R-:W-:Y:S02]  /*7e30*/  IADD3.X R25, P0, PT, R25, R42, RZ, P0, !PT ;  /* 0x0000002a19197210 */ /* 0x000fe4000071e4ff */
[----:B------:R-:W-:-:S02]  /*7e40*/  IADD3.X R13, P2, PT, R46, ~UR16, RZ, P2, !PT ;  /* 0x800000102e0d7c10 */ /* 0x000fc4000975e4ff */
[----:B------:R-:W-:Y:S02]  /*7e50*/  SEL R11, R11, R18, !P1 ;  /* 0x000000120b0b7207 */ /* 0x000fe40004800000 */
[----:B------:R-:W-:Y:S02]  /*7e60*/  IADD3.X R19, P0, PT, R19, R26, RZ, P0, !PT ;  /* 0x0000001a13137210 */ /* 0x000fe4000071e4ff */
[----:B------:R-:W-:Y:S02]  /*7e70*/  IADD3.X R14, P2, PT, R25, ~UR17, RZ, P2, !PT ;  /* 0x80000011190e7c10 */ /* 0x000fe4000975e4ff */
[----:B------:R-:W-:Y:S02]  /*7e80*/  SEL R17, R17, R10, !P1 ;  /* 0x0000000a11117207 */ /* 0x000fe40004800000 */
[----:B------:R-:W-:Y:S02]  /*7e90*/  IADD3.X R20, P0, PT, R11, R20, RZ, P0, !PT ;  /* 0x000000140b147210 */ /* 0x000fe4000071e4ff */
[----:B------:R-:W-:-:S02]  /*7ea0*/  IADD3.X R10, P2, PT, R19, ~UR18, RZ, P2, !PT ;  /* 0x80000012130a7c10 */ /* 0x000fc4000975e4ff */
[----:B------:R-:W-:Y:S02]  /*7eb0*/  IADD3.X R52, P0, PT, R17, R52, RZ, P0, !PT ;  /* 0x0000003411347210 */ /* 0x000fe4000071e4ff */
[----:B------:R-:W-:-:S03]  /*7ec0*/  IADD3.X R11, P2, PT, R20, ~UR19, RZ, P2, !PT ;  /* 0x80000013140b7c10 */ /* 0x000fc6000975e4ff */
[----:B------:R-:W-:Y:S01]  /*7ed0*/  IMAD.X R51, R7, 0x1, R54, P0 ;  /* 0x0000000107337824 */ /* 0x000fe200000e0636 */
[----:B------:R-:W-:-:S04]  /*7ee0*/  IADD3.X R7, P2, PT, R52, ~UR30, RZ, P2, !PT ;  /* 0x8000001e34077c10 */ /* 0x000fc8000975e4ff */
[----:B------:R-:W-:-:S04]  /*7ef0*/  IADD3.X R16, PT, PT, R51, ~UR31, RZ, P2, !PT ;  /* 0x8000001f33107c10 */ /* 0x000fc800097fe4ff */
[----:B------:R-:W-:-:S13]  /*7f00*/  ISETP.NE.AND P1, PT, R16, RZ, PT ;  /* 0x000000ff1000720c */ /* 0x000fda0003f25270 */
[----:B------:R-:W-:Y:S01]  /*7f10*/  @P1 MOV R12, R21 ;  /* 0x00000015000c1202 */ /* 0x000fe20000000f00 */
[----:B------:R-:W-:Y:S01]  /*7f20*/  @P1 IMAD.MOV.U32 R9, RZ, RZ, R48 ;  /* 0x000000ffff091224 */ /* 0x000fe200078e0030 */
[----:B------:R-:W-:Y:S01]  /*7f30*/  @P1 MOV R13, R46 ;  /* 0x0000002e000d1202 */ /* 0x000fe20000000f00 */
[----:B------:R-:W-:Y:S01]  /*7f40*/  @P1 IMAD.MOV.U32 R14, RZ, RZ, R25 ;  /* 0x000000ffff0e1224 */ /* 0x000fe200078e0019 */
[----:B------:R-:W-:Y:S01]  /*7f50*/  IADD3 R12, P0, PT, R12, R12, RZ ;  /* 0x0000000c0c0c7210 */ /* 0x000fe20007f1e0ff */
[----:B------:R-:W-:Y:S01]  /*7f60*/  @P1 IMAD.MOV.U32 R11, RZ, RZ, R20 ;  /* 0x000000ffff0b1224 */ /* 0x000fe200078e0014 */
[----:B------:R-:W-:Y:S02]  /*7f70*/  @P1 MOV R10, R19 ;  /* 0x00000013000a1202 */ /* 0x000fe40000000f00 */
[----:B------:R-:W-:Y:S02]  /*7f80*/  IADD3.X R9, P0, PT, R9, R9, RZ, P0, !PT ;  /* 0x0000000909097210 */ /* 0x000fe4000071e4ff */
[----:B------:R-:W-:-:S02]  /*7f90*/  IADD3 R17, P2, PT, R12, -UR28, RZ ;  /* 0x8000001c0c117c10 */ /* 0x000fc4000ff5e0ff */
[----:B------:R-:W-:Y:S02]  /*7fa0*/  IADD3.X R13, P0, PT, R13, R13, RZ, P0, !PT ;  /* 0x0000000d0d0d7210 */ /* 0x000fe4000071e4ff */
[----:B------:R-:W-:Y:S02]  /*7fb0*/  IADD3.X R96, P2, PT, R9, ~UR29, RZ, P2, !PT ;  /* 0x8000001d09607c10 */ /* 0x000fe4000975e4ff */
[----:B------:R-:W-:Y:S02]  /*7fc0*/  IADD3.X R14, P0, PT, R14, R14, RZ, P0, !PT ;  /* 0x0000000e0e0e7210 */ /* 0x000fe4000071e4ff */
[----:B------:R-:W-:Y:S02]  /*7fd0*/  IADD3.X R16, P2, PT, R13, ~UR16, RZ, P2, !PT ;  /* 0x800000100d107c10 */ /* 0x000fe4000975e4ff */
[----:B------:R-:W-:Y:S02]  /*7fe0*/  IADD3.X R10, P0, PT, R10, R10, RZ, P0, !PT ;  /* 0x0000000a0a0a7210 */ /* 0x000fe4000071e4ff */
[----:B------:R-:W-:-:S02]  /*7ff0*/  IADD3.X R21, P2, PT, R14, ~UR17, RZ, P2, !PT ;  /* 0x800000110e157c10 */ /* 0x000fc4000975e4ff */
[----:B------:R-:W-:Y:S02]  /*8000*/  @P1 MOV R7, R52 ;  /* 0x0000003400071202 */ /* 0x000fe40000000f00 */
[----:B------:R-:W-:Y:S02]  /*8010*/  IADD3.X R11, P0, PT, R11, R11, RZ, P0, !PT ;  /* 0x0000000b0b0b7210 */ /* 0x000fe4000071e4ff */
[----:B------:R-:W-:Y:S02]  /*8020*/  IADD3.X R19, P2, PT, R10, ~UR18, RZ, P2, !PT ;  /* 0x800000120a137c10 */ /* 0x000fe4000975e4ff */
[----:B------:R-:W-:Y:S02]  /*8030*/  IADD3.X R7, P0, PT, R7, R7, RZ, P0, !PT ;  /* 0x0000000707077210 */ /* 0x000fe4000071e4ff */
[----:B------:R-:W-:-:S03]  /*8040*/  IADD3.X R46, P2, PT, R11, ~UR19, RZ, P2, !PT ;  /* 0x800000130b2e7c10 */ /* 0x000fc6000975e4ff */
[----:B------:R-:W-:Y:S01]  /*8050*/  IMAD.X R51, R51, 0x1, R51, P0 ;  /* 0x0000000133337824 */ /* 0x000fe200000e0633 */
[----:B------:R-:W-:-:S04]  /*8060*/  IADD3.X R88, P2, PT, R7, ~UR30, RZ, P2, !PT ;  /* 0x8000001e07587c10 */ /* 0x000fc8000975e4ff */
[----:B------:R-:W-:-:S04]  /*8070*/  IADD3.X R18, PT, PT, R51, ~UR31, RZ, P2, !PT ;  /* 0x8000001f33127c10 */ /* 0x000fc800097fe4ff */
[----:B------:R-:W-:-:S04]  /*8080*/  ISETP.NE.AND P0, PT, R18, RZ, PT ;  /* 0x000000ff1200720c */ /* 0x000fc80003f05270 */
[----:B------:R-:W-:Y:S02]  /*8090*/  SEL R21, R21, R14, !P0 ;  /* 0x0000000e15157207 */ /* 0x000fe40004000000 */
[----:B------:R-:W-:Y:S02]  /*80a0*/  SEL R88, R88, R7, !P0 ;  /* 0x0000000758587207 */ /* 0x000fe40004000000 */
[----:B------:R-:W-:Y:S02]  /*80b0*/  SEL R46, R46, R11, !P0 ;  /* 0x0000000b2e2e7207 */ /* 0x000fe40004000000 */
[----:B------:R-:W-:Y:S02]  /*80c0*/  SEL R78, R19, R10, !P0 ;  /* 0x0000000a134e7207 */ /* 0x000fe40004000000 */
[----:B------:R-:W-:Y:S02]  /*80d0*/  SEL R83, R16, R13, !P0 ;  /* 0x0000000d10537207 */ /* 0x000fe40004000000 */
[----:B------:R-:W-:-:S02]  /*80e0*/  SEL R96, R96, R9, !P0 ;  /* 0x0000000960607207 */ /* 0x000fc40004000000 */
[----:B------:R-:W-:-:S07]  /*80f0*/  SEL R14, R17, R12, !P0 ;  /* 0x0000000c110e7207 */ /* 0x000fce0004000000 */
.L_x_3:
[----:B01234-:R-:W-:Y:S05]  /*8100*/  BSYNC.RECONVERGENT B0 ;  /* 0x0000000000007941 */ /* 0x01ffea0003800200 */
.L_x_2:
[----:B------:R-:W-:-:S04]  /*8110*/  USHF.R.U32.HI UR6, URZ, 0x5, UR7 ;  /* 0x00000005ff067899 */ /* 0x000fc80008011607 */
[----:B------:R-:W-:-:S09]  /*8120*/  ULEA UR6, UR6, UR11, 0x2 ;  /* 0x0000000b06067291 */ /* 0x000fd2000f8e10ff */
[----:B------:R-:W2:Y:S01]  /*8130*/  LDL R7, [UR6] ;  /* 0x00000006ff077983 */ /* 0x000ea20008100800 */
[----:B------:R-:W-:Y:S01]  /*8140*/  BSSY.RECONVERGENT B0, `(.L_x_4) ;  /* 0x0000bcf000007945 */ /* 0x000fe20003800200 */
        /* <DEDUP_REMOVED lines=22> */
[----:B------:R-:W-:-:S02]  /*82b0*/  MOV R16, R63 ;  /* 0x0000003f00107202 */ /* 0x000fc40000000f00 */
[----:B--2---:R-:W-:-:S04]  /*82c0*/  SHF.R.W.U32.HI R7, RZ, UR7, R7 ;  /* 0x00000007ff077c19 */ /* 0x004fc80008011e07 */
[----:B------:R-:W-:-:S04]  /*82d0*/  LOP3.LUT R7, R7, 0x1, RZ, 0xc0, !PT ;  /* 0x0000000107077812 */ /* 0x000fc800078ec0ff */
[----:B------:R-:W-:Y:S01]  /*82e0*/  ISETP.NE.U32.AND P0, PT, R7, 0x1, PT ;  /* 0x000000010700780c */ /* 0x000fe20003f05070 */
[----:B------:R-:W-:-:S12]  /*82f0*/  IMAD.MOV.U32 R7, RZ, RZ, R83 ;  /* 0x000000ffff077224 */ /* 0x000fd800078e0053 */
[----:B------:R-:W-:Y:S05]  /*8300*/  @P0 BRA `(.L_x_5) ;  /* 0x000000b800c80947 */ /* 0x000fea0003800000 */
[----:B------:R-:W0:Y:S01]  /*8310*/  LDCU.64 UR40, c[0x3][0x90] ;  /* 0x00c01200ff2877ac */ /* 0x000e220008000a00 */
[----:B------:R-:W-:Y:S01]  /*8320*/  HFMA2 R23, -RZ, RZ, 0, 5.9604644775390625e-08 ;  /* 0x00000001ff177431 */ /* 0x000fe200000001ff */
[----:B------:R-:W-:Y:S01]  /*8330*/  PRMT R28, RZ, 0x7610, R28 ;  /* 0x00007610ff1c7816 */ /* 0x000fe2000000001c */
[----:B------:R-:W-:Y:S01]  /*8340*/  HFMA2 R11, -RZ, RZ, 0, 0 ;  /* 0x00000000ff0b7431 */ /* 0x000fe200000001ff */
[----:B------:R-:W1:Y:S01]  /*8350*/  LDCU.64 UR50, c[0x3][0xa0] ;  /* 0x00c01400ff3277ac */ /* 0x000e620008000a00 */
[----:B------:R-:W-:Y:S01]  /*8360*/  IMAD.MOV.U32 R17, RZ, RZ, RZ ;  /* 0x000000ffff117224 */ /* 0x000fe200078e00ff */
[----:B------:R-:W-:Y:S01]  /*8370*/  MOV R9, RZ ;  /* 0x000000ff00097202 */ /* 0x000fe20000000f00 */
[----:B------:R-:W-:Y:S01]  /*8380*/  IMAD.MOV.U32 R25, RZ, RZ, RZ ;  /* 0x000000ffff197224 */ /* 0x000fe200078e00ff */
[----:B------:R-:W2:Y:S01]  /*8390*/  LDCU.64 UR42, c[0x3][0x70] ;  /* 0x00c00e00ff2a77ac */ /* 0x000ea20008000a00 */
[----:B------:R-:W-:Y:S01]  /*83a0*/  IMAD.MOV.U32 R19, RZ, RZ, RZ ;  /* 0x000000ffff137224 */ /* 0x000fe200078e00ff */
[----:B------:R-:W-:Y:S01]  /*83b0*/  MOV R7, RZ ;  /* 0x000000ff00077202 */ /* 0x000fe20000000f00 */
[----:B------:R-:W-:Y:S01]  /*83c0*/  IMAD.MOV.U32 R13, RZ, RZ, RZ ;  /* 0x000000ffff0d7224 */ /* 0x000fe200078e00ff */
[----:B------:R-:W3:Y:S01]  /*83d0*/  LDCU.64 UR44, c[0x3][0x78] ;  /* 0x00c00f00ff2c77ac */ /* 0x000ee20008000a00 */
[----:B------:R-:W4:Y:S01]  /*83e0*/  LDCU.64 UR46, c[0x3][0x80] ;  /* 0x00c01000ff2e77ac */ /* 0x000f220008000a00 */
[----:B0-----:R-:W-:Y:S01]  /*83f0*/  MOV R81, UR41 ;  /* 0x0000002900517c02 */ /* 0x001fe20008000f00 */
[----:B------:R-:W-:Y:S01]  /*8400*/  IMAD.U32 R52, RZ, RZ, UR40 ;  /* 0x00000028ff347e24 */ /* 0x000fe2000f8e00ff */
[----:B------:R-:W0:Y:S01]  /*8410*/  LDCU.64 UR48, c[0x3][0x98] ;  /* 0x00c01300ff3077ac */ /* 0x000e220008000a00 */
[----:B-1----:R-:W-:Y:S01]  /*8420*/  MOV R20, UR51 ;  /* 0x0000003300147c02 */ /* 0x002fe20008000f00 */
[----:B------:R-:W-:Y:S01]  /*8430*/  IMAD.U32 R27, RZ, RZ, UR50 ;  /* 0x00000032ff1b7e24 */ /* 0x000fe2000f8e00ff */
[----:B------:R-:W1:Y:S01]  /*8440*/  LDCU.64 UR52, c[0x3][0x68] ;  /* 0x00c00d00ff3477ac */ /* 0x000e620008000a00 */
[----:B--2---:R-:W-:Y:S01]  /*8450*/  MOV R45, UR42 ;  /* 0x0000002a002d7c02 */ /* 0x004fe20008000f00 */
[----:B------:R-:W-:Y:S01]  /*8460*/  IMAD.U32 R58, RZ, RZ, UR43 ;  /* 0x0000002bff3a7e24 */ /* 0x000fe2000f8e00ff */
[----:B------:R-:W2:Y:S01]  /*8470*/  LDCU.64 UR54, c[0x3][0x88] ;  /* 0x00c01100ff3677ac */ /* 0x000ea20008000a00 */
[----:B---3--:R-:W-:Y:S01]  /*8480*/  MOV R97, UR45 ;  /* 0x0000002d00617c02 */ /* 0x008fe20008000f00 */
[----:B------:R-:W-:Y:S01]  /*8490*/  IMAD.U32 R93, RZ, RZ, UR44 ;  /* 0x0000002cff5d7e24 */ /* 0x000fe2000f8e00ff */
[----:B----4-:R-:W-:Y:S01]  /*84a0*/  MOV R10, UR47 ;  /* 0x0000002f000a7c02 */ /* 0x010fe20008000f00 */
[----:B------:R-:W-:Y:S01]  /*84b0*/  IMAD.U32 R102, RZ, RZ, UR46 ;  /* 0x0000002eff667e24 */ /* 0x000fe2000f8e00ff */
[----:B0-----:R-:W-:Y:S01]  /*84c0*/  MOV R18, UR49 ;  /* 0x0000003100127c02 */ /* 0x001fe20008000f00 */
[----:B------:R-:W-:Y:S01]  /*84d0*/  IMAD.U32 R41, RZ, RZ, UR48 ;  /* 0x00000030ff297e24 */ /* 0x000fe2000f8e00ff */
[----:B-1----:R-:W-:Y:S01]  /*84e0*/  MOV R16, UR53 ;  /* 0x0000003500107c02 */ /* 0x002fe20008000f00 */
[----:B------:R-:W-:Y:S01]  /*84f0*/  IMAD.U32 R99, RZ, RZ, UR52 ;  /* 0x00000034ff637e24 */ /* 0x000fe2000f8e00ff */
[----:B--2---:R-:W-:Y:S01]  /*8500*/  MOV R53, UR55 ;  /* 0x0000003700357c02 */ /* 0x004fe20008000f00 */
[----:B------:R-:W-:Y:S01]  /*8510*/  IMAD.U32 R12, RZ, RZ, UR54 ;  /* 0x00000036ff0c7e24 */ /* 0x000fe2000f8e00ff */
[----:B------:R-:W-:Y:S06]  /*8520*/  @P5 BRA `(.L_x_5) ;  /* 0x000000b800405947 */ /* 0x000fec0003800000 */
[CC--:B------:R-:W-:Y:S01]  /*8530*/  IMAD R23, R14.reuse, R96.reuse, RZ ;  /* 0x000000600e177224 */ /* 0x0c0fe200078e02ff */
[----:B------:R-:W-:Y:S01]  /*8540*/  MOV R12, RZ ;  /* 0x000000ff000c7202 */ /* 0x000fe20000000f00 */
[C---:B------:R-:W-:Y:S01]  /*8550*/  IMAD.HI.U32 R7, R14.reuse, R96, RZ ;  /* 0x000000600e077227 */ /* 0x040fe200078e00ff */
[----:B------:R-:W-:Y:S02]  /*8560*/  MOV R119, RZ ;  /* 0x000000ff00777202 */ /* 0x000fe40000000f00 */
[-C--:B------:R-:W-:Y:S01]  /*8570*/  IADD3 RZ, P0, PT, RZ, R23.reuse, RZ ;  /* 0x00000017ffff7210 */ /* 0x080fe20007f1e0ff */
[-C--:B------:R-:W-:Y:S01]  /*8580*/  IMAD.WIDE.U32 R10, R14, R14.reuse, RZ ;  /* 0x0000000e0e0a7225 */ /* 0x080fe200078e00ff */
[----:B------:R-:W-:Y:S02]  /*8590*/  MOV R10, RZ ;  /* 0x000000ff000a7202 */ /* 0x000fe40000000f00 */
[----:B------:R-:W-:Y:S01]  /*85a0*/  IADD3 R23, P1, PT, R23, R23, RZ ;  /* 0x0000001717177210 */ /* 0x000fe20007f3e0ff */
[----:B------:R-:W-:Y:S01]  /*85b0*/  IMAD.HI.U32 R16, R96, R14, RZ ;  /* 0x0000000e60107227 */ /* 0x000fe200078e00ff */
[----:B------:R-:W-:-:S02]  /*85c0*/  IADD3.X R11, PT, PT, R7, R11, RZ, P0, !PT ;  /* 0x0000000b070b7210 */ /* 0x000fc400007fe4ff */
[----:B------:R-:W-:Y:S01]  /*85d0*/  MOV R72, RZ ;  /* 0x000000ff00487202 */ /* 0x000fe20000000f00 */
[----:B------:R-:W-:Y:S02]  /*85e0*/  IMAD.X R17, RZ, RZ, R16, P1 ;  /* 0x000000ffff117224 */ /* 0x000fe400008e0610 */
[----:B------:R-:W-:-:S04]  /*85f0*/  IMAD.WIDE.U32 R10, R14, R83, R10 ;  /* 0x000000530e0a7225 */ /* 0x000fc800078e000a */
[----:B------:R-:W-:Y:S02]  /*8600*/  IMAD.MOV.U32 R16, RZ, RZ, R10 ;  /* 0x000000ffff107224 */ /* 0x000fe400078e000a */
[----:B------:R-:W-:Y:S02]  /*8610*/  IMAD.MOV.U32 R13, RZ, RZ, R11 ;  /* 0x000000ffff0d7224 */ /* 0x000fe400078e000b */
[----:B------:R-:W-:-:S04]  /*8620*/  IMAD.WIDE.U32 R16, R96, R96, R16 ;  /* 0x0000006060107225 */ /* 0x000fc800078e0010 */
[----:B------:R-:W-:Y:S01]  /*8630*/  IMAD.WIDE.U32 R12, R14, R21, R12 ;  /* 0x000000150e0c7225 */ /* 0x000fe200078e000c */
[----:B------:R-:W-:-:S03]  /*8640*/  IADD3 R7, P0, PT, R10, R16, RZ ;  /* 0x000000100a077210 */ /* 0x000fc60007f1e0ff */
[----:B------:R-:W-:Y:S01]  /*8650*/  IMAD.MOV.U32 R18, RZ, RZ, RZ ;  /* 0x000000ffff127224 */ /* 0x000fe200078e00ff */
[----:B------:R-:W-:Y:S01]  /*8660*/  MOV R16, R12 ;  /* 0x0000000c00107202 */ /* 0x000fe20000000f00 */
[----:B------:R-:W-:Y:S01]  /*8670*/  IMAD.HI.U32 R24, R83, R14, RZ ;  /* 0x0000000e53187227 */ /* 0x000fe200078e00ff */
[----:B------:R-:W-:-:S03]  /*8680*/  MOV R19, R13 ;  /* 0x0000000d00137202 */ /* 0x000fc60000000f00 */
[----:B------:R-:W-:-:S04]  /*8690*/  IMAD.WIDE.U32 R16, R96, R83, R16 ;  /* 0x0000005360107225 */ /* 0x000fc800078e0010 */
[----:B------:R-:W-:Y:S01]  /*86a0*/  IMAD.WIDE.U32 R18, R14, R78, R18 ;  /* 0x0000004e0e127225 */ /* 0x000fe200078e0012 */
[----:B------:R-:W-:-:S03]  /*86b0*/  MOV R11, R17 ;  /* 0x00000011000b7202 */ /* 0x000fc60000000f00 */
[----:B------:R-:W-:Y:S01]  /*86c0*/  IMAD.X R25, RZ, RZ, R24, P0 ;  /* 0x000000ffff197224 */ /* 0x000fe200000e0618 */
[----:B------:R-:W-:Y:S01]  /*86d0*/  MOV R24, R16 ;  /* 0x0000001000187202 */ /* 0x000fe20000000f00 */
[----:B------:R-:W-:Y:S01]  /*86e0*/  IMAD.MOV.U32 R10, RZ, RZ, R18 ;  /* 0x000000ffff0a7224 */ /* 0x000fe200078e0012 */
[----:B------:R-:W-:Y:S01]  /*86f0*/  MOV R17, R19 ;  /* 0x0000001300117202 */ /* 0x000fe20000000f00 */
[----:B------:R-:W-:Y:S02]  /*8700*/  IMAD.MOV.U32 R16, RZ, RZ, RZ ;  /* 0x000000ffff107224 */ /* 0x000fe400078e00ff */
[----:B------:R-:W-:-:S04]  /*8710*/  IMAD.WIDE.U32 R24, R96, R83, R24 ;  /* 0x0000005360187225 */ /* 0x000fc800078e0018 */
[----:B------:R-:W-:Y:S01]  /*8720*/  IMAD.WIDE.U32 R10, R96, R21, R10 ;  /* 0x00000015600a7225 */ /* 0x000fe200078e000a */
[----:B------:R-:W-:-:S03]  /*8730*/  IADD3 R9, P0, PT, R12, R24, RZ ;  /* 0x000000180c097210 */ /* 0x000fc60007f1e0ff */
[----:B------:R-:W-:-:S04]  /*8740*/  IMAD.WIDE.U32 R16, R14, R46, R16 ;  /* 0x0000002e0e107225 */ /* 0x000fc800078e0010 */
[----:B------:R-:W-:Y:S01]  /*8750*/  IMAD.MOV.U32 R24, RZ, RZ, R10 ;  /* 0x000000ffff187224 */ /* 0x000fe200078e000a */
[----:B------:R-:W-:Y:S01]  /*8760*/  MOV R10, R16 ;  /* 0x00000010000a7202 */ /* 0x000fe20000000f00 */
[----:B------:R-:W-:Y:S01]  /*8770*/  IMAD.HI.U32 R42, R21, R14, RZ ;  /* 0x0000000e152a7227 */ /* 0x000fe200078e00ff */
[----:B------:R-:W-:-:S03]  /*8780*/  MOV R13, R17 ;  /* 0x00000011000d7202 */ /* 0x000fc60000000f00 */
[----:B------:R-:W-:Y:S02]  /*8790*/  IMAD.MOV.U32 R12, RZ, RZ, RZ ;  /* 0x000000ffff0c7224 */ /* 0x000fe400078e00ff */
[----:B------:R-:W-:-:S04]  /*87a0*/  IMAD.WIDE.U32 R24, R83, R83, R24 ;  /* 0x0000005353187225 */ /* 0x000fc800078e0018 */
[----:B------:R-:W-:Y:S01]  /*87b0*/  IMAD.WIDE.U32 R10, R96, R78, R10 ;  /* 0x0000004e600a7225 */ /* 0x000fe200078e000a */
[----:B------:R-:W-:-:S03]  /*87c0*/  MOV R27, R25 ;  /* 0x00000019001b7202 */ /* 0x000fc60000000f00 */
[----:B------:R-:W-:Y:S01]  /*87d0*/  IMAD.X R43, RZ, RZ, R42, P0 ;  /* 0x000000ffff2b7224 */ /* 0x000fe200000e062a */
[----:B------:R-:W-:Y:S01]  /*87e0*/  MOV R42, R24 ;  /* 0x00000018002a7202 */ /* 0x000fe20000000f00 */
[----:B------:R-:W-:Y:S01]  /*87f0*/  IMAD.WIDE.U32 R12, R14, R88, R12 ;  /* 0x000000580e0c7225 */ /* 0x000fe200078e000c */
[----:B------:R-:W-:-:S03]  /*8800*/  MOV R25, R11 ;  /* 0x0000000b00197202 */ /* 0x000fc60000000f00 */
[----:B------:R-:W-:Y:S01]  /*8810*/  IMAD.MOV.U32 R26, RZ, RZ, R10 ;  /* 0x000000ffff1a7224 */ /* 0x000fe200078e000a */
[----:B------:R-:W-:Y:S01]  /*8820*/  MOV R11, R13 ;  /* 0x0000000d000b7202 */ /* 0x000fe20000000f00 */
[----:B------:R-:W-:Y:S02]  /*8830*/  IMAD.MOV.U32 R24, RZ, RZ, R12 ;  /* 0x000000ffff187224 */ /* 0x000fe400078e000c */
[----:B------:R-:W-:-:S04]  /*8840*/  IMAD.WIDE.U32 R42, R96, R21, R42 ;  /* 0x00000015602a7225 */ /* 0x000fc800078e002a */
[----:B------:R-:W-:Y:S01]  /*8850*/  IMAD.MOV.U32 R10, RZ, RZ, RZ ;  /* 0x000000ffff0a7224 */ /* 0x000fe200078e00ff */
[----:B------:R-:W-:Y:S01]  /*8860*/  IADD3 R20, P0, PT, R18, R42, RZ ;  /* 0x0000002a12147210 */ /* 0x000fe20007f1e0ff */
[----:B------:R-:W-:-:S04]  /*8870*/  IMAD.WIDE.U32 R26, R83, R21, R26 ;  /* 0x00000015531a7225 */ /* 0x000fc800078e001a */
[----:B------:R-:W-:-:S04]  /*8880*/  IMAD.WIDE.U32 R24, R96, R46, R24 ;  /* 0x0000002e60187225 */ /* 0x000fc800078e0018 */
[----:B------:R-:W-:-:S04]  /*8890*/  IMAD.WIDE.U32 R10, R14, R51, R10 ;  /* 0x000000330e0a7225 */ /* 0x000fc800078e000a */
[----:B------:R-:W-:Y:S01]  /*88a0*/  IMAD.MOV.U32 R42, RZ, RZ, R26 ;  /* 0x000000ffff2a7224 */ /* 0x000fe200078e001a */
[----:B------:R-:W-:Y:S01]  /*88b0*/  MOV R26, R24 ;  /* 0x00000018001a7202 */ /* 0x000fe20000000f00 */
[----:B------:R-:W-:-:S04]  /*88c0*/  IMAD.HI.U32 R48, R78, R14, RZ ;  /* 0x0000000e4e307227 */ /* 0x000fc800078e00ff */
[----:B------:R-:W-:Y:S01]  /*88d0*/  IMAD.MOV.U32 R24, RZ, RZ, R10 ;  /* 0x000000ffff187224 */ /* 0x000fe200078e000a */
[----:B------:R-:W-:Y:S01]  /*88e0*/  IADD3.X R49, PT, PT, R48, RZ, RZ, P0, !PT ;  /* 0x000000ff30317210 */ /* 0x000fe200007fe4ff */
        /* <DEDUP_REMOVED lines=8> */
[----:B------:R-:W-:Y:S01]  /*8970*/  IMAD.WIDE.U32 R26, R83, R46, R26 ;  /* 0x0000002e531a7225 */ /* 0x000fe200078e001a */
[----:B------:R-:W-:Y:S02]  /*8980*/  IADD3 R41, P0, PT, R16, R24, RZ ;  /* 0x0000001810297210 */ /* 0x000fe40007f1e0ff */
[----:B------:R-:W-:Y:S01]  /*8990*/  MOV R17, R25 ;  /* 0x0000001900117202 */ /* 0x000fe20000000f00 */
[----:B------:R-:W-:-:S04]  /*89a0*/  IMAD.WIDE.U32 R42, R21, R21, R42 ;  /* 0x00000015152a7225 */ /* 0x000fc800078e002a */
[----:B------:R-:W-:Y:S01]  /*89b0*/  IMAD.WIDE.U32 R18, R96, R51, R18 ;  /* 0x0000003360127225 */ /* 0x000fe200078e0012 */
[----:B------:R-:W-:-:S03]  /*89c0*/  MOV R25, R43 ;  /* 0x0000002b00197202 */ /* 0x000fc60000000f00 */
[----:B------:R-:W-:Y:S02]  /*89d0*/  IMAD.MOV.U32 R24, RZ, RZ, R26 ;  /* 0x000000ffff187224 */ /* 0x000fe400078e001a */
[----:B------:R-:W-:Y:S02]  /*89e0*/  IMAD.MOV.U32 R16, RZ, RZ, R42 ;  /* 0x000000ffff107224 */ /* 0x000fe400078e002a */
[----:B------:R-:W-:Y:S02]  /*89f0*/  IMAD.MOV.U32 R26, RZ, RZ, R18 ;  /* 0x000000ffff1a7224 */ /* 0x000fe400078e0012 */
[----:B------:R-:W-:-:S04]  /*8a00*/  IMAD.HI.U32 R11, R46, R14, RZ ;  /* 0x0000000e2e0b7227 */ /* 0x000fc800078e00ff */
[----:B------:R-:W-:-:S04]  /*8a10*/  IMAD.WIDE.U32 R26, R83, R88, R26 ;  /* 0x00000058531a7225 */ /* 0x000fc800078e001a */
[----:B------:R-:W-:Y:S01]  /*8a20*/  IMAD.WIDE.U32 R42, R83, R78, R16 ;  /* 0x0000004e532a7225 */ /* 0x000fe200078e0010 */
[----:B------:R-:W-:-:S03]  /*8a30*/  IADD3.X R17, PT, PT, R11, RZ, RZ, P0, !PT ;  /* 0x000000ff0b117210 */ /* 0x000fc600007fe4ff */
        /* <DEDUP_REMOVED lines=14> */
[----:B------:R-:W-:-:S04]  /*8b20*/  IMAD.HI.U32 R12, R88, R14, RZ ;  /* 0x0000000e580c7227 */ /* 0x000fc800078e00ff */
[----:B------:R-:W-:-:S04]  /*8b30*/  IMAD.WIDE.U32 R26, R21, R88, R26 ;  /* 0x00000058151a7225 */ /* 0x000fc800078e001a */
[----:B------:R-:W-:-:S04]  /*8b40*/  IMAD.WIDE.U32 R24, R78, R78, R24 ;  /* 0x0000004e4e187225 */ /* 0x000fc800078e0018 */
[----:B------:R-:W-:Y:S01]  /*8b50*/  IMAD.WIDE.U32 R42, R83, R46, R16 ;  /* 0x0000002e532a7225 */ /* 0x000fe200078e0010 */
[----:B------:R-:W-:-:S03]  /*8b60*/  MOV R16, R19 ;  /* 0x0000001300107202 */ /* 0x000fc60000000f00 */
[----:B------:R-:W-:Y:S02]  /*8b70*/  IMAD.X R13, RZ, RZ, R12, P0 ;  /* 0x000000ffff0d7224 */ /* 0x000fe400000e060c */
[----:B------:R-:W-:Y:S01]  /*8b80*/  IMAD.MOV.U32 R17, RZ, RZ, R27 ;  /* 0x000000ffff117224 */ /* 0x000fe200078e001b */
[----:B------:R-:W-:Y:S01]  /*8b90*/  MOV R27, R25 ;  /* 0x00000019001b7202 */ /* 0x000fe20000000f00 */
[----:B------:R-:W-:Y:S01]  /*8ba0*/  IMAD.MOV.U32 R12, RZ, RZ, R42 ;  /* 0x000000ffff0c7224 */ /* 0x000fe200078e002a */
[----:B------:R-:W-:Y:S01]  /*8bb0*/  MOV R25, R43 ;  /* 0x0000002b00197202 */ /* 0x000fe20000000f00 */
[----:B------:R-:W-:-:S04]  /*8bc0*/  IMAD.WIDE.U32 R16, R21, R51, R16 ;  /* 0x0000003315107225 */ /* 0x000fc800078e0010 */
[----:B------:R-:W-:-:S04]  /*8bd0*/  IMAD.WIDE.U32 R12, R96, R88, R12 ;  /* 0x00000058600c7225 */ /* 0x000fc800078e000c */
[----:B------:R-:W-:Y:S01]  /*8be0*/  IMAD.WIDE.U32 R24, R21, R46, R24 ;  /* 0x0000002e15187225 */ /* 0x000fe200078e0018 */
[----:B------:R-:W-:-:S03]  /*8bf0*/  IADD3 R47, P0, PT, R10, R12, RZ ;  /* 0x0000000c0a2f7210 */ /* 0x000fc60007f1e0ff */
[----:B------:R-:W-:-:S04]  /*8c00*/  IMAD.WIDE.U32 R26, R78, R46, R26 ;  /* 0x0000002e4e1a7225 */ /* 0x000fc800078e001a */
[----:B------:R-:W-:Y:S01]  /*8c10*/  IMAD.MOV.U32 R12, RZ, RZ, R24 ;  /* 0x000000ffff0c7224 */ /* 0x000fe200078e0018 */
[----:B------:R-:W-:Y:S01]  /*8c20*/  MOV R24, R26 ;  /* 0x0000001a00187202 */ /* 0x000fe20000000f00 */
[----:B------:R-:W-:Y:S02]  /*8c30*/  IMAD.MOV.U32 R26, RZ, RZ, R16 ;  /* 0x000000ffff1a7224 */ /* 0x000fe400078e0010 */
[----:B------:R-:W-:-:S04]  /*8c40*/  IMAD.HI.U32 R42, R51, R14, RZ ;  /* 0x0000000e332a7227 */ /* 0x000fc800078e00ff */
[----:B------:R-:W-:Y:S01]  /*8c50*/  IMAD.WIDE.U32 R26, R78, R88, R26 ;  /* 0x000000584e1a7225 */ /* 0x000fe200078e001a */
[----:B------:R-:W-:-:S03]  /*8c60*/  IADD3.X R43, PT, PT, R42, RZ, RZ, P0, !PT ;  /* 0x000000ff2a2b7210 */ /* 0x000fc600007fe4ff */
[----:B------:R-:W-:-:S04]  /*8c70*/  IMAD.WIDE.U32 R24, R78, R46, R24 ;  /* 0x0000002e4e187225 */ /* 0x000fc800078e0018 */
[----:B------:R-:W-:Y:S01]  /*8c80*/  IMAD.WIDE.U32 R10, R83, R88, R12 ;  /* 0x00000058530a7225 */ /* 0x000fe200078e000c */
[----:B------:R-:W-:Y:S02]  /*8c90*/  MOV R13, R27 ;  /* 0x0000001b000d7202 */ /* 0x000fe40000000f00 */
[----:B------:R-:W-:Y:S01]  /*8ca0*/  MOV R16, R24 ;  /* 0x0000001800107202 */ /* 0x000fe20000000f00 */
[----:B------:R-:W-:Y:S01]  /*8cb0*/  IMAD.MOV.U32 R27, RZ, RZ, R25 ;  /* 0x000000ffff1b7224 */ /* 0x000fe200078e0019 */
[----:B------:R-:W-:Y:S01]  /*8cc0*/  MOV R42, R10 ;  /* 0x0000000a002a7202 */ /* 0x000fe20000000f00 */
[----:B------:R-:W-:Y:S02]  /*8cd0*/  IMAD.MOV.U32 R12, RZ, RZ, R17 ;  /* 0x000000ffff0c7224 */ /* 0x000fe400078e0011 */
[----:B------:R-:W-:Y:S02]  /*8ce0*/  IMAD.MOV.U32 R17, RZ, RZ, R11 ;  /* 0x000000ffff117224 */ /* 0x000fe400078e000b */
        /* <DEDUP_REMOVED lines=8> */
[----:B------:R-:W-:Y:S01]  /*8d70*/  MOV R43, RZ ;  /* 0x000000ff002b7202 */ /* 0x000fe20000000f00 */
[----:B------:R-:W-:Y:S01]  /*8d80*/  IMAD.MOV.U32 R18, RZ, RZ, R26 ;  /* 0x000000ffff127224 */ /* 0x000fe200078e001a */
[----:B------:R-:W-:Y:S01]  /*8d90*/  MOV R26, R13 ;  /* 0x0000000d001a7202 */ /* 0x000fe20000000f00 */
[----:B------:R-:W-:-:S04]  /*8da0*/  IMAD.WIDE.U32 R16, R46, R88, R16 ;  /* 0x000000582e107225 */ /* 0x000fc800078e0010 */
[----:B------:R-:W-:Y:S01]  /*8db0*/  IMAD.WIDE.U32 R24, R78, R88, R24 ;  /* 0x000000584e187225 */ /* 0x000fe200078e0018 */
[----:B------:R-:W-:-:S03]  /*8dc0*/  MOV R52, R16 ;  /* 0x0000001000347202 */ /* 0x000fc60000000f00 */
[----:B------:R-:W-:Y:S01]  /*8dd0*/  IMAD.WIDE.U32 R10, R42, 0x3d1, RZ ;  /* 0x000003d12a0a7825 */ /* 0x000fe200078e00ff */
[----:B------:R-:W-:-:S03]  /*8de0*/  MOV R12, R24 ;  /* 0x00000018000c7202 */ /* 0x000fc60000000f00 */
[----:B------:R-:W-:Y:S01]  /*8df0*/  IMAD.WIDE.U32 R18, R83, R51, R18 ;  /* 0x0000003353127225 */ /* 0x000fe200078e0012 */
[----:B------:R-:W-:Y:S02]  /*8e00*/  MOV R48, R11 ;  /* 0x0000000b00307202 */ /* 0x000fe40000000f00 */
[----:B------:R-:W-:Y:S01]  /*8e10*/  IADD3 RZ, P0, PT, RZ, R10, RZ ;  /* 0x0000000affff7210 */ /* 0x000fe20007f1e0ff */
[----:B------:R-:W-:Y:S01]  /*8e20*/  IMAD.MOV.U32 R53, RZ, RZ, R25 ;  /* 0x000000ffff357224 */ /* 0x000fe200078e0019 */
[----:B------:R-:W-:Y:S01]  /*8e30*/  IADD3 R55, P1, PT, R10, -UR28, RZ ;  /* 0x8000001c0a377c10 */ /* 0x000fe2000ff3e0ff */
[----:B------:R-:W-:Y:S02]  /*8e40*/  IMAD.MOV.U32 R27, RZ, RZ, R17 ;  /* 0x000000ffff1b7224 */ /* 0x000fe400078e0011 */
[----:B------:R-:W-:Y:S02]  /*8e50*/  IMAD.MOV.U32 R13, RZ, RZ, R19 ;  /* 0x000000ffff0d7224 */ /* 0x000fe400078e0013 */
[----:B------:R-:W-:-:S02]  /*8e60*/  IMAD.MOV.U32 R49, RZ, RZ, RZ ;  /* 0x000000ffff317224 */ /* 0x000fc400078e00ff */
[----:B------:R-:W-:-:S04]  /*8e70*/  IMAD.WIDE.U32 R52, R46, R88, R52 ;  /* 0x000000582e347225 */ /* 0x000fc800078e0034 */
[----:B------:R-:W-:Y:S01]  /*8e80*/  IMAD.WIDE.U32 R12, R21, R51, R12 ;  /* 0x00000033150c7225 */ /* 0x000fe200078e000c */
[----:B------:R-:W-:-:S03]  /*8e90*/  MOV R16, R52 ;  /* 0x0000003400107202 */ /* 0x000fc60000000f00 */
[----:B------:R-:W-:-:S04]  /*8ea0*/  IMAD.WIDE.U32 R26, R46, R51, R26 ;  /* 0x000000332e1a7225 */ /* 0x000fc800078e001a */
[----:B------:R-:W-:Y:S01]  /*8eb0*/  IMAD.WIDE.U32 R48, R18, 0x3d1, R48 ;  /* 0x000003d112307825 */ /* 0x000fe200078e0030 */
[----:B------:R-:W-:-:S03]  /*8ec0*/  MOV R52, R26 ;  /* 0x0000001a00347202 */ /* 0x000fc60000000f00 */
[----:B------:R-:W-:Y:S01]  /*8ed0*/  IMAD.MOV.U32 R17, RZ, RZ, R13 ;  /* 0x000000ffff117224 */ /* 0x000fe200078e000d */
[----:B------:R-:W-:Y:S01]  /*8ee0*/  MOV R24, R49 ;  /* 0x0000003100187202 */ /* 0x000fe20000000f00 */
[----:B------:R-:W-:Y:S01]  /*8ef0*/  IMAD.MOV.U32 R25, RZ, RZ, RZ ;  /* 0x000000ffff197224 */ /* 0x000fe200078e00ff */
[----:B------:R-:W-:Y:S01]  /*8f00*/  IADD3.X R54, P0, PT, R48, R42, RZ, P0, !PT ;  /* 0x0000002a30367210 */ /* 0x000fe2000071e4ff */
[----:B------:R-:W-:Y:S01]  /*8f10*/  IMAD.WIDE.U32 R16, R78, R51, R16 ;  /* 0x000000334e107225 */ /* 0x000fe200078e0010 */
[----:B------:R-:W-:-:S03]  /*8f20*/  MOV R13, RZ ;  /* 0x000000ff000d7202 */ /* 0x000fc60000000f00 */
[----:B------:R-:W-:Y:S01]  /*8f30*/  IMAD.WIDE.U32 R52, R88, R88, R52 ;  /* 0x0000005858347225 */ /* 0x000fe200078e0034 */
[----:B------:R-:W-:Y:S02]  /*8f40*/  MOV R49, R17 ;  /* 0x0000001100317202 */ /* 0x000fe40000000f00 */
[----:B------:R-:W-:Y:S01]  /*8f50*/  MOV R17, RZ ;  /* 0x000000ff00117202 */ /* 0x000fe20000000f00 */
[----:B------:R-:W-:-:S04]  /*8f60*/  IMAD.WIDE.U32 R24, R12, 0x3d1, R24 ;  /* 0x000003d10c187825 */ /* 0x000fc800078e0018 */
[----:B------:R-:W-:Y:S01]  /*8f70*/  IMAD.MOV.U32 R48, RZ, RZ, R52 ;  /* 0x000000ffff307224 */ /* 0x000fe200078e0034 */
[----:B------:R-:W-:Y:S01]  /*8f80*/  IADD3.X R52, P0, PT, R24, R18, RZ, P0, !PT ;  /* 0x0000001218347210 */ /* 0x000fe2000071e4ff */
[----:B------:R-:W-:Y:S01]  /*8f90*/  IMAD.MOV.U32 R26, RZ, RZ, R27 ;  /* 0x000000ffff1a7224 */ /* 0x000fe200078e001b */
[----:B------:R-:W-:Y:S01]  /*8fa0*/  MOV R27, R53 ;  /* 0x00000035001b7202 */ /* 0x000fe20000000f00 */
[----:B------:R-:W-:Y:S01]  /*8fb0*/  IMAD.MOV.U32 R42, RZ, RZ, R25 ;  /* 0x000000ffff2a7224 */ /* 0x000fe200078e0019 */
[----:B------:R-:W-:Y:S01]  /*8fc0*/  MOV R25, RZ ;  /* 0x000000ff00197202 */ /* 0x000fe20000000f00 */
[----:B------:R-:W-:Y:S01]  /*8fd0*/  IMAD.WIDE.U32 R48, R46, R51, R48 ;  /* 0x000000332e307225 */ /* 0x000fe200078e0030 */
[----:B------:R-:W-:-:S03]  /*8fe0*/  IADD3.X R53, P1, PT, R54, ~UR29, RZ, P1, !PT ;  /* 0x8000001d36357c10 */ /* 0x000fc60008f3e4ff */
[----:B------:R-:W-:Y:S01]  /*8ff0*/  IMAD.WIDE.U32 R42, R16, 0x3d1, R42 ;  /* 0x000003d1102a7825 */ /* 0x000fe200078e002a */
[----:B------:R-:W-:-:S03]  /*9000*/  MOV R19, R49 ;  /* 0x0000003100137202 */ /* 0x000fc60000000f00 */
        /* <DEDUP_REMOVED lines=11> */
[----:B------:R-:W-:Y:S01]  /*90c0*/  IMAD.WIDE.U32 R12, R18, 0x3d1, R12 ;  /* 0x000003d1120c7825 */ /* 0x000fe200078e000c */
[----:B------:R-:W-:-:S03]  /*90d0*/  IADD3.X R19, P1, PT, R42, ~UR17, RZ, P1, !PT ;  /* 0x800000112a137c10 */ /* 0x000fc60008f3e4ff */
[----:B------:R-:W-:Y:S01]  /*90e0*/  IMAD.WIDE.U32 R26, R51, R51, R26 ;  /* 0x00000033331a7225 */ /* 0x000fe200078e001a */
[----:B------:R-:W-:-:S03]  /*90f0*/  IADD3.X R12, P0, PT, R12, R48, RZ, P0, !PT ;  /* 0x000000300c0c7210 */ /* 0x000fc6000071e4ff */
[----:B------:R-:W-:Y:S01]  /*9100*/  IMAD.MOV.U32 R16, RZ, RZ, R13 ;  /* 0x000000ffff107224 */ /* 0x000fe200078e000d */
[----:B------:R-:W-:Y:S01]  /*9110*/  IADD3.X R13, P1, PT, R24, ~UR18, RZ, P1, !PT ;  /* 0x80000012180d7c10 */ /* 0x000fe20008f3e4ff */
[----:B------:R-:W-:Y:S02]  /*9120*/  IMAD.MOV.U32 R77, RZ, RZ, RZ ;  /* 0x000000ffff4d7224 */ /* 0x000fe400078e00ff */
[----:B------:R-:W-:-:S04]  /*9130*/  IMAD.WIDE.U32 R16, R26, 0x3d1, R16 ;  /* 0x000003d11a107825 */ /* 0x000fc800078e0010 */
[----:B------:R-:W-:Y:S01]  /*9140*/  IMAD R11, R27, 0x3d1, R17 ;  /* 0x000003d11b0b7824 */ /* 0x000fe200078e0211 */
[----:B------:R-:W-:Y:S01]  /*9150*/  IADD3.X R16, P0, PT, R16, R18, RZ, P0, !PT ;  /* 0x0000001210107210 */ /* 0x000fe2000071e4ff */
[----:B------:R-:W-:Y:S01]  /*9160*/  IMAD R18, R14, R14, RZ ;  /* 0x0000000e0e127224 */ /* 0x000fe200078e02ff */
[----:B------:R-:W-:Y:S01]  /*9170*/  IADD3.X R17, P1, PT, R12, ~UR19, RZ, P1, !PT ;  /* 0x800000130c117c10 */ /* 0x000fe20008f3e4ff */
[----:B------:R-:W-:Y:S02]  /*9180*/  IMAD.MOV.U32 R60, RZ, RZ, RZ ;  /* 0x000000ffff3c7224 */ /* 0x000fe400078e00ff */
[----:B------:R-:W-:Y:S01]  /*9190*/  IMAD.X R26, R11, 0x1, R26, P0 ;  /* 0x000000010b1a7824 */ /* 0x000fe200000e061a */
[----:B------:R-:W-:Y:S01]  /*91a0*/  IADD3.X R25, P1, PT, R16, ~UR30, RZ, P1, !PT ;  /* 0x8000001e10197c10 */ /* 0x000fe20008f3e4ff */
[----:B------:R-:W-:Y:S02]  /*91b0*/  IMAD.MOV.U32 R56, RZ, RZ, RZ ;  /* 0x000000ffff387224 */ /* 0x000fe400078e00ff */
[----:B------:R-:W-:Y:S01]  /*91c0*/  IMAD.MOV.U32 R104, RZ, RZ, RZ ;  /* 0x000000ffff687224 */ /* 0x000fe200078e00ff */
[----:B------:R-:W-:Y:S01]  /*91d0*/  IADD3.X R11, PT, PT, R26, ~UR31, RZ, P1, !PT ;  /* 0x8000001f1a0b7c10 */ /* 0x000fe20008ffe4ff */
[----:B------:R-:W-:-:S02]  /*91e0*/  IMAD.MOV.U32 R121, RZ, RZ, RZ ;  /* 0x000000ffff797224 */ /* 0x000fc400078e00ff */
[----:B------:R-:W-:Y:S01]  /*91f0*/  IMAD.MOV.U32 R131, RZ, RZ, RZ ;  /* 0x000000ffff837224 */ /* 0x000fe200078e00ff */
[----:B------:R-:W-:Y:S01]  /*9200*/  ISETP.NE.AND P2, PT, R11, RZ, PT ;  /* 0x000000ff0b00720c */ /* 0x000fe20003f45270 */
[----:B------:R-:W-:-:S03]  /*9210*/  IMAD.MOV.U32 R137, RZ, RZ, RZ ;  /* 0x000000ffff897224 */ /* 0x000fc600078e00ff */
[----:B------:R-:W-:Y:S02]  /*9220*/  SEL R55, R55, R10, !P2 ;  /* 0x0000000a37377207 */ /* 0x000fe40005000000 */
[----:B------:R-:W-:Y:S02]  /*9230*/  SEL R54, R53, R54, !P2 ;  /* 0x0000003635367207 */ /* 0x000fe40005000000 */
[----:B------:R-:W-:Y:S02]  /*9240*/  IADD3 R55, P0, PT, R18, R55, RZ ;  /* 0x0000003712377210 */ /* 0x000fe40007f1e0ff */
[----:B------:R-:W-:Y:S02]  /*9250*/  SEL R52, R43, R52, !P2 ;  /* 0x000000342b347207 */ /* 0x000fe40005000000 */
[----:B------:R-:W-:Y:S01]  /*9260*/  IADD3.X R23, P0, PT, R23, R54, RZ, P0, !PT ;  /* 0x0000003617177210 */ /* 0x000fe2000071e4ff */
[----:B------:R-:W-:Y:S01]  /*9270*/  IMAD.MOV.U32 R54, RZ, RZ, RZ ;  /* 0x000000ffff367224 */ /* 0x000fe200078e00ff */
[----:B------:R-:W-:-:S02]  /*9280*/  IADD3 R85, P1, PT, R55, -UR28, RZ ;  /* 0x8000001c37557c10 */ /* 0x000fc4000ff3e0ff */
[----:B------:R-:W-:Y:S02]  /*9290*/  SEL R42, R19, R42, !P2 ;  /* 0x0000002a132a7207 */ /* 0x000fe40005000000 */
[----:B------:R-:W-:Y:S02]  /*92a0*/  IADD3.X R7, P0, PT, R7, R52, RZ, P0, !PT ;  /* 0x0000003407077210 */ /* 0x000fe4000071e4ff */
[----:B------:R-:W-:Y:S02]  /*92b0*/  IADD3.X R11, P1, PT, R23, ~UR29, RZ, P1, !PT ;  /* 0x8000001d170b7c10 */ /* 0x000fe40008f3e4ff */
[----:B------:R-:W-:Y:S02]  /*92c0*/  SEL R13, R13, R24, !P2 ;  /* 0x000000180d0d7207 */ /* 0x000fe40005000000 */
[----:B------:R-:W-:Y:S01]  /*92d0*/  IADD3.X R9, P0, PT, R9, R42, RZ, P0, !PT ;  /* 0x0000002a09097210 */ /* 0x000fe2000071e4ff */
[----:B------:R-:W-:Y:S01]  /*92e0*/  IMAD.MOV.U32 R42, RZ, RZ, RZ ;  /* 0x000000ffff2a7224 */ /* 0x000fe200078e00ff */
        /* <DEDUP_REMOVED lines=8> */
[----:B------:R-:W-:Y:S02]  /*9370*/  IADD3.X R81, P1, PT, R41, ~UR19, RZ, P1, !PT ;  /* 0x8000001329517c10 */ /* 0x000fe40008f3e4ff */
[----:B------:R-:W-:Y:S01]  /*9380*/  IADD3.X R10, PT, PT, R47, R26, RZ, P0, !PT ;  /* 0x0000001a2f0a7210 */ /* 0x000fe200007fe4ff */
[----:B------:R-:W-:Y:S01]  /*9390*/  IMAD.MOV.U32 R26, RZ, RZ, RZ ;  /* 0x000000ffff1a7224 */ /* 0x000fe200078e00ff */
[----:B------:R-:W-:Y:S02]  /*93a0*/  IADD3.X R87, P1, PT, R45, ~UR30, RZ, P1, !PT ;  /* 0x8000001e2d577c10 */ /* 0x000fe40008f3e4ff */
[----:B------:R-:W-:Y:S02]  /*93b0*/  MOV R24, RZ ;  /* 0x000000ff00187202 */ /* 0x000fe40000000f00 */
[----:B------:R-:W-:-:S02]  /*93c0*/  IADD3.X R12, PT, PT, R10, ~UR31, RZ, P1, !PT ;  /* 0x8000001f0a0c7c10 */ /* 0x000fc40008ffe4ff */
[----:B------:R-:W-:Y:S02]  /*93d0*/  MOV R52, RZ ;  /* 0x000000ff00347202 */ /* 0x000fe40000000f00 */
[----:B------:R-:W-:-:S13]  /*93e0*/  ISETP.NE.AND P0, PT, R12, RZ, PT ;  /* 0x000000ff0c00720c */ /* 0x000fda0003f05270 */
[----:B------:R-:W-:Y:S01]  /*93f0*/  @P0 IMAD.MOV.U32 R85, RZ, RZ, R55 ;  /* 0x000000ffff550224 */ /* 0x000fe200078e0037 */
[----:B------:R-:W-:Y:S01]  /*9400*/  @P0 MOV R11, R23 ;  /* 0x00000017000b0202 */ /* 0x000fe20000000f00 */
[----:B------:R-:W-:Y:S01]  /*9410*/  @P0 IMAD.MOV.U32 R49, RZ, RZ, R7 ;  /* 0x000000ffff310224 */ /* 0x000fe200078e0007 */
[----:B------:R-:W-:Y:S01]  /*9420*/  @P0 MOV R91, R9 ;  /* 0x00000009005b0202 */ /* 0x000fe20000000f00 */
[C---:B------:R-:W-:Y:S01]  /*9430*/  IMAD.WIDE.U32 R16, R85.reuse, R14, RZ ;  /* 0x0000000e55107225 */ /* 0x040fe200078e00ff */
[----:B------:R-:W-:Y:S02]  /*9440*/  MOV R16, RZ ;  /* 0x000000ff00107202 */ /* 0x000fe40000000f00 */
[----:B------:R-:W-:Y:S01]  /*9450*/  @P0 MOV R81, R41 ;  /* 0x0000002900510202 */ /* 0x000fe20000000f00 */
[----:B------:R-:W-:-:S04]  /*9460*/  IMAD.WIDE.U32 R12, R85, UR32, RZ ;  /* 0x00000020550c7c25 */ /* 0x000fc8000f8e00ff */
[----:B------:R-:W-:Y:S02]  /*9470*/  IMAD.MOV.U32 R12, RZ, RZ, RZ ;  /* 0x000000ffff0c7224 */ /* 0x000fe400078e00ff */
[----:B------:R-:W-:-:S04]  /*9480*/  IMAD.WIDE.U32 R16, R11, R14, R16 ;  /* 0x0000000e0b107225 */ /* 0x000fc800078e0010 */
[----:B------:R-:W-:Y:S01]  /*9490*/  IMAD.WIDE.U32 R18, R11, UR32, R12 ;  /* 0x000000200b127c25 */ /* 0x000fe2000f8e000c */
[----:B------:R-:W-:-:S03]  /*94a0*/  MOV R76, R16 ;  /* 0x00000010004c7202 */ /* 0x000fc60000000f00 */
[----:B------:R-:W-:Y:S01]  /*94b0*/  IMAD.MOV.U32 R25, RZ, RZ, R17 ;  /* 0x000000ffff197224 */ /* 0x000fe200078e0011 */
[----:B------:R-:W-:Y:S01]  /*94c0*/  MOV R13, R19 ;  /* 0x00000013000d7202 */ /* 0x000fe20000000f00 */
[----:B------:R-:W-:Y:S02]  /*94d0*/  IMAD.MOV.U32 R118, RZ, RZ, R18 ;  /* 0x000000ffff767224 */ /* 0x000fe400078e0012 */
[----:B------:R-:W-:-:S04]  /*94e0*/  IMAD.WIDE.U32 R16, R49, R14, R24 ;  /* 0x0000000e31107225 */ /* 0x000fc800078e0018 */
[----:B------:R-:W-:Y:S01]  /*94f0*/  IMAD.WIDE.U32 R76, R85, R96, R76 ;  /* 0x00000060554c7225 */ /* 0x000fe200078e004c */
[----:B------:R-:W-:-:S03]  /*9500*/  MOV R55, R17 ;  /* 0x0000001100377202 */ /* 0x000fc60000000f00 */
[----:B------:R-:W-:Y:S01]  /*9510*/  IMAD.WIDE.U32 R12, R49, UR32, R12 ;  /* 0x00000020310c7c25 */ /* 0x000fe2000f8e000c */
[----:B------:R-:W-:-:S03]  /*9520*/  MOV R59, R77 ;  /* 0x0000004d003b7202 */ /* 0x000fc60000000f00 */
[----:B------:R-:W-:Y:S01]  /*9530*/  IMAD.WIDE.U32 R118, R85, UR33, R118 ;  /* 0x0000002155767c25 */ /* 0x000fe2000f8e0076 */
[----:B------:R-:W-:-:S03]  /*9540*/  MOV R61, R13 ;  /* 0x0000000d003d7202 */ /* 0x000fc60000000f00 */
[----:B------:R-:W-:Y:S01]  /*9550*/  IMAD.MOV.U32 R58, RZ, RZ, R16 ;  /* 0x000000ffff3a7224 */ /* 0x000fe200078e0010 */
[----:B------:R-:W-:Y:S01]  /*9560*/  MOV R107, R119 ;  /* 0x00000077006b7202 */ /* 0x000fe20000000f00 */
[----:B------:R-:W-:Y:S01]  /*9570*/  IMAD.WIDE.U32 R54, R91, R14, R54 ;  /* 0x0000000e5b367225 */ /* 0x000fe200078e0036 */
[----:B------:R-:W-:-:S03]  /*9580*/  MOV R16, RZ ;  /* 0x000000ff00107202 */ /* 0x000fc60000000f00 */
[----:B------:R-:W-:Y:S01]  /*9590*/  IMAD.MOV.U32 R106, RZ, RZ, R12 ;  /* 0x000000ffff6a7224 */ /* 0x000fe200078e000c */
[----:B------:R-:W-:Y:S01]  /*95a0*/  MOV R43, R55 ;  /* 0x00000037002b7202 */ /* 0x000fe20000000f00 */
[----:B------:R-:W-:-:S04]  /*95b0*/  IMAD.WIDE.U32 R58, R11, R96, R58 ;  /* 0x000000600b3a7225 */ /* 0x000fc800078e003a */
[----:B------:R-:W-:-:S04]  /*95c0*/  IMAD.WIDE.U32 R60, R91, UR32, R60 ;  /* 0x000000205b3c7c25 */ /* 0x000fc8000f8e003c */
[----:B------:R-:W-:Y:S01]  /*95d0*/  IMAD.WIDE.U32 R106, R11, UR33, R106 ;  /* 0x000000210b6a7c25 */ /* 0x000fe2000f8e006a */
[----:B------:R-:W-:-:S03]  /*95e0*/  MOV R57, R61 ;  /* 0x0000003d00397202 */ /* 0x000fc60000000f00 */
[----:B------:R-:W-:Y:S02]  /*95f0*/  @P0 IMAD.MOV.U32 R89, RZ, RZ, R20 ;  /* 0x000000ffff590224 */ /* 0x000fe400078e0014 */
[----:B------:R-:W-:Y:S01]  /*9600*/  IMAD.MOV.U32 R55, RZ, RZ, R59 ;  /* 0x000000ffff377224 */ /* 0x000fe200078e003b */
[----:B------:R-:W-:Y:S01]  /*9610*/  MOV R59, RZ ;  /* 0x000000ff003b7202 */ /* 0x000fe20000000f00 */
[----:B------:R-:W-:Y:S01]  /*9620*/  IMAD.MOV.U32 R61, RZ, RZ, R107 ;  /* 0x000000ffff3d7224 */ /* 0x000fe200078e006b */
[----:B------:R-:W-:Y:S01]  /*9630*/  MOV R107, RZ ;  /* 0x000000ff006b7202 */ /* 0x000fe20000000f00 */
[----:B------:R-:W-:-:S04]  /*9640*/  IMAD.WIDE.U32 R42, R89, R14, R42 ;  /* 0x0000000e592a7225 */ /* 0x000fc800078e002a */
[----:B------:R-:W-:-:S04]  /*9650*/  IMAD.WIDE.U32 R54, R49, R96, R54 ;  /* 0x0000006031367225 */ /* 0x000fc800078e0036 */
[----:B------:R-:W-:-:S04]  /*9660*/  IMAD.WIDE.U32 R56, R89, UR32, R56 ;  /* 0x0000002059387c25 */ /* 0x000fc8000f8e0038 */
[----:B------:R-:W-:-:S04]  /*9670*/  IMAD.WIDE.U32 R60, R49, UR33, R60 ;  /* 0x00000021313c7c25 */ /* 0x000fc8000f8e003c */
[----:B------:R-:W-:-:S04]  /*9680*/  IMAD.WIDE.U32 R58, R85, R83, R58 ;  /* 0x00000053553a7225 */ /* 0x000fc800078e003a */
[----:B------:R-:W-:Y:S01]  /*9690*/  IMAD.MOV.U32 R25, RZ, RZ, R43 ;  /* 0x000000ffff197224 */ /* 0x000fe200078e002b */
[----:B------:R-:W-:Y:S01]  /*96a0*/  MOV R43, R55 ;  /* 0x00000037002b7202 */ /* 0x000fe20000000f00 */
[----:B------:R-:W-:-:S04]  /*96b0*/  IMAD.WIDE.U32 R106, R85, UR20, R106 ;  /* 0x00000014556a7c25 */ /* 0x000fc8000f8e006a */
[----:B------:R-:W-:Y:S01]  /*96c0*/  IMAD.MOV.U32 R53, RZ, RZ, R57 ;  /* 0x000000ffff357224 */ /* 0x000fe200078e0039 */
[----:B------:R-:W-:Y:S01]  /*96d0*/  MOV R57, R61 ;  /* 0x0000003d00397202 */ /* 0x000fe20000000f00 */
[----:B------:R-:W-:Y:S02]  /*96e0*/  IMAD.MOV.U32 R55, RZ, RZ, R59 ;  /* 0x000000ffff377224 */ /* 0x000fe400078e003b */
[----:B------:R-:W-:Y:S02]  /*96f0*/  IMAD.MOV.U32 R61, RZ, RZ, R107 ;  /* 0x000000ffff3d7224 */ /* 0x000fe400078e006b */
[----:B------:R-:W-:-:S04]  /*9700*/  IMAD.WIDE.U32 R24, R81, R14, R24 ;  /* 0x0000000e51187225 */ /* 0x000fc800078e0018 */
[----:B------:R-:W-:-:S04]  /*9710*/  IMAD.WIDE.U32 R42, R91, R96, R42 ;  /* 0x000000605b2a7225 */ /* 0x000fc800078e002a */
[----:B------:R-:W-:-:S04]  /*9720*/  IMAD.WIDE.U32 R52, R81, UR32, R52 ;  /* 0x0000002051347c25 */ /* 0x000fc8000f8e0034 */
[----:B------:R-:W-:Y:S01]  /*9730*/  IMAD.WIDE.U32 R54, R11, R83, R54 ;  /* 0x000000530b367225 */ /* 0x000fe200078e0036 */
[----:B------:R-:W-:-:S03]  /*9740*/  MOV R27, R53 ;  /* 0x00000035001b7202 */ /* 0x000fc60000000f00 */
[----:B------:R-:W-:-:S04]  /*9750*/  IMAD.WIDE.U32 R56, R91, UR33, R56 ;  /* 0x000000215b387c25 */ /* 0x000fc8000f8e0038 */
[----:B------:R-:W-:-:S04]  /*9760*/  IMAD.WIDE.U32 R60, R11, UR20, R60 ;  /* 0x000000140b3c7c25 */ /* 0x000fc8000f8e003c */
[----:B------:R-:W-:Y:S01]  /*9770*/  IMAD.MOV.U32 R17, RZ, RZ, R25 ;  /* 0x000000ffff117224 */ /* 0x000fe200078e0019 */
[----:B------:R-:W-:Y:S01]  /*9780*/  MOV R25, R43 ;  /* 0x0000002b00197202 */ /* 0x000fe20000000f00 */
[----:B------:R-:W-:Y:S02]  /*9790*/  @P0 IMAD.MOV.U32 R87, RZ, RZ, R45 ;  /* 0x000000ffff570224 */ /* 0x000fe400078e002d */
[----:B------:R-:W-:Y:S01]  /*97a0*/  IMAD.MOV.U32 R43, RZ, RZ, R55 ;  /* 0x000000ffff2b7224 */ /* 0x000fe200078e0037 */
[----:B------:R-:W-:Y:S01]  /*97b0*/  MOV R55, RZ ;  /* 0x000000ff00377202 */ /* 0x000fe20000000f00 */
[----:B------:R-:W-:Y:S01]  /*97c0*/  IMAD.MOV.U32 R53, RZ, RZ, R57 ;  /* 0x000000ffff357224 */ /* 0x000fe200078e0039 */
[----:B------:R-:W-:Y:S01]  /*97d0*/  MOV R57, R61 ;  /* 0x0000003d00397202 */ /* 0x000fe20000000f00 */
[----:B------:R-:W-:-:S04]  /*97e0*/  IMAD.WIDE.U32 R16, R87, R14, R16 ;  /* 0x0000000e57107225 */ /* 0x000fc800078e0010 */
[----:B------:R-:W-:-:S04]  /*97f0*/  IMAD.WIDE.U32 R24, R89, R96, R24 ;  /* 0x0000006059187225 */ /* 0x000fc800078e0018 */
[----:B------:R-:W-:Y:S02]  /*9800*/  IMAD.MOV.U32 R61, RZ, RZ, RZ ;  /* 0x000000ffff3d7224 */ /* 0x000fe400078e00ff */
[----:B------:R-:W-:-:S04]  /*9810*/  IMAD.WIDE.U32 R26, R87, UR32, R26 ;  /* 0x00000020571a7c25 */ /* 0x000fc8000f8e001a */
[----:B------:R-:W-:Y:S01]  /*9820*/  IMAD.WIDE.U32 R42, R49, R83, R42 ;  /* 0x00000053312a7225 */ /* 0x000fe200078e002a */
[----:B------:R-:W-:-:S03]  /*9830*/  MOV R105, R27 ;  /* 0x0000001b00697202 */ /* 0x000fc60000000f00 */
[----:B------:R-:W-:-:S04]  /*9840*/  IMAD.WIDE.U32 R54, R85, R21, R54 ;  /* 0x0000001555367225 */ /* 0x000fc800078e0036 */
[----:B------:R-:W-:-:S04]  /*9850*/  IMAD.WIDE.U32 R52, R89, UR33, R52 ;  /* 0x0000002159347c25 */ /* 0x000fc8000f8e0034 */
[----:B------:R-:W-:-:S04]  /*9860*/  IMAD.WIDE.U32 R56, R49, UR20, R56 ;  /* 0x0000001431387c25 */ /* 0x000fc8000f8e0038 */
[----:B------:R-:W-:Y:S01]  /*9870*/  IMAD.MOV.U32 R73, RZ, RZ, R17 ;  /* 0x000000ffff497224 */ /* 0x000fe200078e0011 */
[----:B------:R-:W-:Y:S01]  /*9880*/  MOV R17, R25 ;  /* 0x0000001900117202 */ /* 0x000fe20000000f00 */
[----:B------:R-:W-:-:S04]  /*9890*/  IMAD.WIDE.U32 R60, R85, UR21, R60 ;  /* 0x00000015553c7c25 */ /* 0x000fc8000f8e003c */
[----:B------:R-:W-:Y:S01]  /*98a0*/  IMAD.MOV.U32 R25, RZ, RZ, R43 ;  /* 0x000000ffff197224 */ /* 0x000fe200078e002b */
[----:B------:R-:W-:Y:S01]  /*98b0*/  MOV R43, R55 ;  /* 0x00000037002b7202 */ /* 0x000fe20000000f00 */
[----:B------:R-:W-:Y:S01]  /*98c0*/  IMAD.MOV.U32 R27, RZ, RZ, R53 ;  /* 0x000000ffff1b7224 */ /* 0x000fe200078e0035 */
[----:B------:R-:W-:Y:S01]  /*98d0*/  MOV R53, R57 ;  /* 0x0000003900357202 */ /* 0x000fe20000000f00 */
[----:B------:R-:W-:Y:S02]  /*98e0*/  IMAD.MOV.U32 R57, RZ, RZ, R61 ;  /* 0x000000ffff397224 */ /* 0x000fe400078e003d */
[----:B------:R-:W-:-:S04]  /*98f0*/  IMAD.WIDE.U32 R72, R10, R14, R72 ;  /* 0x0000000e0a487225 */ /* 0x000fc800078e0048 */
[----:B------:R-:W-:Y:S01]  /*9900*/  IMAD.WIDE.U32 R16, R81, R96, R16 ;  /* 0x0000006051107225 */ /* 0x000fe200078e0010 */
[----:B------:R-:W-:Y:S02]  /*9910*/  MOV R12, R72 ;  /* 0x00000048000c7202 */ /* 0x000fe40000000f00 */
[----:B------:R-:W-:Y:S01]  /*9920*/  MOV R72, R73 ;  /* 0x0000004900487202 */ /* 0x000fe20000000f00 */
[----:B------:R-:W-:-:S04]  /*9930*/  IMAD.WIDE.U32 R24, R91, R83, R24 ;  /* 0x000000535b187225 */ /* 0x000fc800078e0018 */
[----:B------:R-:W-:-:S04]  /*9940*/  IMAD.WIDE.U32 R26, R81, UR33, R26 ;  /* 0x00000021511a7c25 */ /* 0x000fc8000f8e001a */
[----:B------:R-:W-:Y:S01]  /*9950*/  IMAD.WIDE.U32 R42, R11, R21, R42 ;  /* 0x000000150b2a7225 */ /* 0x000fe200078e002a */
[----:B------:R-:W-:-:S03]  /*9960*/  MOV R19, R27 ;  /* 0x0000001b00137202 */ /* 0x000fc60000000f00 */
[----:B------:R-:W-:-:S04]  /*9970*/  IMAD.WIDE.U32 R104, R10, UR32, R104 ;  /* 0x000000200a687c25 */ /* 0x000fc8000f8e0068 */
[----:B------:R-:W-:-:S04]  /*9980*/  IMAD.WIDE.U32 R52, R91, UR20, R52 ;  /* 0x000000145b347c25 */ /* 0x000fc8000f8e0034 */
[----:B------:R-:W-:-:S04]  /*9990*/  IMAD.WIDE.U32 R56, R11, UR21, R56 ;  /* 0x000000150b387c25 */ /* 0x000fc8000f8e0038 */
[----:B------:R-:W-:Y:S01]  /*99a0*/  IMAD.MOV.U32 R13, RZ, RZ, R17 ;  /* 0x000000ffff0d7224 */ /* 0x000fe200078e0011 */
[----:B------:R-:W-:Y:S01]  /*99b0*/  MOV R17, R25 ;  /* 0x0000001900117202 */ /* 0x000fe20000000f00 */
[----:B------:R-:W-:Y:S01]  /*99c0*/  IMAD.MOV.U32 R25, RZ, RZ, R43 ;  /* 0x000000ffff197224 */ /* 0x000fe200078e002b */
[----:B------:R-:W-:Y:S01]  /*99d0*/  MOV R43, RZ ;  /* 0x000000ff002b7202 */ /* 0x000fe20000000f00 */
[----:B------:R-:W-:Y:S02]  /*99e0*/  IMAD.MOV.U32 R18, RZ, RZ, R104 ;  /* 0x000000ffff127224 */ /* 0x000fe400078e0068 */
[----:B------:R-:W-:Y:S01]  /*99f0*/  IMAD.MOV.U32 R27, RZ, RZ, R53 ;  /* 0x000000ffff1b7224 */ /* 0x000fe200078e0035 */
[----:B------:R-:W-:Y:S01]  /*9a00*/  MOV R53, R57 ;  /* 0x0000003900357202 */ /* 0x000fe20000000f00 */
[----:B------:R-:W-:-:S04]  /*9a10*/  IMAD.WIDE.U32 R12, R87, R96, R12 ;  /* 0x00000060570c7225 */ /* 0x000fc800078e000c */
[----:B------:R-:W-:-:S04]  /*9a20*/  IMAD.WIDE.U32 R16, R89, R83, R16 ;  /* 0x0000005359107225 */ /* 0x000fc800078e0010 */
[----:B------:R-:W-:Y:S02]  /*9a30*/  IMAD.MOV.U32 R57, RZ, RZ, RZ ;  /* 0x000000ffff397224 */ /* 0x000fe400078e00ff */
[----:B------:R-:W-:-:S04]  /*9a40*/  IMAD.WIDE.U32 R18, R87, UR33, R18 ;  /* 0x0000002157127c25 */ /* 0x000fc8000f8e0012 */
[----:B------:R-:W-:-:S04]  /*9a50*/  IMAD.WIDE.U32 R24, R49, R21, R24 ;  /* 0x0000001531187225 */ /* 0x000fc800078e0018 */
        /* <DEDUP_REMOVED lines=122> */
[----:B------:R-:W-:-:S04]  /*a200*/  IMAD.WIDE.U32 R102, R91, R88, R102 ;  /* 0x000000585b667225 */ /* 0x000fc800078e0066 */
[----:B------:R-:W-:-:S04]  /*a210*/  IMAD.WIDE.U32 R124, R11, R51, R124 ;  /* 0x000000330b7c7225 */ /* 0x000fc800078e007c */
[----:B------:R-:W-:-:S04]  /*a220*/  IMAD.WIDE.U32 R104, R10, UR22, R104 ;  /* 0x000000160a687c25 */ /* 0x000fc8000f8e0068 */
[----:B------:R-:W-:Y:S01]  /*a230*/  IMAD.WIDE.U32 R66, R81, UR23, R66 ;  /* 0x0000001751427c25 */ /* 0x000fe2000f8e0042 */
[----:B------:R-:W-:Y:S02]  /*a240*/  MOV R100, R104 ;  /* 0x0000006800647202 */ /* 0x000fe40000000f00 */
[----:B------:R-:W-:Y:S01]  /*a250*/  MOV R104, R105 ;  /* 0x0000006900687202 */ /* 0x000fe20000000f00 */
[----:B------:R-:W-:-:S04]  /*a260*/  IMAD.WIDE.U32 R70, R91, UR34, R70 ;  /* 0x000000225b467c25 */ /* 0x000fc8000f8e0046 */
[----:B------:R-:W-:-:S04]  /*a270*/  IMAD.WIDE.U32 R128, R11, UR35, R128 ;  /* 0x000000230b807c25 */ /* 0x000fc8000f8e0080 */
[----:B------:R-:W-:Y:S01]  /*a280*/  IMAD.MOV.U32 R69, RZ, RZ, R95 ;  /* 0x000000ffff457224 */ /* 0x000fe200078e005f */
[----:B------:R-:W-:Y:S01]  /*a290*/  MOV R95, R103 ;  /* 0x00000067005f7202 */ /* 0x000fe20000000f00 */
[----:B------:R-:W-:Y:S01]  /*a2a0*/  IMAD.MOV.U32 R101, RZ, RZ, R67 ;  /* 0x000000ffff657224 */ /* 0x000fe200078e0043 */
[----:B------:R-:W-:Y:S01]  /*a2b0*/  MOV R67, R71 ;  /* 0x0000004700437202 */ /* 0x000fe20000000f00 */
[----:B------:R-:W-:-:S04]  /*a2c0*/  IMAD.WIDE.U32 R72, R10, R78, R72 ;  /* 0x0000004e0a487225 */ /* 0x000fc800078e0048 */
[----:B------:R-:W-:Y:S01]  /*a2d0*/  IMAD.MOV.U32 R103, RZ, RZ, R125 ;  /* 0x000000ffff677224 */ /* 0x000fe200078e007d */
[----:B------:R-:W-:Y:S01]  /*a2e0*/  MOV R68, R72 ;  /* 0x0000004800447202 */ /* 0x000fe20000000f00 */
[----:B------:R-:W-:Y:S01]  /*a2f0*/  IMAD.WIDE.U32 R122, R124, 0x3d1, RZ ;  /* 0x000003d17c7a7825 */ /* 0x000fe200078e00ff */
[----:B------:R-:W-:-:S03]  /*a300*/  MOV R72, R73 ;  /* 0x0000004900487202 */ /* 0x000fc60000000f00 */
[----:B------:R-:W-:Y:S01]  /*a310*/  IMAD.MOV.U32 R71, RZ, RZ, R129 ;  /* 0x000000ffff477224 */ /* 0x000fe200078e0081 */
[----:B------:R-:W-:Y:S01]  /*a320*/  MOV R120, R123 ;  /* 0x0000007b00787202 */ /* 0x000fe20000000f00 */
[----:B------:R-:W-:Y:S01]  /*a330*/  IMAD.WIDE.U32 R126, R128, 0x3d1, RZ ;  /* 0x000003d1807e7825 */ /* 0x000fe200078e00ff */
[----:B------:R-:W-:Y:S02]  /*a340*/  IADD3 RZ, P0, PT, RZ, R122, RZ ;  /* 0x0000007affff7210 */ /* 0x000fe40007f1e0ff */
[----:B------:R-:W-:Y:S01]  /*a350*/  IADD3 R27, P3, PT, R122, -UR28, RZ ;  /* 0x8000001c7a1b7c10 */ /* 0x000fe2000ff7e0ff */
[----:B------:R-:W-:Y:S01]  /*a360*/  IMAD.WIDE.U32 R102, R49, R51, R102 ;  /* 0x0000003331667225 */ /* 0x000fe200078e0066 */
[----:B------:R-:W-:Y:S02]  /*a370*/  MOV R130, R127 ;  /* 0x0000007f00827202 */ /* 0x000fe40000000f00 */
[----:B------:R-:W-:Y:S01]  /*a380*/  IADD3 R41, P2, PT, R126, -UR28, RZ ;  /* 0x8000001c7e297c10 */ /* 0x000fe2000ff5e0ff */
[----:B------:R-:W-:-:S04]  /*a390*/  IMAD.WIDE.U32 R100, R87, UR23, R100 ;  /* 0x0000001757647c25 */ /* 0x000fc8000f8e0064 */
[----:B------:R-:W-:-:S04]  /*a3a0*/  IMAD.WIDE.U32 R66, R89, UR34, R66 ;  /* 0x0000002259427c25 */ /* 0x000fc8000f8e0042 */
[----:B------:R-:W-:-:S04]  /*a3b0*/  IMAD.WIDE.U32 R70, R49, UR35, R70 ;  /* 0x0000002331467c25 */ /* 0x000fc8000f8e0046 */
[----:B------:R-:W-:Y:S01]  /*a3c0*/  IMAD.MOV.U32 R105, RZ, RZ, R101 ;  /* 0x000000ffff697224 */ /* 0x000fe200078e0065 */
[----:B------:R-:W-:Y:S01]  /*a3d0*/  MOV R101, R67 ;  /* 0x0000004300657202 */ /* 0x000fe20000000f00 */
[----:B------:R-:W-:-:S04]  /*a3e0*/  IMAD.WIDE.U32 R68, R87, R46, R68 ;  /* 0x0000002e57447225 */ /* 0x000fc800078e0044 */
[----:B------:R-:W-:-:S04]  /*a3f0*/  IMAD.WIDE.U32 R94, R89, R88, R94 ;  /* 0x00000058595e7225 */ /* 0x000fc800078e005e */
[----:B------:R-:W-:-:S04]  /*a400*/  IMAD.WIDE.U32 R120, R102, 0x3d1, R120 ;  /* 0x000003d166787825 */ /* 0x000fc800078e0078 */
[----:B------:R-:W-:Y:S01]  /*a410*/  IMAD.MOV.U32 R67, RZ, RZ, R71 ;  /* 0x000000ffff437224 */ /* 0x000fe200078e0047 */
[----:B------:R-:W-:Y:S01]  /*a420*/  IADD3.X R9, P1, PT, R120, R124, RZ, P0, !PT ;  /* 0x0000007c78097210 */ /* 0x000fe2000073e4ff */
[----:B------:R-:W-:Y:S01]  /*a430*/  IMAD.WIDE.U32 R130, R70, 0x3d1, R130 ;  /* 0x000003d146827825 */ /* 0x000fe200078e0082 */
[----:B------:R-:W-:Y:S02]  /*a440*/  IADD3 RZ, P0, PT, RZ, R126, RZ ;  /* 0x0000007effff7210 */ /* 0x000fe40007f1e0ff */
[----:B------:R-:W-:Y:S01]  /*a450*/  MOV R120, R121 ;  /* 0x0000007900787202 */ /* 0x000fe20000000f00 */
[----:B------:R-:W-:Y:S01]  /*a460*/  IMAD.MOV.U32 R73, RZ, RZ, R69 ;  /* 0x000000ffff497224 */ /* 0x000fe200078e0045 */
[----:B------:R-:W-:Y:S01]  /*a470*/  MOV R69, R95 ;  /* 0x0000005f00457202 */ /* 0x000fe20000000f00 */
[----:B------:R-:W-:Y:S01]  /*a480*/  IMAD.WIDE.U32 R66, R91, UR35, R66 ;  /* 0x000000235b427c25 */ /* 0x000fe2000f8e0042 */
[----:B------:R-:W-:Y:S02]  /*a490*/  MOV R124, R131 ;  /* 0x00000083007c7202 */ /* 0x000fe40000000f00 */
[----:B------:R-:W-:Y:S01]  /*a4a0*/  IADD3.X R20, P0, PT, R130, R128, RZ, P0, !PT ;  /* 0x0000008082147210 */ /* 0x000fe2000071e4ff */
[----:B------:R-:W-:Y:S01]  /*a4b0*/  IMAD.MOV.U32 R95, RZ, RZ, R103 ;  /* 0x000000ffff5f7224 */ /* 0x000fe200078e0067 */
[----:B------:R-:W-:Y:S01]  /*a4c0*/  IADD3.X R48, P3, PT, R9, ~UR29, RZ, P3, !PT ;  /* 0x8000001d09307c10 */ /* 0x000fe20009f7e4ff */
[----:B------:R-:W-:Y:S01]  /*a4d0*/  IMAD.MOV.U32 R125, RZ, RZ, RZ ;  /* 0x000000ffff7d7224 */ /* 0x000fe200078e00ff */
[----:B------:R-:W-:Y:S01]  /*a4e0*/  IADD3.X R43, P2, PT, R20, ~UR29, RZ, P2, !PT ;  /* 0x8000001d142b7c10 */ /* 0x000fe2000975e4ff */
[----:B------:R-:W-:-:S04]  /*a4f0*/  IMAD.WIDE.U32 R94, R91, R51, R94 ;  /* 0x000000335b5e7225 */ /* 0x000fc800078e005e */
[----:B------:R-:W-:-:S04]  /*a500*/  IMAD.WIDE.U32 R124, R66, 0x3d1, R124 ;  /* 0x000003d1427c7825 */ /* 0x000fc800078e007c */
[----:B------:R-:W-:Y:S01]  /*a510*/  IMAD.MOV.U32 R121, RZ, RZ, RZ ;  /* 0x000000ffff797224 */ /* 0x000fe200078e00ff */
[----:B------:R-:W-:Y:S01]  /*a520*/  IADD3.X R17, P0, PT, R124, R70, RZ, P0, !PT ;  /* 0x000000467c117210 */ /* 0x000fe2000071e4ff */
[----:B------:R-:W-:-:S03]  /*a530*/  IMAD.WIDE.U32 R68, R81, R88, R68 ;  /* 0x0000005851447225 */ /* 0x000fc600078e0044 */
[----:B------:R-:W-:Y:S01]  /*a540*/  IADD3.X R64, P2, PT, R17, ~UR16, RZ, P2, !PT ;  /* 0x8000001011407c10 */ /* 0x000fe2000975e4ff */
[----:B------:R-:W-:Y:S01]  /*a550*/  IMAD.WIDE.U32 R72, R10, R46, R72 ;  /* 0x0000002e0a487225 */ /* 0x000fe200078e0048 */
[----:B------:R-:W-:-:S03]  /*a560*/  MOV R70, R68 ;  /* 0x0000004400467202 */ /* 0x000fc60000000f00 */
[----:B------:R-:W-:Y:S01]  /*a570*/  IMAD.WIDE.U32 R120, R94, 0x3d1, R120 ;  /* 0x000003d15e787825 */ /* 0x000fe200078e0078 */
[----:B------:R-:W-:Y:S02]  /*a580*/  MOV R68, R72 ;  /* 0x0000004800447202 */ /* 0x000fe40000000f00 */
[----:B------:R-:W-:Y:S01]  /*a590*/  MOV R72, R73 ;  /* 0x0000004900487202 */ /* 0x000fe20000000f00 */
[----:B------:R-:W-:Y:S01]  /*a5a0*/  IMAD.WIDE.U32 R100, R81, UR34, R100 ;  /* 0x0000002251647c25 */ /* 0x000fe2000f8e0064 */
[----:B------:R-:W-:-:S03]  /*a5b0*/  IADD3.X R13, P1, PT, R120, R102, RZ, P1, !PT ;  /* 0x00000066780d7210 */ /* 0x000fc60000f3e4ff */
[----:B------:R-:W-:Y:S01]  /*a5c0*/  IMAD.MOV.U32 R71, RZ, RZ, R95 ;  /* 0x000000ffff477224 */ /* 0x000fe200078e005f */
[----:B------:R-:W-:Y:S01]  /*a5d0*/  MOV R102, R100 ;  /* 0x0000006400667202 */ /* 0x000fe20000000f00 */
[----:B------:R-:W-:Y:S01]  /*a5e0*/  IMAD.MOV.U32 R120, RZ, RZ, R121 ;  /* 0x000000ffff787224 */ /* 0x000fe200078e0079 */
[----:B------:R-:W-:Y:S01]  /*a5f0*/  MOV R121, RZ ;  /* 0x000000ff00797202 */ /* 0x000fe20000000f00 */
[----:B------:R-:W-:Y:S01]  /*a600*/  IMAD.WIDE.U32 R70, R89, R51, R70 ;  /* 0x0000003359467225 */ /* 0x000fe200078e0046 */
[----:B------:R-:W-:-:S03]  /*a610*/  IADD3.X R62, P3, PT, R13, ~UR16, RZ, P3, !PT ;  /* 0x800000100d3e7c10 */ /* 0x000fc60009f7e4ff */
[----:B------:R-:W-:Y:S02]  /*a620*/  IMAD.MOV.U32 R103, RZ, RZ, R67 ;  /* 0x000000ffff677224 */ /* 0x000fe400078e0043 */
[----:B------:R-:W-:-:S04]  /*a630*/  IMAD.WIDE.U32 R104, R10, UR23, R104 ;  /* 0x000000170a687c25 */ /* 0x000fc8000f8e0068 */
[----:B------:R-:W-:-:S04]  /*a640*/  IMAD.WIDE.U32 R68, R87, R88, R68 ;  /* 0x0000005857447225 */ /* 0x000fc800078e0044 */
[----:B------:R-:W-:-:S04]  /*a650*/  IMAD.WIDE.U32 R102, R89, UR35, R102 ;  /* 0x0000002359667c25 */ /* 0x000fc8000f8e0066 */
[----:B------:R-:W-:Y:S01]  /*a660*/  IMAD.MOV.U32 R124, RZ, RZ, R125 ;  /* 0x000000ffff7c7224 */ /* 0x000fe200078e007d */
[----:B------:R-:W-:Y:S01]  /*a670*/  MOV R125, RZ ;  /* 0x000000ff007d7202 */ /* 0x000fe20000000f00 */
[----:B------:R-:W-:Y:S02]  /*a680*/  IMAD.MOV.U32 R100, RZ, RZ, R104 ;  /* 0x000000ffff647224 */ /* 0x000fe400078e0068 */
[----:B------:R-:W-:Y:S01]  /*a690*/  IMAD.MOV.U32 R73, RZ, RZ, R69 ;  /* 0x000000ffff497224 */ /* 0x000fe200078e0045 */
[----:B------:R-:W-:Y:S01]  /*a6a0*/  MOV R69, R71 ;  /* 0x0000004700457202 */ /* 0x000fe20000000f00 */
[----:B------:R-:W-:-:S04]  /*a6b0*/  IMAD.WIDE.U32 R120, R70, 0x3d1, R120 ;  /* 0x000003d146787825 */ /* 0x000fc800078e0078 */
[----:B------:R-:W-:Y:S01]  /*a6c0*/  IMAD.WIDE.U32 R100, R87, UR34, R100 ;  /* 0x0000002257647c25 */ /* 0x000fe2000f8e0064 */
[----:B------:R-:W-:Y:S02]  /*a6d0*/  IADD3.X R7, P1, PT, R120, R94, RZ, P1, !PT ;  /* 0x0000005e78077210 */ /* 0x000fe40000f3e4ff */
[----:B------:R-:W-:Y:S01]  /*a6e0*/  MOV R120, R121 ;  /* 0x0000007900787202 */ /* 0x000fe20000000f00 */
[----:B------:R-:W-:Y:S01]  /*a6f0*/  IMAD.WIDE.U32 R124, R102, 0x3d1, R124 ;  /* 0x000003d1667c7825 */ /* 0x000fe200078e007c */
[----:B------:R-:W-:-:S03]  /*a700*/  IADD3.X R74, P3, PT, R7, ~UR17, RZ, P3, !PT ;  /* 0x80000011074a7c10 */ /* 0x000fc60009f7e4ff */
[----:B------:R-:W-:Y:S01]  /*a710*/  IMAD.WIDE.U32 R68, R81, R51, R68 ;  /* 0x0000003351447225 */ /* 0x000fe200078e0044 */
[----:B------:R-:W-:Y:S02]  /*a720*/  IADD3.X R19, P0, PT, R124, R66, RZ, P0, !PT ;  /* 0x000000427c137210 */ /* 0x000fe4000071e4ff */
[----:B------:R-:W-:Y:S01]  /*a730*/  MOV R124, R125 ;  /* 0x0000007d007c7202 */ /* 0x000fe20000000f00 */
        /* <DEDUP_REMOVED lines=8> */
[----:B------:R-:W-:Y:S01]  /*a7c0*/  IADD3.X R23, P1, PT, R120, R70, RZ, P1, !PT ;  /* 0x0000004678177210 */ /* 0x000fe20000f3e4ff */
[----:B------:R-:W-:Y:S01]  /*a7d0*/  IMAD.WIDE.U32 R100, R81, UR35, R100 ;  /* 0x0000002351647c25 */ /* 0x000fe2000f8e0064 */
[----:B------:R-:W-:Y:S02]  /*a7e0*/  MOV R120, R121 ;  /* 0x0000007900787202 */ /* 0x000fe40000000f00 */
[----:B------:R-:W-:Y:S01]  /*a7f0*/  IADD3.X R84, P3, PT, R23, ~UR18, RZ, P3, !PT ;  /* 0x8000001217547c10 */ /* 0x000fe20009f7e4ff */
[----:B------:R-:W-:-:S04]  /*a800*/  IMAD.WIDE.U32 R104, R10, UR34, R104 ;  /* 0x000000220a687c25 */ /* 0x000fc8000f8e0068 */
[----:B------:R-:W-:Y:S01]  /*a810*/  IMAD.MOV.U32 R125, RZ, RZ, RZ ;  /* 0x000000ffff7d7224 */ /* 0x000fe200078e00ff */
[----:B------:R-:W-:Y:S01]  /*a820*/  MOV R94, R104 ;  /* 0x00000068005e7202 */ /* 0x000fe20000000f00 */
[----:B------:R-:W-:Y:S01]  /*a830*/  IMAD.WIDE.U32 R66, R87, R51, R66 ;  /* 0x0000003357427225 */ /* 0x000fe200078e0042 */
[----:B------:R-:W-:-:S03]  /*a840*/  MOV R72, R105 ;  /* 0x0000006900487202 */ /* 0x000fc60000000f00 */
[----:B------:R-:W-:Y:S02]  /*a850*/  IMAD.MOV.U32 R121, RZ, RZ, RZ ;  /* 0x000000ffff797224 */ /* 0x000fe400078e00ff */
[----:B------:R-:W-:-:S04]  /*a860*/  IMAD.WIDE.U32 R124, R100, 0x3d1, R124 ;  /* 0x000003d1647c7825 */ /* 0x000fc800078e007c */
[----:B------:R-:W-:Y:S01]  /*a870*/  IMAD.MOV.U32 R95, RZ, RZ, R101 ;  /* 0x000000ffff5f7224 */ /* 0x000fe200078e0065 */
[----:B------:R-:W-:Y:S01]  /*a880*/  MOV R70, R125 ;  /* 0x0000007d00467202 */ /* 0x000fe20000000f00 */
[----:B------:R-:W-:Y:S01]  /*a890*/  IMAD.WIDE.U32 R120, R66, 0x3d1, R120 ;  /* 0x000003d142787825 */ /* 0x000fe200078e0078 */
[----:B------:R-:W-:-:S03]  /*a8a0*/  IADD3.X R102, P0, PT, R124, R102, RZ, P0, !PT ;  /* 0x000000667c667210 */ /* 0x000fc6000071e4ff */
[----:B------:R-:W-:Y:S01]  /*a8b0*/  IMAD.WIDE.U32 R94, R87, UR35, R94 ;  /* 0x00000023575e7c25 */ /* 0x000fe2000f8e005e */
[----:B------:R-:W-:Y:S02]  /*a8c0*/  IADD3.X R25, P1, PT, R120, R68, RZ, P1, !PT ;  /* 0x0000004478197210 */ /* 0x000fe40000f3e4ff */
[----:B------:R-:W-:Y:S01]  /*a8d0*/  MOV R68, R73 ;  /* 0x0000004900447202 */ /* 0x000fe20000000f00 */
[----:B------:R-:W-:Y:S01]  /*a8e0*/  IMAD.MOV.U32 R71, RZ, RZ, RZ ;  /* 0x000000ffff477224 */ /* 0x000fe200078e00ff */
[----:B------:R-:W-:Y:S01]  /*a8f0*/  MOV R120, R121 ;  /* 0x0000007900787202 */ /* 0x000fe20000000f00 */
[----:B------:R-:W-:Y:S02]  /*a900*/  IMAD.MOV.U32 R69, RZ, RZ, R67 ;  /* 0x000000ffff457224 */ /* 0x000fe400078e0043 */
[----:B------:R-:W-:-:S04]  /*a910*/  IMAD.WIDE.U32 R70, R94, 0x3d1, R70 ;  /* 0x000003d15e467825 */ /* 0x000fc800078e0046 */
[----:B------:R-:W-:Y:S01]  /*a920*/  IMAD.MOV.U32 R73, RZ, RZ, R95 ;  /* 0x000000ffff497224 */ /* 0x000fe200078e005f */
[----:B------:R-:W-:Y:S01]  /*a930*/  IADD3.X R100, P0, PT, R70, R100, RZ, P0, !PT ;  /* 0x0000006446647210 */ /* 0x000fe2000071e4ff */
[----:B------:R-:W-:Y:S01]  /*a940*/  IMAD.WIDE.U32 R68, R10, R51, R68 ;  /* 0x000000330a447225 */ /* 0x000fe200078e0044 */
[----:B------:R-:W-:-:S03]  /*a950*/  MOV R70, R71 ;  /* 0x0000004700467202 */ /* 0x000fc60000000f00 */
[----:B------:R-:W-:-:S04]  /*a960*/  IMAD.WIDE.U32 R72, R10, UR35, R72 ;  /* 0x000000230a487c25 */ /* 0x000fc8000f8e0048 */
[----:B------:R-:W-:Y:S02]  /*a970*/  IMAD.MOV.U32 R121, RZ, RZ, RZ ;  /* 0x000000ffff797224 */ /* 0x000fe400078e00ff */
[----:B------:R-:W-:Y:S02]  /*a980*/  IMAD.MOV.U32 R71, RZ, RZ, RZ ;  /* 0x000000ffff477224 */ /* 0x000fe400078e00ff */
[----:B------:R-:W-:-:S04]  /*a990*/  IMAD.WIDE.U32 R120, R68, 0x3d1, R120 ;  /* 0x000003d144787825 */ /* 0x000fc800078e0078 */
[----:B------:R-:W-:Y:S01]  /*a9a0*/  IMAD.WIDE.U32 R70, R72, 0x3d1, R70 ;  /* 0x000003d148467825 */ /* 0x000fe200078e0046 */
[----:B------:R-:W-:-:S03]  /*a9b0*/  IADD3.X R66, P1, PT, R120, R66, RZ, P1, !PT ;  /* 0x0000004278427210 */ /* 0x000fc60000f3e4ff */
[----:B------:R-:W-:Y:S01]  /*a9c0*/  IMAD R69, R69, 0x3d1, R121 ;  /* 0x000003d145457824 */ /* 0x000fe200078e0279 */
[----:B------:R-:W-:Y:S01]  /*a9d0*/  IADD3.X R94, P0, PT, R70, R94, RZ, P0, !PT ;  /* 0x0000005e465e7210 */ /* 0x000fe2000071e4ff */
[----:B------:R-:W-:Y:S01]  /*a9e0*/  IMAD R73, R73, 0x3d1, R71 ;  /* 0x000003d149497824 */ /* 0x000fe200078e0247 */
[----:B------:R-:W-:Y:S02]  /*a9f0*/  IADD3.X R70, P2, PT, R19, ~UR17, RZ, P2, !PT ;  /* 0x8000001113467c10 */ /* 0x000fe4000975e4ff */
[----:B------:R-:W-:Y:S01]  /*aa00*/  IADD3.X R69, PT, PT, R69, R68, RZ, P1, !PT ;  /* 0x0000004445457210 */ /* 0x000fe20000ffe4ff */
[----:B------:R-:W-:Y:S01]  /*aa10*/  IMAD.X R73, R73, 0x1, R72, P0 ;  /* 0x0000000149497824 */ /* 0x000fe200000e0648 */
[----:B------:R-:W-:Y:S02]  /*aa20*/  IADD3.X R68, P3, PT, R25, ~UR19, RZ, P3, !PT ;  /* 0x8000001319447c10 */ /* 0x000fe40009f7e4ff */
[----:B------:R-:W-:Y:S02]  /*aa30*/  IADD3.X R47, P2, PT, R102, ~UR18, RZ, P2, !PT ;  /* 0x80000012662f7c10 */ /* 0x000fe4000975e4ff */
[----:B------:R-:W-:-:S02]  /*aa40*/  IADD3.X R57, P3, PT, R66, ~UR30, RZ, P3, !PT ;  /* 0x8000001e42397c10 */ /* 0x000fc40009f7e4ff */
        /* <DEDUP_REMOVED lines=9> */
[----:B------:R-:W-:Y:S01]  /*aae0*/  SEL R41, R62, R13, !P0 ;  /* 0x0000000d3e297207 */ /* 0x000fe20004000000 */
[C---:B------:R-:W-:Y:S01]  /*aaf0*/  IMAD R13, R85.reuse, UR32, RZ ;  /* 0x00000020550d7c24 */ /* 0x040fe2000f8e02ff */
[----:B------:R-:W-:Y:S01]  /*ab00*/  SEL R9, R84, R23, !P0 ;  /* 0x0000001754097207 */ /* 0x000fe20004000000 */
[----:B------:R-:W-:Y:S01]  /*ab10*/  IMAD R23, R85, R14, RZ ;  /* 0x0000000e55177224 */ /* 0x000fe200078e02ff */
[----:B------:R-:W-:-:S02]  /*ab20*/  SEL R27, R74, R7, !P0 ;  /* 0x000000074a1b7207 */ /* 0x000fc40004000000 */
[----:B------:R-:W-:Y:S01]  /*ab30*/  SEL R25, R68, R25, !P0 ;  /* 0x0000001944197207 */ /* 0x000fe20004000000 */
[----:B------:R-:W-:Y:S01]  /*ab40*/  IMAD.MOV.U32 R68, RZ, RZ, RZ ;  /* 0x000000ffff447224 */ /* 0x000fe200078e00ff */
[----:B------:R-:W-:Y:S02]  /*ab50*/  SEL R7, R57, R66, !P0 ;  /* 0x0000004239077207 */ /* 0x000fe40004000000 */
[----:B------:R-:W-:Y:S02]  /*ab60*/  SEL R43, R43, R20, !P3 ;  /* 0x000000142b2b7207 */ /* 0x000fe40005800000 */
[----:B------:R-:W-:Y:S02]  /*ab70*/  IADD3 R13, P0, PT, R13, R126, RZ ;  /* 0x0000007e0d0d7210 */ /* 0x000fe40007f1e0ff */
[----:B------:R-:W-:Y:S02]  /*ab80*/  SEL R57, R70, R19, !P3 ;  /* 0x0000001346397207 */ /* 0x000fe40005800000 */
[----:B------:R-:W-:-:S02]  /*ab90*/  IADD3 R19, P2, PT, R23, R122, RZ ;  /* 0x0000007a17137210 */ /* 0x000fc40007f5e0ff */
[----:B------:R-:W-:Y:S02]  /*aba0*/  SEL R17, R64, R17, !P3 ;  /* 0x0000001140117207 */ /* 0x000fe40005800000 */
[----:B------:R-:W-:Y:S02]  /*abb0*/  IADD3.X R118, P0, PT, R43, R118, RZ, P0, !PT ;  /* 0x000000762b767210 */ /* 0x000fe4000071e4ff */
[----:B------:R-:W-:Y:S02]  /*abc0*/  IADD3 R20, P1, PT, R13, -UR28, RZ ;  /* 0x8000001c0d147c10 */ /* 0x000fe4000ff3e0ff */
[----:B------:R-:W-:Y:S02]  /*abd0*/  IADD3.X R55, P2, PT, R55, R76, RZ, P2, !PT ;  /* 0x0000004c37377210 */ /* 0x000fe4000175e4ff */
[----:B------:R-:W-:Y:S02]  /*abe0*/  IADD3.X R106, P0, PT, R17, R106, RZ, P0, !PT ;  /* 0x0000006a116a7210 */ /* 0x000fe4000071e4ff */
[----:B------:R-:W-:-:S02]  /*abf0*/  SEL R47, R47, R102, !P3 ;  /* 0x000000662f2f7207 */ /* 0x000fc40005800000 */
[----:B------:R-:W-:Y:S02]  /*ac00*/  SEL R53, R53, R100, !P3 ;  /* 0x0000006435357207 */ /* 0x000fe40005800000 */
[----:B------:R-:W-:Y:S02]  /*ac10*/  SEL R45, R45, R94, !P3 ;  /* 0x0000005e2d2d7207 */ /* 0x000fe40005800000 */
[----:B------:R-:W-:Y:S02]  /*ac20*/  IADD3.X R48, P1, PT, R118, ~UR29, RZ, P1, !PT ;  /* 0x8000001d76307c10 */ /* 0x000fe40008f3e4ff */
[----:B------:R-:W-:Y:S02]  /*ac30*/  IADD3 R23, P3, PT, R19, -UR28, RZ ;  /* 0x8000001c13177c10 */ /* 0x000fe4000ff7e0ff */
[----:B------:R-:W-:Y:S02]  /*ac40*/  IADD3.X R58, P2, PT, R41, R58, RZ, P2, !PT ;  /* 0x0000003a293a7210 */ /* 0x000fe4000175e4ff */
[----:B------:R-:W-:Y:S01]  /*ac50*/  IADD3.X R57, P0, PT, R57, R60, RZ, P0, !PT ;  /* 0x0000003c39397210 */ /* 0x000fe2000071e4ff */
[----:B------:R-:W-:Y:S01]  /*ac60*/  IMAD.MOV.U32 R60, RZ, RZ, RZ ;  /* 0x000000ffff3c7224 */ /* 0x000fe200078e00ff */
[----:B------:R-:W-:-:S02]  /*ac70*/  IADD3.X R84, P1, PT, R106, ~UR16, RZ, P1, !PT ;  /* 0x800000106a547c10 */ /* 0x000fc40008f3e4ff */
[----:B------:R-:W-:Y:S02]  /*ac80*/  IADD3.X R95, P3, PT, R55, ~UR29, RZ, P3, !PT ;  /* 0x8000001d375f7c10 */ /* 0x000fe40009f7e4ff */
[----:B------:R-:W-:Y:S02]  /*ac90*/  IADD3.X R27, P2, PT, R27, R54, RZ, P2, !PT ;  /* 0x000000361b1b7210 */ /* 0x000fe4000175e4ff */
[----:B------:R-:W-:Y:S02]  /*aca0*/  IADD3.X R56, P0, PT, R47, R56, RZ, P0, !PT ;  /* 0x000000382f387210 */ /* 0x000fe4000071e4ff */
[----:B------:R-:W-:Y:S02]  /*acb0*/  IADD3.X R54, P1, PT, R57, ~UR17, RZ, P1, !PT ;  /* 0x8000001139367c10 */ /* 0x000fe40008f3e4ff */
[----:B------:R-:W-:Y:S02]  /*acc0*/  IADD3.X R99, P3, PT, R58, ~UR16, RZ, P3, !PT ;  /* 0x800000103a637c10 */ /* 0x000fe40009f7e4ff */
[----:B------:R-:W-:-:S02]  /*acd0*/  IADD3.X R17, P2, PT, R9, R42, RZ, P2, !PT ;  /* 0x0000002a09117210 */ /* 0x000fc4000175e4ff */
[----:B------:R-:W-:Y:S02]  /*ace0*/  IADD3.X R53, P0, PT, R53, R52, RZ, P0, !PT ;  /* 0x0000003435357210 */ /* 0x000fe4000071e4ff */
[----:B------:R-:W-:Y:S02]  /*acf0*/  IADD3.X R42, P1, PT, R56, ~UR18, RZ, P1, !PT ;  /* 0x80000012382a7c10 */ /* 0x000fe40008f3e4ff */
[----:B------:R-:W-:Y:S02]  /*ad00*/  IADD3.X R93, P3, PT, R27, ~UR17, RZ, P3, !PT ;  /* 0x800000111b5d7c10 */ /* 0x000fe40009f7e4ff */
[----:B------:R-:W-:Y:S02]  /*ad10*/  IADD3.X R24, P2, PT, R25, R24, RZ, P2, !PT ;  /* 0x0000001819187210 */ /* 0x000fe4000175e4ff */
[----:B------:R-:W-:Y:S02]  /*ad20*/  IADD3.X R25, P0, PT, R45, R26, RZ, P0, !PT ;  /* 0x0000001a2d197210 */ /* 0x000fe4000071e4ff */
[----:B------:R-:W-:-:S02]  /*ad30*/  IADD3.X R26, P1, PT, R53, ~UR19, RZ, P1, !PT ;  /* 0x80000013351a7c10 */ /* 0x000fc40008f3e4ff */
[----:B------:R-:W-:Y:S02]  /*ad40*/  IADD3.X R41, P3, PT, R17, ~UR18, RZ, P3, !PT ;  /* 0x8000001211297c10 */ /* 0x000fe40009f7e4ff */
[----:B------:R-:W-:Y:S02]  /*ad50*/  IADD3.X R7, P2, PT, R7, R16, RZ, P2, !PT ;  /* 0x0000001007077210 */ /* 0x000fe4000175e4ff */
[----:B------:R-:W-:Y:S02]  /*ad60*/  IADD3.X R18, PT, PT, R73, R18, RZ, P0, !PT ;  /* 0x0000001249127210 */ /* 0x000fe400007fe4ff */
[----:B------:R-:W-:Y:S01]  /*ad70*/  IADD3.X R16, P1, PT, R25, ~UR30, RZ, P1, !PT ;  /* 0x8000001e19107c10 */ /* 0x000fe20008f3e4ff */
[----:B------:R-:W-:Y:S01]  /*ad80*/  IMAD.X R9, R69, 0x1, R12, P2 ;  /* 0x0000000145097824 */ /* 0x000fe200010e060c */
[----:B------:R-:W-:Y:S02]  /*ad90*/  IADD3.X R45, P3, PT, R24, ~UR19, RZ, P3, !PT ;  /* 0x80000013182d7c10 */ /* 0x000fe40009f7e4ff */
[----:B------:R-:W-:-:S02]  /*ada0*/  IADD3.X R12, PT, PT, R18, ~UR31, RZ, P1, !PT ;  /* 0x8000001f120c7c10 */ /* 0x000fc40008ffe4ff */
[----:B------:R-:W-:Y:S02]  /*adb0*/  IADD3.X R43, P3, PT, R7, ~UR30, RZ, P3, !PT ;  /* 0x8000001e072b7c10 */ /* 0x000fe40009f7e4ff */
[----:B------:R-:W-:Y:S02]  /*adc0*/  ISETP.NE.AND P1, PT, R12, RZ, PT ;  /* 0x000000ff0c00720c */ /* 0x000fe40003f25270 */
[----:B------:R-:W-:Y:S02]  /*add0*/  IADD3.X R12, PT, PT, R9, ~UR31, RZ, P3, !PT ;  /* 0x8000001f090c7c10 */ /* 0x000fe40009ffe4ff */
[----:B------:R-:W-:Y:S02]  /*ade0*/  MOV R52, RZ ;  /* 0x000000ff00347202 */ /* 0x000fe40000000f00 */
[----:B------:R-:W-:-:S07]  /*adf0*/  ISETP.NE.AND P2, PT, R12, RZ, PT ;  /* 0x000000ff0c00720c */ /* 0x000fce0003f45270 */
[----:B------:R-:W-:Y:S01]  /*ae00*/  @P1 MOV R20, R13 ;  /* 0x0000000d00141202 */ /* 0x000fe20000000f00 */
[----:B------:R-:W-:Y:S01]  /*ae10*/  @P1 IMAD.MOV.U32 R48, RZ, RZ, R118 ;  /* 0x000000ffff301224 */ /* 0x000fe200078e0076 */
[----:B------:R-:W-:Y:S01]  /*ae20*/  @P1 MOV R42, R56 ;  /* 0x00000038002a1202 */ /* 0x000fe20000000f00 */
[----:B------:R-:W-:Y:S01]  /*ae30*/  @P1 IMAD.MOV.U32 R84, RZ, RZ, R106 ;  /* 0x000000ffff541224 */ /* 0x000fe200078e006a */
[----:B------:R-:W-:Y:S01]  /*ae40*/  IADD3 R79, P0, PT, R20, -R65, RZ ;  /* 0x80000041144f7210 */ /* 0x000fe20007f1e0ff */
[----:B------:R-:W-:Y:S01]  /*ae50*/  @P1 IMAD.MOV.U32 R54, RZ, RZ, R57 ;  /* 0x000000ffff361224 */ /* 0x000fe200078e0039 */
[----:B------:R-:W-:Y:S01]  /*ae60*/  @P2 MOV R23, R19 ;  /* 0x0000001300172202 */ /* 0x000fe20000000f00 */
[----:B------:R-:W-:Y:S01]  /*ae70*/  @P1 IMAD.MOV.U32 R26, RZ, RZ, R53 ;  /* 0x000000ffff1a1224 */ /* 0x000fe200078e0035 */
[----:B------:R-:W-:Y:S01]  /*ae80*/  @P2 MOV R95, R55 ;  /* 0x00000037005f2202 */ /* 0x000fe20000000f00 */
[----:B------:R-:W-:Y:S01]  /*ae90*/  @P2 IMAD.MOV.U32 R41, RZ, RZ, R17 ;  /* 0x000000ffff292224 */ /* 0x000fe200078e0011 */
[----:B------:R-:W-:Y:S01]  /*aea0*/  IADD3.X R47, P0, PT, R48, ~R63, RZ, P0, !PT ;  /* 0x8000003f302f7210 */ /* 0x000fe2000071e4ff */
[----:B------:R-:W-:Y:S01]  /*aeb0*/  IMAD.WIDE.U32 R66, R23, UR36, RZ ;  /* 0x0000002417427c25 */ /* 0x000fe2000f8e00ff */
[----:B------:R-:W-:-:S02]  /*aec0*/  @P2 MOV R99, R58 ;  /* 0x0000003a00632202 */ /* 0x000fc40000000f00 */
[----:B------:R-:W-:Y:S01]  /*aed0*/  IADD3.X R84, P0, PT, R84, ~R75, RZ, P0, !PT ;  /* 0x8000004b54547210 */ /* 0x000fe2000071e4ff */
[----:B------:R-:W-:Y:S01]  /*aee0*/  IMAD.MOV.U32 R66, RZ, RZ, RZ ;  /* 0x000000ffff427224 */ /* 0x000fe200078e00ff */
[----:B------:R-:W-:Y:S01]  /*aef0*/  @P1 MOV R16, R25 ;  /* 0x0000001900101202 */ /* 0x000fe20000000f00 */
[----:B------:R-:W-:Y:S01]  /*af00*/  IMAD.MOV.U32 R58, RZ, RZ, RZ ;  /* 0x000000ffff3a7224 */ /* 0x000fe200078e00ff */
[----:B------:R-:W-:Y:S01]  /*af10*/  IADD3.X R48, P0, PT, R54, ~R117, RZ, P0, !PT ;  /* 0x8000007536307210 */ /* 0x000fe2000071e4ff */
[----:B------:R-:W-:Y:S01]  /*af20*/  IMAD.WIDE.U32 R66, R95, UR36, R66 ;  /* 0x000000245f427c25 */ /* 0x000fe2000f8e0042 */
[----:B------:R-:W-:Y:S02]  /*af30*/  @P2 MOV R93, R27 ;  /* 0x0000001b005d2202 */ /* 0x000fe40000000f00 */
[----:B------:R-:W-:Y:S01]  /*af40*/  IADD3.X R77, P0, PT, R42, ~R115, RZ, P0, !PT ;  /* 0x800000732a4d7210 */ /* 0x000fe2000071e4ff */
[----:B------:R-:W-:Y:S01]  /*af50*/  @P2 IMAD.MOV.U32 R43, RZ, RZ, R7 ;  /* 0x000000ffff2b2224 */ /* 0x000fe200078e0007 */
[----:B------:R-:W-:Y:S01]  /*af60*/  MOV R61, R67 ;  /* 0x00000043003d7202 */ /* 0x000fe20000000f00 */
[----:B------:R-:W-:Y:S01]  /*af70*/  IMAD.MOV.U32 R67, RZ, RZ, RZ ;  /* 0x000000ffff437224 */ /* 0x000fe200078e00ff */
[----:B------:R-:W-:-:S02]  /*af80*/  IADD3.X R13, P0, PT, R26, ~R113, RZ, P0, !PT ;  /* 0x800000711a0d7210 */ /* 0x000fc4000071e4ff */
[----:B------:R-:W-:Y:S01]  /*af90*/  MOV R54, RZ ;  /* 0x000000ff00367202 */ /* 0x000fe20000000f00 */
[----:B------:R-:W-:Y:S01]  /*afa0*/  IMAD.WIDE.U32 R60, R99, UR36, R60 ;  /* 0x00000024633c7c25 */ /* 0x000fe2000f8e003c */
[----:B------:R-:W-:Y:S02]  /*afb0*/  IADD3.X R42, P0, PT, R16, ~R111, RZ, P0, !PT ;  /* 0x8000006f102a7210 */ /* 0x000fe4000071e4ff */
[----:B------:R-:W-:Y:S01]  /*afc0*/  @P2 MOV R45, R24 ;  /* 0x00000018002d2202 */ /* 0x000fe20000000f00 */
[----:B------:R-:W-:Y:S01]  /*afd0*/  IMAD.WIDE.U32 R66, R23, UR37, R66 ;  /* 0x0000002517427c25 */ /* 0x000fe2000f8e0042 */
[----:B------:R-:W-:Y:S02]  /*afe0*/  MOV R59, R61 ;  /* 0x0000003d003b7202 */ /* 0x000fe40000000f00 */
[----:B------:R-:W-:Y:S01]  /*aff0*/  IADD3.X R12, PT, PT, R18, ~R109, RZ, P0, !PT ;  /* 0x8000006d120c7210 */ /* 0x000fe200007fe4ff */
[----:B------:R-:W-:Y:S01]  /*b000*/  IMAD.MOV.U32 R61, RZ, RZ, R67 ;  /* 0x000000ffff3d7224 */ /* 0x000fe200078e0043 */
[----:B------:R-:W-:Y:S01]  /*b010*/  MOV R16, RZ ;  /* 0x000000ff00107202 */ /* 0x000fe20000000f00 */
[----:B------:R-:W-:Y:S01]  /*b020*/  IMAD.WIDE.U32 R58, R93, UR36, R58 ;  /* 0x000000245d3a7c25 */ /* 0x000fe2000f8e003a */
[----:B------:R-:W-:-:S03]  /*b030*/  ISETP.NE.AND P1, PT, R12, RZ, PT ;  /* 0x000000ff0c00720c */ /* 0x000fc60003f25270 */
[----:B------:R-:W-:-:S04]  /*b040*/  IMAD.WIDE.U32 R60, R95, UR37, R60 ;  /* 0x000000255f3c7c25 */ /* 0x000fc8000f8e003c */
[----:B------:R-:W-:Y:S01]  /*b050*/  IMAD.MOV.U32 R55, RZ, RZ, R59 ;  /* 0x000000ffff377224 */ /* 0x000fe200078e003b */
[----:B------:R-:W-:Y:S01]  /*b060*/  MOV R59, R61 ;  /* 0x0000003d003b7202 */ /* 0x000fe20000000f00 */
[----:B------:R-:W-:Y:S02]  /*b070*/  IMAD.MOV.U32 R61, RZ, RZ, RZ ;  /* 0x000000ffff3d7224 */ /* 0x000fe400078e00ff */
[----:B------:R-:W-:Y:S02]  /*b080*/  IMAD.WIDE.U32 R54, R41, UR36, R54 ;  /* 0x0000002429367c25 */ /* 0x000fe4000f8e0036 */
[----:B------:R-:W-:Y:S02]  /*b090*/  @P1 IADD3 R79, P0, PT, R79, UR28, RZ ;  /* 0x0000001c4f4f1c10 */ /* 0x000fe4000ff1e0ff */
[----:B------:R-:W-:Y:S02]  /*b0a0*/  IMAD.WIDE.U32 R58, R99, UR37, R58 ;  /* 0x00000025633a7c25 */ /* 0x000fe4000f8e003a */
[----:B------:R-:W-:-:S02]  /*b0b0*/  @P1 IADD3.X R47, P0, PT, R47, UR29, RZ, P0, !PT ;  /* 0x0000001d2f2f1c10 */ /* 0x000fc4000871e4ff */
[----:B------:R-:W-:Y:S01]  /*b0c0*/  IMAD.WIDE.U32 R60, R23, UR24, R60 ;  /* 0x00000018173c7c25 */ /* 0x000fe2000f8e003c */
[----:B------:R-:W-:Y:S02]  /*b0d0*/  IADD3 R100, P2, PT, R79, R79, RZ ;  /* 0x0000004f4f647210 */ /* 0x000fe40007f5e0ff */
[----:B------:R-:W-:Y:S01]  /*b0e0*/  @P1 IADD3.X R84, P0, PT, R84, UR16, RZ, P0, !PT ;  /* 0x0000001054541c10 */ /* 0x000fe2000871e4ff */
[----:B------:R-:W-:Y:S01]  /*b0f0*/  IMAD.MOV.U32 R17, RZ, RZ, R55 ;  /* 0x000000ffff117224 */ /* 0x000fe200078e0037 */
[----:B------:R-:W-:Y:S01]  /*b100*/  MOV R55, R59 ;  /* 0x0000003b00377202 */ /* 0x000fe20000000f00 */
[----:B------:R-:W-:Y:S01]  /*b110*/  IMAD.MOV.U32 R59, RZ, RZ, R61 ;  /* 0x000000ffff3b7224 */ /* 0x000fe200078e003d */
[----:B------:R-:W-:Y:S01]  /*b120*/  IADD3.X R104, P2, PT, R47, R47, RZ, P2, !PT ;  /* 0x0000002f2f687210 */ /* 0x000fe2000175e4ff */
[----:B------:R-:W-:Y:S01]  /*b130*/  IMAD.WIDE.U32 R16, R45, UR36, R16 ;  /* 0x000000242d107c25 */ /* 0x000fe2000f8e0010 */
[----:B------:R-:W-:Y:S02]  /*b140*/  IADD3 R25, P3, PT, R100, -UR28, RZ ;  /* 0x8000001c64197c10 */ /* 0x000fe4000ff7e0ff */
[----:B------:R-:W-:Y:S01]  /*b150*/  @P1 IADD3.X R48, P0, PT, R48, UR17, RZ, P0, !PT ;  /* 0x0000001130301c10 */ /* 0x000fe2000871e4ff */
[----:B------:R-:W-:Y:S01]  /*b160*/  IMAD.WIDE.U32 R54, R93, UR37, R54 ;  /* 0x000000255d367c25 */ /* 0x000fe2000f8e0036 */
[----:B------:R-:W-:-:S02]  /*b170*/  IADD3.X R67, P2, PT, R84, R84, RZ, P2, !PT ;  /* 0x0000005454437210 */ /* 0x000fc4000175e4ff */
[----:B------:R-:W-:Y:S01]  /*b180*/  IADD3.X R19, P3, PT, R104, ~UR29, RZ, P3, !PT ;  /* 0x8000001d68137c10 */ /* 0x000fe20009f7e4ff */
[----:B------:R-:W-:Y:S01]  /*b190*/  IMAD.WIDE.U32 R58, R95, UR24, R58 ;  /* 0x000000185f3a7c25 */ /* 0x000fe2000f8e003a */
[----:B------:R-:W-:Y:S02]  /*b1a0*/  @P1 IADD3.X R77, P0, PT, R77, UR18, RZ, P0, !PT ;  /* 0x000000124d4d1c10 */ /* 0x000fe4000871e4ff */
[----:B------:R-:W-:Y:S01]  /*b1b0*/  IADD3.X R18, P2, PT, R48, R48, RZ, P2, !PT ;  /* 0x0000003030127210 */ /* 0x000fe2000175e4ff */
[----:B------:R-:W-:Y:S01]  /*b1c0*/  IMAD.MOV.U32 R53, RZ, RZ, R17 ;  /* 0x000000ffff357224 */ /* 0x000fe200078e0011 */
[----:B------:R-:W-:Y:S01]  /*b1d0*/  MOV R17, R55 ;  /* 0x0000003700117202 */ /* 0x000fe20000000f00 */
[----:B------:R-:W-:Y:S01]  /*b1e0*/  IMAD.MOV.U32 R55, RZ, RZ, R59 ;  /* 0x000000ffff377224 */ /* 0x000fe200078e003b */
[----:B------:R-:W-:Y:S01]  /*b1f0*/  MOV R59, RZ ;  /* 0x000000ff003b7202 */ /* 0x000fe20000000f00 */
[----:B------:R-:W-:Y:S01]  /*b200*/  IMAD.WIDE.U32 R52, R43, UR36, R52 ;  /* 0x000000242b347c25 */ /* 0x000fe2000f8e0034 */
[----:B------:R-:W-:-:S02]  /*b210*/  IADD3.X R24, P3, PT, R67, ~UR16, RZ, P3, !PT ;  /* 0x8000001043187c10 */ /* 0x000fc40009f7e4ff */
[----:B------:R-:W-:Y:S01]  /*b220*/  @P1 IADD3.X R13, P0, PT, R13, UR19, RZ, P0, !PT ;  /* 0x000000130d0d1c10 */ /* 0x000fe2000871e4ff */
[----:B------:R-:W-:Y:S01]  /*b230*/  IMAD.WIDE.U32 R16, R41, UR37, R16 ;  /* 0x0000002529107c25 */ /* 0x000fe2000f8e0010 */
[----:B------:R-:W-:Y:S02]  /*b240*/  MOV R69, R53 ;  /* 0x0000003500457202 */ /* 0x000fe40000000f00 */
[----:B------:R-:W-:Y:S01]  /*b250*/  IADD3.X R73, P2, PT, R77, R77, RZ, P2, !PT ;  /* 0x0000004d4d497210 */ /* 0x000fe2000175e4ff */
[----:B------:R-:W-:Y:S01]  /*b260*/  IMAD.WIDE.U32 R54, R99, UR24, R54 ;  /* 0x0000001863367c25 */ /* 0x000fe2000f8e0036 */
[----:B------:R-:W-:Y:S02]  /*b270*/  IADD3.X R105, P3, PT, R18, ~UR17, RZ, P3, !PT ;  /* 0x8000001112697c10 */ /* 0x000fe40009f7e4ff */
[----:B------:R-:W-:Y:S01]  /*b280*/  @P1 IADD3.X R42, P0, PT, R42, UR30, RZ, P0, !PT ;  /* 0x0000001e2a2a1c10 */ /* 0x000fe2000871e4ff */
[----:B------:R-:W-:Y:S01]  /*b290*/  IMAD.WIDE.U32 R58, R23, UR25, R58 ;  /* 0x00000019173a7c25 */ /* 0x000fe2000f8e003a */
[----:B------:R-:W-:-:S02]  /*b2a0*/  IADD3.X R20, P2, PT, R13, R13, RZ, P2, !PT ;  /* 0x0000000d0d147210 */ /* 0x000fc4000175e4ff */
[----:B------:R-:W-:Y:S01]  /*b2b0*/  IADD3.X R102, P3, PT, R73, ~UR18, RZ, P3, !PT ;  /* 0x8000001249667c10 */ /* 0x000fe20009f7e4ff */
[----:B------:R-:W-:Y:S01]  /*b2c0*/  IMAD.MOV.U32 R53, RZ, RZ, R17 ;  /* 0x000000ffff357224 */ /* 0x000fe200078e0011 */
[----:B------:R-:W-:Y:S01]  /*b2d0*/  MOV R17, R55 ;  /* 0x0000003700117202 */ /* 0x000fe20000000f00 */
[----:B------:R-:W-:Y:S01]  /*b2e0*/  IMAD.WIDE.U32 R68, R9, UR36, R68 ;  /* 0x0000002409447c25 */ /* 0x000fe2000f8e0044 */
[----:B------:R-:W-:Y:S02]  /*b2f0*/  MOV R55, R59 ;  /* 0x0000003b00377202 */ /* 0x000fe40000000f00 */
[----:B------:R-:W-:Y:S01]  /*b300*/  @P1 IADD3.X R36, PT, PT, R36, UR31, RZ, P0, !PT ;  /* 0x0000001f24241c10 */ /* 0x000fe200087fe4ff */
[----:B------:R-:W-:Y:S01]  /*b310*/  IMAD.WIDE.U32 R52, R45, UR37, R52 ;  /* 0x000000252d347c25 */ /* 0x000fe2000f8e0034 */
[----:B------:R-:W-:Y:S02]  /*b320*/  IADD3.X R12, P2, PT, R42, R42, RZ, P2, !PT ;  /* 0x0000002a2a0c7210 */ /* 0x000fe4000175e4ff */
[----:B------:R-:W-:Y:S01]  /*b330*/  IADD3.X R61, P3, PT, R20, ~UR19, RZ, P3, !PT ;  /* 0x80000013143d7c10 */ /* 0x000fe20009f7e4ff */
[----:B------:R-:W-:Y:S01]  /*b340*/  IMAD.WIDE.U32 R16, R93, UR24, R16 ;  /* 0x000000185d107c25 */ /* 0x000fe2000f8e0010 */
[----:B------:R-:W-:-:S02]  /*b350*/  MOV R57, R53 ;  /* 0x0000003500397202 */ /* 0x000fc40000000f00 */
[----:B------:R-:W-:Y:S01]  /*b360*/  IADD3.X R7, P3, PT, R12, ~UR30, RZ, P3, !PT ;  /* 0x8000001e0c077c10 */ /* 0x000fe20009f7e4ff */
[----:B------:R-:W-:-:S04]  /*b370*/  IMAD.WIDE.U32 R54, R95, UR25, R54 ;  /* 0x000000195f367c25 */ /* 0x000fc8000f8e0036 */
[----:B------:R-:W-:Y:S01]  /*b380*/  IMAD.MOV.U32 R56, RZ, RZ, R68 ;  /* 0x000000ffff387224 */ /* 0x000fe200078e0044 */
[----:B------:R-:W-:Y:S01]  /*b390*/  MOV R68, R69 ;  /* 0x0000004500447202 */ /* 0x000fe20000000f00 */
[----:B------:R-:W-:Y:S01]  /*b3a0*/  IMAD.MOV.U32 R53, RZ, RZ, R17 ;  /* 0x000000ffff357224 */ /* 0x000fe200078e0011 */
[----:B------:R-:W-:Y:S01]  /*b3b0*/  MOV R17, R55 ;  /* 0x0000003700117202 */ /* 0x000fe20000000f00 */
[----:B------:R-:W-:Y:S02]  /*b3c0*/  IMAD.MOV.U32 R55, RZ, RZ, RZ ;  /* 0x000000ffff377224 */ /* 0x000fe400078e00ff */
[----:B------:R-:W-:-:S04]  /*b3d0*/  IMAD.WIDE.U32 R56, R43, UR37, R56 ;  /* 0x000000252b387c25 */ /* 0x000fc8000f8e0038 */
[----:B------:R-:W-:-:S04]  /*b3e0*/  IMAD.WIDE.U32 R52, R41, UR24, R52 ;  /* 0x0000001829347c25 */ /* 0x000fc8000f8e0034 */
[----:B------:R-:W-:Y:S02]  /*b3f0*/  IMAD.X R76, R36, 0x1, R36, P2 ;  /* 0x00000001244c7824 */ /* 0x000fe400010e0624 */
[----:B------:R-:W-:-:S03]  /*b400*/  IMAD.WIDE.U32 R16, R99, UR25, R16 ;  /* 0x0000001963107c25 */ /* 0x000fc6000f8e0010 */
[----:B------:R-:W-:Y:S01]  /*b410*/  IADD3.X R26, PT, PT, R76, ~UR31, RZ, P3, !PT ;  /* 0x8000001f4c1a7c10 */ /* 0x000fe20009ffe4ff */
[----:B------:R-:W-:-:S03]  /*b420*/  IMAD.WIDE.U32 R54, R23, UR26, R54 ;  /* 0x0000001a17367c25 */ /* 0x000fc6000f8e0036 */
[----:B------:R-:W-:Y:S01]  /*b430*/  ISETP.NE.AND P1, PT, R26, RZ, PT ;  /* 0x000000ff1a00720c */ /* 0x000fe20003f25270 */
[----:B------:R-:W-:Y:S01]  /*b440*/  IMAD.MOV.U32 R69, RZ, RZ, R57 ;  /* 0x000000ffff457224 */ /* 0x000fe200078e0039 */
[----:B------:R-:W-:Y:S01]  /*b450*/  MOV R57, R53 ;  /* 0x0000003500397202 */ /* 0x000fe20000000f00 */
[----:B------:R-:W-:Y:S01]  /*b460*/  IMAD.MOV.U32 R53, RZ, RZ, R17 ;  /* 0x000000ffff357224 */ /* 0x000fe200078e0011 */
[----:B------:R-:W-:Y:S01]  /*b470*/  MOV R17, R55 ;  /* 0x0000003700117202 */ /* 0x000fe20000000f00 */
[----:B------:R-:W-:Y:S01]  /*b480*/  IMAD.WIDE.U32 R68, R9, UR37, R68 ;  /* 0x0000002509447c25 */ /* 0x000fe2000f8e0044 */
[----:B------:R-:W-:Y:S02]  /*b490*/  SEL R100, R25, R100, !P1 ;  /* 0x0000006419647207 */ /* 0x000fe40004800000 */
[----:B------:R-:W-:Y:S01]  /*b4a0*/  SEL R67, R24, R67, !P1 ;  /* 0x0000004318437207 */ /* 0x000fe20004800000 */
[----:B------:R-:W-:Y:S01]  /*b4b0*/  IMAD.WIDE.U32 R56, R45, UR24, R56 ;  /* 0x000000182d387c25 */ /* 0x000fe2000f8e0038 */
[----:B------:R-:W-:-:S02]  /*b4c0*/  SEL R104, R19, R104, !P1 ;  /* 0x0000006813687207 */ /* 0x000fc40004800000 */
[----:B------:R-:W-:Y:S01]  /*b4d0*/  SEL R105, R105, R18, !P1 ;  /* 0x0000001269697207 */ /* 0x000fe20004800000 */
[----:B------:R-:W-:Y:S01]  /*b4e0*/  IMAD.WIDE.U32 R52, R93, UR25, R52 ;  /* 0x000000195d347c25 */ /* 0x000fe2000f8e0034 */
[----:B------:R-:W-:Y:S02]  /*b4f0*/  MOV R25, R57 ;  /* 0x0000003900197202 */ /* 0x000fe40000000f00 */
[----:B------:R-:W-:Y:S01]  /*b500*/  SEL R102, R102, R73, !P1 ;  /* 0x0000004966667207 */ /* 0x000fe20004800000 */
[----:B------:R-:W-:Y:S01]  /*b510*/  IMAD.WIDE.U32 R16, R95, UR26, R16 ;  /* 0x0000001a5f107c25 */ /* 0x000fe2000f8e0010 */
[----:B------:R-:W-:-:S03]  /*b520*/  SEL R55, R61, R20, !P1 ;  /* 0x000000143d377207 */ /* 0x000fc60004800000 */
[----:B------:R-:W-:Y:S01]  /*b530*/  IMAD.MOV.U32 R24, RZ, RZ, R68 ;  /* 0x000000ffff187224 */ /* 0x000fe200078e0044 */
[----:B------:R-:W-:Y:S01]  /*b540*/  MOV R68, R69 ;  /* 0x0000004500447202 */ /* 0x000fe20000000f00 */
[----:B------:R-:W-:Y:S01]  /*b550*/  IMAD.MOV.U32 R57, RZ, RZ, R53 ;  /* 0x000000ffff397224 */ /* 0x000fe200078e0035 */
[----:B------:R-:W-:Y:S01]  /*b560*/  MOV R53, R17 ;  /* 0x0000001100357202 */ /* 0x000fe20000000f00 */
[----:B------:R-:W-:Y:S02]  /*b570*/  IMAD.MOV.U32 R17, RZ, RZ, RZ ;  /* 0x000000ffff117224 */ /* 0x000fe400078e00ff */
[----:B------:R-:W-:-:S04]  /*b580*/  IMAD.WIDE.U32 R24, R43, UR24, R24 ;  /* 0x000000182b187c25 */ /* 0x000fc8000f8e0018 */
[----:B------:R-:W-:-:S04]  /*b590*/  IMAD.WIDE.U32 R56, R41, UR25, R56 ;  /* 0x0000001929387c25 */ /* 0x000fc8000f8e0038 */
[----:B------:R-:W-:-:S04]  /*b5a0*/  IMAD.WIDE.U32 R52, R99, UR26, R52 ;  /* 0x0000001a63347c25 */ /* 0x000fc8000f8e0034 */
[----:B------:R-:W-:-:S04]  /*b5b0*/  IMAD.WIDE.U32 R16, R23, UR27, R16 ;  /* 0x0000001b17107c25 */ /* 0x000fc8000f8e0010 */
[----:B------:R-:W-:Y:S01]  /*b5c0*/  IMAD.MOV.U32 R69, RZ, RZ, R25 ;  /* 0x000000ffff457224 */ /* 0x000fe200078e0019 */
[----:B------:R-:W-:Y:S01]  /*b5d0*/  MOV R25, R57 ;  /* 0x0000003900197202 */ /* 0x000fe20000000f00 */
[----:B------:R-:W-:Y:S01]  /*b5e0*/  IMAD.MOV.U32 R57, RZ, RZ, R53 ;  /* 0x000000ffff397224 */ /* 0x000fe200078e0035 */
[----:B------:R-:W-:Y:S01]  /*b5f0*/  MOV R53, R17 ;  /* 0x0000001100357202 */ /* 0x000fe20000000f00 */
[----:B------:R-:W-:-:S04]  /*b600*/  IMAD.WIDE.U32 R68, R9, UR24, R68 ;  /* 0x0000001809447c25 */ /* 0x000fc8000f8e0044 */
[----:B------:R-:W-:-:S04]  /*b610*/  IMAD.WIDE.U32 R56, R93, UR26, R56 ;  /* 0x0000001a5d387c25 */ /* 0x000fc8000f8e0038 */
[----:B------:R-:W-:Y:S01]  /*b620*/  IMAD.WIDE.U32 R24, R45, UR25, R24 ;  /* 0x000000192d187c25 */ /* 0x000fe2000f8e0018 */
[----:B------:R-:W-:-:S03]  /*b630*/  MOV R19, R57 ;  /* 0x0000003900137202 */ /* 0x000fc60000000f00 */
[----:B------:R-:W-:Y:S01]  /*b640*/  IMAD.WIDE.U32 R52, R95, UR27, R52 ;  /* 0x0000001b5f347c25 */ /* 0x000fe2000f8e0034 */
[----:B------:R-:W-:-:S03]  /*b650*/  MOV R27, R25 ;  /* 0x00000019001b7202 */ /* 0x000fc60000000f00 */
[----:B------:R-:W-:Y:S02]  /*b660*/  IMAD.MOV.U32 R18, RZ, RZ, R24 ;  /* 0x000000ffff127224 */ /* 0x000fe400078e0018 */
[----:B------:R-:W-:Y:S01]  /*b670*/  IMAD.MOV.U32 R57, RZ, RZ, R53 ;  /* 0x000000ffff397224 */ /* 0x000fe200078e0035 */
[----:B------:R-:W-:Y:S01]  /*b680*/  MOV R53, RZ ;  /* 0x000000ff00357202 */ /* 0x000fe20000000f00 */
[----:B------:R-:W-:-:S04]  /*b690*/  IMAD.WIDE.U32 R18, R41, UR26, R18 ;  /* 0x0000001a29127c25 */ /* 0x000fc8000f8e0012 */
[----:B------:R-:W-:Y:S01]  /*b6a0*/  IMAD.WIDE.U32 R56, R99, UR27, R56 ;  /* 0x0000001b63387c25 */ /* 0x000fe2000f8e0038 */
[----:B------:R-:W-:-:S03]  /*b6b0*/  MOV R70, R18 ;  /* 0x0000001200467202 */ /* 0x000fc60000000f00 */
[----:B------:R-:W-:-:S04]  /*b6c0*/  IMAD.WIDE.U32 R52, R23, UR38, R52 ;  /* 0x0000002617347c25 */ /* 0x000fc8000f8e0034 */
[----:B------:R-:W-:Y:S01]  /*b6d0*/  IMAD.MOV.U32 R26, RZ, RZ, R68 ;  /* 0x000000ffff1a7224 */ /* 0x000fe200078e0044 */
[----:B------:R-:W-:Y:S01]  /*b6e0*/  MOV R68, R69 ;  /* 0x0000004500447202 */ /* 0x000fe20000000f00 */
[----:B------:R-:W-:Y:S01]  /*b6f0*/  IMAD.MOV.U32 R71, RZ, RZ, R57 ;  /* 0x000000ffff477224 */ /* 0x000fe200078e0039 */
[----:B------:R-:W-:Y:S01]  /*b700*/  MOV R57, R53 ;  /* 0x0000003500397202 */ /* 0x000fe20000000f00 */
[----:B------:R-:W-:-:S04]  /*b710*/  IMAD.WIDE.U32 R26, R43, UR25, R26 ;  /* 0x000000192b1a7c25 */ /* 0x000fc8000f8e001a */
[----:B------:R-:W-:-:S04]  /*b720*/  IMAD.WIDE.U32 R70, R93, UR27, R70 ;  /* 0x0000001b5d467c25 */ /* 0x000fc8000f8e0046 */
[----:B------:R-:W-:Y:S01]  /*b730*/  IMAD R59, R100, R100, RZ ;  /* 0x00000064643b7224 */ /* 0x000fe200078e02ff */
[----:B------:R-:W-:Y:S01]  /*b740*/  MOV R24, R70 ;  /* 0x0000004600187202 */ /* 0x000fe20000000f00 */
[----:B------:R-:W-:-:S03]  /*b750*/  IMAD.WIDE.U32 R56, R95, UR38, R56 ;  /* 0x000000265f387c25 */ /* 0x000fc6000f8e0038 */
[----:B------:R-:W-:Y:S01]  /*b760*/  IADD3 RZ, P0, PT, RZ, R59, RZ ;  /* 0x0000003bffff7210 */ /* 0x000fe20007f1e0ff */
[----:B------:R-:W-:Y:S02]  /*b770*/  IMAD.MOV.U32 R18, RZ, RZ, R26 ;  /* 0x000000ffff127224 */ /* 0x000fe400078e001a */
[----:B------:R-:W-:Y:S02]  /*b780*/  IMAD.MOV.U32 R69, RZ, RZ, R27 ;  /* 0x000000ffff457224 */ /* 0x000fe400078e001b */
[----:B------:R-:W-:Y:S02]  /*b790*/  IMAD R97, R100, R104, RZ ;  /* 0x0000006864617224 */ /* 0x000fe400078e02ff */
[----:B------:R-:W-:Y:S01]  /*b7a0*/  IMAD.MOV.U32 R25, RZ, RZ, R57 ;  /* 0x000000ffff197224 */ /* 0x000fe200078e0039 */
[----:B------:R-:W-:Y:S01]  /*b7b0*/  MOV R57, RZ ;  /* 0x000000ff00397202 */ /* 0x000fe20000000f00 */
[----:B------:R-:W-:Y:S01]  /*b7c0*/  IMAD.WIDE.U32 R18, R45, UR26, R18 ;  /* 0x0000001a2d127c25 */ /* 0x000fe2000f8e0012 */
[----:B------:R-:W-:-:S03]  /*b7d0*/  IADD3 RZ, P2, PT, RZ, R97, RZ ;  /* 0x00000061ffff7210 */ /* 0x000fc60007f5e0ff */
[----:B------:R-:W-:-:S04]  /*b7e0*/  IMAD.HI.U32 R121, R100, R100, RZ ;  /* 0x0000006464797227 */ /* 0x000fc800078e00ff */
[----:B------:R-:W-:-:S04]  /*b7f0*/  IMAD.WIDE.U32 R68, R9, UR25, R68 ;  /* 0x0000001909447c25 */ /* 0x000fc8000f8e0044 */
[----:B------:R-:W-:-:S04]  /*b800*/  IMAD.WIDE.U32 R24, R99, UR38, R24 ;  /* 0x0000002663187c25 */ /* 0x000fc8000f8e0018 */
[----:B------:R-:W-:Y:S01]  /*b810*/  IMAD.MOV.U32 R70, RZ, RZ, R18 ;  /* 0x000000ffff467224 */ /* 0x000fe200078e0012 */
[----:B------:R-:W-:Y:S01]  /*b820*/  MOV R72, R24 ;  /* 0x0000001800487202 */ /* 0x000fe20000000f00 */
[----:B------:R-:W-:-:S04]  /*b830*/  IMAD.HI.U32 R120, R100, R104, RZ ;  /* 0x0000006864787227 */ /* 0x000fc800078e00ff */
[----:B------:R-:W-:Y:S01]  /*b840*/  IMAD.X R121, RZ, RZ, R121, P0 ;  /* 0x000000ffff797224 */ /* 0x000fe200000e0679 */
[----:B------:R-:W-:Y:S01]  /*b850*/  IADD3 R97, P0, PT, R97, R97, RZ ;  /* 0x0000006161617210 */ /* 0x000fe20007f1e0ff */
[----:B------:R-:W-:-:S04]  /*b860*/  IMAD.WIDE.U32 R56, R23, UR39, R56 ;  /* 0x0000002717387c25 */ /* 0x000fc8000f8e0038 */
[----:B------:R-:W-:Y:S02]  /*b870*/  IMAD.MOV.U32 R18, RZ, RZ, R68 ;  /* 0x000000ffff127224 */ /* 0x000fe400078e0044 */
[----:B------:R-:W-:-:S04]  /*b880*/  IMAD.WIDE.U32 R70, R41, UR27, R70 ;  /* 0x0000001b29467c25 */ /* 0x000fc8000f8e0046 */
[----:B------:R-:W-:Y:S01]  /*b890*/  IMAD.X R121, R120, 0x1, R121, P2 ;  /* 0x0000000178797824 */ /* 0x000fe200010e0679 */
[----:B------:R-:W-:Y:S01]  /*b8a0*/  MOV R120, RZ ;  /* 0x000000ff00787202 */ /* 0x000fe20000000f00 */
[----:B------:R-:W-:Y:S01]  /*b8b0*/  IMAD.MOV.U32 R73, RZ, RZ, R57 ;  /* 0x000000ffff497224 */ /* 0x000fe200078e0039 */
[----:B------:R-:W-:Y:S01]  /*b8c0*/  MOV R94, R70 ;  /* 0x00000046005e7202 */ /* 0x000fe20000000f00 */
[----:B------:R-:W-:Y:S01]  /*b8d0*/  IMAD.WIDE.U32 R18, R43, UR26, R18 ;  /* 0x0000001a2b127c25 */ /* 0x000fe2000f8e0012 */
[----:B------:R-:W-:-:S03]  /*b8e0*/  SEL R57, R7, R12, !P1 ;  /* 0x0000000c07397207 */ /* 0x000fc60004800000 */
[----:B------:R-:W-:-:S04]  /*b8f0*/  IMAD.WIDE.U32 R72, R95, UR39, R72 ;  /* 0x000000275f487c25 */ /* 0x000fc8000f8e0048 */
[----:B------:R-:W-:Y:S01]  /*b900*/  IMAD.MOV.U32 R68, RZ, RZ, R69 ;  /* 0x000000ffff447224 */ /* 0x000fe200078e0045 */
[----:B------:R-:W-:Y:S01]  /*b910*/  MOV R69, R19 ;  /* 0x0000001300457202 */ /* 0x000fe20000000f00 */
[----:B------:R-:W-:-:S04]  /*b920*/  IMAD.HI.U32 R26, R104, R100, RZ ;  /* 0x00000064681a7227 */ /* 0x000fc800078e00ff */
[----:B------:R-:W-:Y:S01]  /*b930*/  IMAD.MOV.U32 R95, RZ, RZ, R25 ;  /* 0x000000ffff5f7224 */ /* 0x000fe200078e0019 */
[----:B------:R-:W-:Y:S01]  /*b940*/  IADD3.X R27, PT, PT, R26, RZ, RZ, P0, !PT ;  /* 0x000000ff1a1b7210 */ /* 0x000fe200007fe4ff */
[----:B------:R-:W-:-:S04]  /*b950*/  IMAD.WIDE.U32 R120, R100, R67, R120 ;  /* 0x0000004364787225 */ /* 0x000fc800078e0078 */
[----:B------:R-:W-:Y:S01]  /*b960*/  IMAD.MOV.U32 R70, RZ, RZ, R18 ;  /* 0x000000ffff467224 */ /* 0x000fe200078e0012 */
[----:B------:R-:W-:Y:S01]  /*b970*/  MOV R26, R120 ;  /* 0x00000078001a7202 */ /* 0x000fe20000000f00 */
[----:B------:R-:W-:-:S04]  /*b980*/  IMAD.WIDE.U32 R94, R93, UR38, R94 ;  /* 0x000000265d5e7c25 */ /* 0x000fc8000f8e005e */
[----:B------:R-:W-:Y:S01]  /*b990*/  IMAD.WIDE.U32 R68, R9, UR26, R68 ;  /* 0x0000001a09447c25 */ /* 0x000fe2000f8e0044 */
[----:B------:R-:W-:-:S03]  /*b9a0*/  MOV R18, R94 ;  /* 0x0000005e00127202 */ /* 0x000fc60000000f00 */
[----:B------:R-:W-:Y:S01]  /*b9b0*/  IMAD.WIDE.U32 R70, R45, UR27, R70 ;  /* 0x0000001b2d467c25 */ /* 0x000fe2000f8e0046 */
[----:B------:R-:W-:Y:S02]  /*b9c0*/  MOV R106, R68 ;  /* 0x00000044006a7202 */ /* 0x000fe40000000f00 */
[----:B------:R-:W-:Y:S01]  /*b9d0*/  MOV R68, R69 ;  /* 0x0000004500447202 */ /* 0x000fe20000000f00 */
[----:B------:R-:W-:Y:S02]  /*b9e0*/  IMAD.MOV.U32 R19, RZ, RZ, R73 ;  /* 0x000000ffff137224 */ /* 0x000fe400078e0049 */
[----:B------:R-:W-:-:S04]  /*b9f0*/  IMAD.WIDE.U32 R24, R72, 0x3d1, RZ ;  /* 0x000003d148187825 */ /* 0x000fc800078e00ff */
[----:B------:R-:W-:Y:S01]  /*ba00*/  IMAD.WIDE.U32 R26, R104, R104, R26 ;  /* 0x00000068681a7225 */ /* 0x000fe200078e001a */
[----:B------:R-:W-:Y:S02]  /*ba10*/  IADD3 RZ, P0, PT, RZ, R24, RZ ;  /* 0x00000018ffff7210 */ /* 0x000fe40007f1e0ff */
[----:B------:R-:W-:Y:S01]  /*ba20*/  IADD3 R53, P1, PT, R24, -UR28, RZ ;  /* 0x8000001c18357c10 */ /* 0x000fe2000ff3e0ff */
[----:B------:R-:W-:Y:S01]  /*ba30*/  IMAD.MOV.U32 R94, RZ, RZ, R70 ;  /* 0x000000ffff5e7224 */ /* 0x000fe200078e0046 */
[----:B------:R-:W-:Y:S01]  /*ba40*/  MOV R70, R25 ;  /* 0x0000001900467202 */ /* 0x000fe20000000f00 */
[----:B------:R-:W-:Y:S01]  /*ba50*/  IMAD.MOV.U32 R107, RZ, RZ, R71 ;  /* 0x000000ffff6b7224 */ /* 0x000fe200078e0047 */
[----:B------:R-:W-:Y:S01]  /*ba60*/  IADD3 R61, P2, PT, R120, R26, RZ ;  /* 0x0000001a783d7210 */ /* 0x000fe20007f5e0ff */
[----:B------:R-:W-:Y:S01]  /*ba70*/  IMAD.WIDE.U32 R18, R99, UR39, R18 ;  /* 0x0000002763127c25 */ /* 0x000fe2000f8e0012 */
[----:B------:R-:W-:-:S03]  /*ba80*/  MOV R120, RZ ;  /* 0x000000ff00787202 */ /* 0x000fc60000000f00 */
[----:B------:R-:W-:-:S04]  /*ba90*/  IMAD.WIDE.U32 R106, R43, UR27, R106 ;  /* 0x0000001b2b6a7c25 */ /* 0x000fc8000f8e006a */
[----:B------:R-:W-:-:S04]  /*baa0*/  IMAD.WIDE.U32 R94, R41, UR38, R94 ;  /* 0x00000026295e7c25 */ /* 0x000fc8000f8e005e */
[----:B------:R-:W-:Y:S02]  /*bab0*/  IMAD.MOV.U32 R71, RZ, RZ, RZ ;  /* 0x000000ffff477224 */ /* 0x000fe400078e00ff */
[----:B------:R-:W-:Y:S01]  /*bac0*/  IMAD.MOV.U32 R69, RZ, RZ, R107 ;  /* 0x000000ffff457224 */ /* 0x000fe200078e006b */
[----:B------:R-:W-:Y:S01]  /*bad0*/  MOV R107, R95 ;  /* 0x0000005f006b7202 */ /* 0x000fe20000000f00 */
[----:B------:R-:W-:-:S04]  /*bae0*/  IMAD.WIDE.U32 R70, R18, 0x3d1, R70 ;  /* 0x000003d112467825 */ /* 0x000fc800078e0046 */
[----:B------:R-:W-:Y:S01]  /*baf0*/  IMAD.MOV.U32 R95, RZ, RZ, R19 ;  /* 0x000000ffff5f7224 */ /* 0x000fe200078e0013 */
[----:B------:R-:W-:Y:S01]  /*bb00*/  IADD3.X R25, P0, PT, R70, R72, RZ, P0, !PT ;  /* 0x0000004846197210 */ /* 0x000fe2000071e4ff */
[----:B------:R-:W-:Y:S01]  /*bb10*/  IMAD.WIDE.U32 R120, R100, R105, R120 ;  /* 0x0000006964787225 */ /* 0x000fe200078e0078 */
[----:B------:R-:W-:Y:S02]  /*bb20*/  MOV R70, R71 ;  /* 0x0000004700467202 */ /* 0x000fe40000000f00 */
[----:B------:R-:W-:Y:S01]  /*bb30*/  IADD3.X R112, P1, PT, R25, ~UR29, RZ, P1, !PT ;  /* 0x8000001d19707c10 */ /* 0x000fe20008f3e4ff */
[----:B------:R-:W-:Y:S01]  /*bb40*/  IMAD.WIDE.U32 R94, R93, UR39, R94 ;  /* 0x000000275d5e7c25 */ /* 0x000fe2000f8e005e */
[----:B------:R-:W-:-:S03]  /*bb50*/  MOV R72, R120 ;  /* 0x0000007800487202 */ /* 0x000fc60000000f00 */
[----:B------:R-:W-:-:S04]  /*bb60*/  IMAD.WIDE.U32 R106, R45, UR38, R106 ;  /* 0x000000262d6a7c25 */ /* 0x000fc8000f8e006a */
[----:B------:R-:W-:Y:S02]  /*bb70*/  IMAD.MOV.U32 R71, RZ, RZ, RZ ;  /* 0x000000ffff477224 */ /* 0x000fe400078e00ff */
[----:B------:R-:W-:Y:S01]  /*bb80*/  IMAD.MOV.U32 R73, RZ, RZ, R27 ;  /* 0x000000ffff497224 */ /* 0x000fe200078e001b */
[----:B------:R-:W-:Y:S01]  /*bb90*/  MOV R27, R95 ;  /* 0x0000005f001b7202 */ /* 0x000fe20000000f00 */
[----:B------:R-:W-:-:S04]  /*bba0*/  IMAD.WIDE.U32 R70, R94, 0x3d1, R70 ;  /* 0x000003d15e467825 */ /* 0x000fc800078e0046 */
[----:B------:R-:W-:Y:S02]  /*bbb0*/  IMAD.MOV.U32 R26, RZ, RZ, R106 ;  /* 0x000000ffff1a7224 */ /* 0x000fe400078e006a */
[----:B------:R-:W-:-:S04]  /*bbc0*/  IMAD.HI.U32 R19, R67, R100, RZ ;  /* 0x0000006443137227 */ /* 0x000fc800078e00ff */
[----:B------:R-:W-:Y:S01]  /*bbd0*/  IMAD.WIDE.U32 R72, R104, R67, R72 ;  /* 0x0000004368487225 */ /* 0x000fe200078e0048 */
[----:B------:R-:W-:-:S03]  /*bbe0*/  IADD3.X R19, PT, PT, R19, RZ, RZ, P2, !PT ;  /* 0x000000ff13137210 */ /* 0x000fc600017fe4ff */
[----:B------:R-:W-:Y:S01]  /*bbf0*/  IMAD.WIDE.U32 R26, R41, UR39, R26 ;  /* 0x00000027291a7c25 */ /* 0x000fe2000f8e001a */
[----:B------:R-:W-:Y:S02]  /*bc00*/  IADD3.X R41, P0, PT, R70, R18, RZ, P0, !PT ;  /* 0x0000001246297210 */ /* 0x000fe4000071e4ff */
[----:B------:R-:W-:Y:S01]  /*bc10*/  MOV R18, R72 ;  /* 0x0000004800127202 */ /* 0x000fe20000000f00 */
[----:B------:R-:W-:Y:S01]  /*bc20*/  IMAD.WIDE.U32 R68, R9, UR27, R68 ;  /* 0x0000001b09447c25 */ /* 0x000fe2000f8e0044 */
[----:B------:R-:W-:Y:S02]  /*bc30*/  MOV R119, R27 ;  /* 0x0000001b00777202 */ /* 0x000fe40000000f00 */
[----:B------:R-:W-:Y:S01]  /*bc40*/  IADD3.X R64, P1, PT, R41, ~UR16, RZ, P1, !PT ;  /* 0x8000001029407c10 */ /* 0x000fe20008f3e4ff */
[----:B------:R-:W-:-:S04]  /*bc50*/  IMAD.WIDE.U32 R18, R104, R67, R18 ;  /* 0x0000004368127225 */ /* 0x000fc800078e0012 */
[----:B------:R-:W-:Y:S01]  /*bc60*/  IMAD.MOV.U32 R106, RZ, RZ, R68 ;  /* 0x000000ffff6a7224 */ /* 0x000fe200078e0044 */
[----:B------:R-:W-:Y:S01]  /*bc70*/  IADD3 R103, P2, PT, R120, R18, RZ ;  /* 0x0000001278677210 */ /* 0x000fe20007f5e0ff */
[----:B------:R-:W-:Y:S01]  /*bc80*/  IMAD.MOV.U32 R70, RZ, RZ, R71 ;  /* 0x000000ffff467224 */ /* 0x000fe200078e0047 */
[----:B------:R-:W-:Y:S01]  /*bc90*/  MOV R71, RZ ;  /* 0x000000ff00477202 */ /* 0x000fe20000000f00 */
[----:B------:R-:W-:-:S04]  /*bca0*/  IMAD.WIDE.U32 R106, R43, UR38, R106 ;  /* 0x000000262b6a7c25 */ /* 0x000fc8000f8e006a */
[----:B------:R-:W-:Y:S02]  /*bcb0*/  IMAD.MOV.U32 R120, RZ, RZ, RZ ;  /* 0x000000ffff787224 */ /* 0x000fe400078e00ff */
[----:B------:R-:W-:-:S04]  /*bcc0*/  IMAD.WIDE.U32 R70, R26, 0x3d1, R70 ;  /* 0x000003d11a467825 */ /* 0x000fc800078e0046 */
[----:B------:R-:W-:Y:S02]  /*bcd0*/  IMAD.MOV.U32 R118, RZ, RZ, R106 ;  /* 0x000000ffff767224 */ /* 0x000fe400078e006a */
[----:B------:R-:W-:-:S04]  /*bce0*/  IMAD.WIDE.U32 R120, R100, R102, R120 ;  /* 0x0000006664787225 */ /* 0x000fc800078e0078 */
[----:B------:R-:W-:Y:S01]  /*bcf0*/  IMAD.MOV.U32 R68, RZ, RZ, R69 ;  /* 0x000000ffff447224 */ /* 0x000fe200078e0045 */
[----:B------:R-:W-:Y:S01]  /*bd00*/  MOV R69, R107 ;  /* 0x0000006b00457202 */ /* 0x000fe20000000f00 */
[----:B------:R-:W-:Y:S01]  /*bd10*/  IMAD.WIDE.U32 R118, R45, UR39, R118 ;  /* 0x000000272d767c25 */ /* 0x000fe2000f8e0076 */
[----:B------:R-:W-:Y:S02]  /*bd20*/  IADD3.X R45, P0, PT, R70, R94, RZ, P0, !PT ;  /* 0x0000005e462d7210 */ /* 0x000fe4000071e4ff */
[----:B------:R-:W-:Y:S01]  /*bd30*/  MOV R72, R120 ;  /* 0x0000007800487202 */ /* 0x000fe20000000f00 */
[----:B------:R-:W-:Y:S01]  /*bd40*/  IMAD.MOV.U32 R94, RZ, RZ, RZ ;  /* 0x000000ffff5e7224 */ /* 0x000fe200078e00ff */
[----:B------:R-:W-:Y:S01]  /*bd50*/  MOV R70, R71 ;  /* 0x0000004700467202 */ /* 0x000fe20000000f00 */
[----:B------:R-:W-:Y:S01]  /*bd60*/  IMAD.MOV.U32 R71, RZ, RZ, RZ ;  /* 0x000000ffff477224 */ /* 0x000fe200078e00ff */
[----:B------:R-:W-:Y:S01]  /*bd70*/  MOV R95, R121 ;  /* 0x00000079005f7202 */ /* 0x000fe20000000f00 */
[----:B------:R-:W-:Y:S01]  /*bd80*/  IMAD.WIDE.U32 R68, R9, UR38, R68 ;  /* 0x0000002609447c25 */ /* 0x000fe2000f8e0044 */
[----:B------:R-:W-:-:S03]  /*bd90*/  IADD3.X R74, P1, PT, R45, ~UR17, RZ, P1, !PT ;  /* 0x800000112d4a7c10 */ /* 0x000fc60008f3e4ff */
[----:B------:R-:W-:Y:S01]  /*bda0*/  IMAD.WIDE.U32 R72, R104, R105, R72 ;  /* 0x0000006968487225 */ /* 0x000fe200078e0048 */
[----:B------:R-:W-:-:S03]  /*bdb0*/  MOV R106, R68 ;  /* 0x00000044006a7202 */ /* 0x000fc60000000f00 */
[----:B------:R-:W-:-:S04]  /*bdc0*/  IMAD.WIDE.U32 R70, R118, 0x3d1, R70 ;  /* 0x000003d176467825 */ /* 0x000fc800078e0046 */
[----:B------:R-:W-:Y:S01]  /*bdd0*/  IMAD.WIDE.U32 R94, R100, R55, R94 ;  /* 0x00000037645e7225 */ /* 0x000fe200078e005e */
[----:B------:R-:W-:-:S03]  /*bde0*/  IADD3.X R17, P0, PT, R70, R26, RZ, P0, !PT ;  /* 0x0000001a46117210 */ /* 0x000fc6000071e4ff */
[----:B------:R-:W-:Y:S01]  /*bdf0*/  IMAD.MOV.U32 R18, RZ, RZ, R72 ;  /* 0x000000ffff127224 */ /* 0x000fe200078e0048 */
[----:B------:R-:W-:Y:S01]  /*be00*/  IADD3.X R62, P1, PT, R17, ~UR18, RZ, P1, !PT ;  /* 0x80000012113e7c10 */ /* 0x000fe20008f3e4ff */
[----:B------:R-:W-:Y:S02]  /*be10*/  IMAD.MOV.U32 R107, RZ, RZ, R119 ;  /* 0x000000ffff6b7224 */ /* 0x000fe400078e0077 */
[----:B------:R-:W-:-:S04]  /*be20*/  IMAD.HI.U32 R26, R105, R100, RZ ;  /* 0x00000064691a7227 */ /* 0x000fc800078e00ff */
[----:B------:R-:W-:Y:S01]  /*be30*/  IMAD.MOV.U32 R72, RZ, RZ, R94 ;  /* 0x000000ffff487224 */ /* 0x000fe200078e005e */
[----:B------:R-:W-:Y:S01]  /*be40*/  IADD3.X R27, PT, PT, R26, RZ, RZ, P2, !PT ;  /* 0x000000ff1a1b7210 */ /* 0x000fe200017fe4ff */
[----:B------:R-:W-:-:S04]  /*be50*/  IMAD.WIDE.U32 R18, R67, R67, R18 ;  /* 0x0000004343127225 */ /* 0x000fc800078e0012 */
[----:B------:R-:W-:Y:S01]  /*be60*/  IMAD.WIDE.U32 R106, R43, UR39, R106 ;  /* 0x000000272b6a7c25 */ /* 0x000fe2000f8e006a */
[----:B------:R-:W-:-:S03]  /*be70*/  MOV R26, R18 ;  /* 0x00000012001a7202 */ /* 0x000fc60000000f00 */
[----:B------:R-:W-:Y:S01]  /*be80*/  IMAD.MOV.U32 R70, RZ, RZ, R71 ;  /* 0x000000ffff467224 */ /* 0x000fe200078e0047 */
[----:B------:R-:W-:Y:S01]  /*be90*/  MOV R71, RZ ;  /* 0x000000ff00477202 */ /* 0x000fe20000000f00 */
[----:B------:R-:W-:-:S04]  /*bea0*/  IMAD.WIDE.U32 R72, R104, R102, R72 ;  /* 0x0000006668487225 */ /* 0x000fc800078e0048 */
[----:B------:R-:W-:Y:S01]  /*beb0*/  IMAD.MOV.U32 R68, RZ, RZ, R69 ;  /* 0x000000ffff447224 */ /* 0x000fe200078e0045 */
[----:B------:R-:W-:Y:S01]  /*bec0*/  MOV R69, R107 ;  /* 0x0000006b00457202 */ /* 0x000fe20000000f00 */
[----:B------:R-:W-:Y:S02]  /*bed0*/  IMAD.MOV.U32 R18, RZ, RZ, R72 ;  /* 0x000000ffff127224 */ /* 0x000fe400078e0048 */
[----:B------:R-:W-:-:S04]  /*bee0*/  IMAD.WIDE.U32 R70, R106, 0x3d1, R70 ;  /* 0x000003d16a467825 */ /* 0x000fc800078e0046 */
[----:B------:R-:W-:-:S04]  /*bef0*/  IMAD.WIDE.U32 R26, R104, R105, R26 ;  /* 0x00000069681a7225 */ /* 0x000fc800078e001a */
[----:B------:R-:W-:Y:S01]  /*bf00*/  IMAD.WIDE.U32 R18, R67, R105, R18 ;  /* 0x0000006943127225 */ /* 0x000fe200078e0012 */
[----:B------:R-:W-:-:S03]  /*bf10*/  IADD3 R101, P2, PT, R120, R26, RZ ;  /* 0x0000001a78657210 */ /* 0x000fc60007f5e0ff */
[----:B------:R-:W-:Y:S01]  /*bf20*/  IMAD.WIDE.U32 R68, R9, UR39, R68 ;  /* 0x0000002709447c25 */ /* 0x000fe2000f8e0044 */
[----:B------:R-:W-:Y:S02]  /*bf30*/  IADD3.X R9, P0, PT, R70, R118, RZ, P0, !PT ;  /* 0x0000007646097210 */ /* 0x000fe4000071e4ff */
[----:B------:R-:W-:Y:S01]  /*bf40*/  MOV R26, R18 ;  /* 0x00000012001a7202 */ /* 0x000fe20000000f00 */
[----:B------:R-:W-:Y:S01]  /*bf50*/  IMAD.MOV.U32 R70, RZ, RZ, R71 ;  /* 0x000000ffff467224 */ /* 0x000fe200078e0047 */
[----:B------:R-:W-:Y:S01]  /*bf60*/  MOV R71, RZ ;  /* 0x000000ff00477202 */ /* 0x000fe20000000f00 */
[----:B------:R-:W-:Y:S01]  /*bf70*/  IMAD.HI.U32 R107, R102, R100, RZ ;  /* 0x00000064666b7227 */ /* 0x000fe200078e00ff */
[----:B------:R-:W-:Y:S02]  /*bf80*/  IADD3.X R20, P1, PT, R9, ~UR19, RZ, P1, !PT ;  /* 0x8000001309147c10 */ /* 0x000fe40008f3e4ff */
[----:B------:R-:W-:Y:S01]  /*bf90*/  MOV R118, RZ ;  /* 0x000000ff00767202 */ /* 0x000fe20000000f00 */
[----:B------:R-:W-:-:S04]  /*bfa0*/  IMAD.WIDE.U32 R70, R68, 0x3d1, R70 ;  /* 0x000003d144467825 */ /* 0x000fc800078e0046 */
[----:B------:R-:W-:Y:S01]  /*bfb0*/  IMAD.WIDE.U32 R26, R67, R105, R26 ;  /* 0x00000069431a7225 */ /* 0x000fe200078e001a */
[----:B------:R-:W-:-:S03]  /*bfc0*/  IADD3.X R7, P0, PT, R70, R106, RZ, P0, !PT ;  /* 0x0000006a46077210 */ /* 0x000fc6000071e4ff */
[----:B------:R-:W-:Y:S01]  /*bfd0*/  IMAD R43, R69, 0x3d1, R71 ;  /* 0x000003d1452b7824 */ /* 0x000fe200078e0247 */
[----:B------:R-:W-:Y:S01]  /*bfe0*/  MOV R106, R26 ;  /* 0x0000001a006a7202 */ /* 0x000fe20000000f00 */
[----:B------:R-:W-:Y:S01]  /*bff0*/  IMAD.X R107, RZ, RZ, R107, P2 ;  /* 0x000000ffff6b7224 */ /* 0x000fe200010e066b */
[----:B------:R-:W-:Y:S01]  /*c000*/  MOV R71, R95 ;  /* 0x0000005f00477202 */ /* 0x000fe20000000f00 */
[----:B------:R-:W-:Y:S01]  /*c010*/  IMAD.MOV.U32 R70, RZ, RZ, RZ ;  /* 0x000000ffff467224 */ /* 0x000fe200078e00ff */
[----:B------:R-:W-:Y:S01]  /*c020*/  IADD3.X R12, P1, PT, R7, ~UR30, RZ, P1, !PT ;  /* 0x8000001e070c7c10 */ /* 0x000fe20008f3e4ff */
[----:B------:R-:W-:-:S04]  /*c030*/  IMAD.WIDE.U32 R106, R104, R102, R106 ;  /* 0x00000066686a7225 */ /* 0x000fc800078e006a */
[----:B------:R-:W-:Y:S01]  /*c040*/  IMAD.WIDE.U32 R70, R100, R57, R70 ;  /* 0x0000003964467225 */ /* 0x000fe200078e0046 */
[----:B------:R-:W-:-:S03]  /*c050*/  IADD3 R99, P2, PT, R94, R106, RZ ;  /* 0x0000006a5e637210 */ /* 0x000fc60007f5e0ff */
[----:B------:R-:W-:Y:S01]  /*c060*/  IMAD.MOV.U32 R94, RZ, RZ, RZ ;  /* 0x000000ffff5e7224 */ /* 0x000fe200078e00ff */
[----:B------:R-:W-:Y:S01]  /*c070*/  MOV R72, R70 ;  /* 0x0000004600487202 */ /* 0x000fe20000000f00 */
[----:B------:R-:W-:Y:S01]  /*c080*/  IMAD.X R43, R43, 0x1, R68, P0 ;  /* 0x000000012b2b7824 */ /* 0x000fe200000e0644 */
[----:B------:R-:W-:-:S03]  /*c090*/  MOV R95, R71 ;  /* 0x00000047005f7202 */ /* 0x000fc60000000f00 */
[----:B------:R-:W-:Y:S01]  /*c0a0*/  IMAD.WIDE.U32 R72, R104, R55, R72 ;  /* 0x0000003768487225 */ /* 0x000fe200078e0048 */
[----:B------:R-:W-:-:S03]  /*c0b0*/  IADD3.X R68, PT, PT, R43, ~UR31, RZ, P1, !PT ;  /* 0x8000001f2b447c10 */ /* 0x000fc60008ffe4ff */
[----:B------:R-:W-:Y:S01]  /*c0c0*/  IMAD.WIDE.U32 R94, R76, R100, R94 ;  /* 0x000000644c5e7225 */ /* 0x000fe200078e005e */
[----:B------:R-:W-:-:S03]  /*c0d0*/  ISETP.NE.AND P1, PT, R68, RZ, PT ;  /* 0x000000ff4400720c */ /* 0x000fc60003f25270 */
[----:B------:R-:W-:Y:S01]  /*c0e0*/  IMAD.MOV.U32 R18, RZ, RZ, R72 ;  /* 0x000000ffff127224 */ /* 0x000fe200078e0048 */
[----:B------:R-:W-:Y:S01]  /*c0f0*/  MOV R72, R94 ;  /* 0x0000005e00487202 */ /* 0x000fe20000000f00 */
[----:B------:R-:W-:Y:S01]  /*c100*/  IMAD.HI.U32 R68, R55, R100, RZ ;  /* 0x0000006437447227 */ /* 0x000fe200078e00ff */
[----:B------:R-:W-:Y:S02]  /*c110*/  SEL R53, R53, R24, !P1 ;  /* 0x0000001835357207 */ /* 0x000fe40004800000 */
[----:B------:R-:W-:Y:S01]  /*c120*/  SEL R45, R74, R45, !P1 ;  /* 0x0000002d4a2d7207 */ /* 0x000fe20004800000 */
[----:B------:R-:W-:Y:S01]  /*c130*/  IMAD.WIDE.U32 R18, R67, R102, R18 ;  /* 0x0000006643127225 */ /* 0x000fe200078e0012 */
[----:B------:R-:W-:Y:S02]  /*c140*/  SEL R9, R20, R9, !P1 ;  /* 0x0000000914097207 */ /* 0x000fe40004800000 */
[----:B------:R-:W-:Y:S01]  /*c150*/  SEL R7, R12, R7, !P1 ;  /* 0x000000070c077207 */ /* 0x000fe20004800000 */
[----:B------:R-:W-:-:S04]  /*c160*/  IMAD.WIDE.U32 R72, R104, R57, R72 ;  /* 0x0000003968487225 */ /* 0x000fc800078e0048 */
[----:B------:R-:W-:Y:S01]  /*c170*/  IMAD.MOV.U32 R26, RZ, RZ, R18 ;  /* 0x000000ffff1a7224 */ /* 0x000fe200078e0012 */
[----:B------:R-:W-:Y:S01]  /*c180*/  MOV R18, R72 ;  /* 0x0000004800127202 */ /* 0x000fe20000000f00 */
[----:B------:R-:W-:Y:S02]  /*c190*/  IMAD.MOV.U32 R72, RZ, RZ, R95 ;  /* 0x000000ffff487224 */ /* 0x000fe400078e005f */
[----:B------:R-:W-:-:S04]  /*c1a0*/  IMAD.WIDE.U32 R26, R105, R105, R26 ;  /* 0x00000069691a7225 */ /* 0x000fc800078e001a */
[----:B------:R-:W-:Y:S01]  /*c1b0*/  IMAD.WIDE.U32 R18, R67, R55, R18 ;  /* 0x0000003743127225 */ /* 0x000fe200078e0012 */
[----:B------:R-:W-:-:S03]  /*c1c0*/  MOV R106, R26 ;  /* 0x0000001a006a7202 */ /* 0x000fc60000000f00 */
[----:B------:R-:W-:-:S04]  /*c1d0*/  IMAD.WIDE.U32 R72, R76, R104, R72 ;  /* 0x000000684c487225 */ /* 0x000fc800078e0048 */
[----:B------:R-:W-:Y:S01]  /*c1e0*/  IMAD.MOV.U32 R26, RZ, RZ, R18 ;  /* 0x000000ffff1a7224 */ /* 0x000fe200078e0012 */
[----:B------:R-:W-:Y:S01]  /*c1f0*/  MOV R18, R72 ;  /* 0x0000004800127202 */ /* 0x000fe20000000f00 */
[----:B------:R-:W-:Y:S01]  /*c200*/  IMAD.WIDE.U32 R106, R67, R102, R106 ;  /* 0x00000066436a7225 */ /* 0x000fe200078e006a */
[----:B------:R-:W-:-:S03]  /*c210*/  MOV R72, R73 ;  /* 0x0000004900487202 */ /* 0x000fc60000000f00 */
[----:B------:R-:W-:-:S04]  /*c220*/  IMAD.WIDE.U32 R18, R67, R57, R18 ;  /* 0x0000003943127225 */ /* 0x000fc800078e0012 */
[----:B------:R-:W-:-:S04]  /*c230*/  IMAD.WIDE.U32 R26, R105, R102, R26 ;  /* 0x00000066691a7225 */ /* 0x000fc800078e001a */
[----:B------:R-:W-:Y:S01]  /*c240*/  IMAD.X R69, RZ, RZ, R68, P2 ;  /* 0x000000ffff457224 */ /* 0x000fe200010e0644 */
[----:B------:R-:W-:Y:S01]  /*c250*/  MOV R68, R106 ;  /* 0x0000006a00447202 */ /* 0x000fe20000000f00 */
[----:B------:R-:W-:Y:S01]  /*c260*/  IMAD.MOV.U32 R73, RZ, RZ, R19 ;  /* 0x000000ffff497224 */ /* 0x000fe200078e0013 */
[----:B------:R-:W-:Y:S01]  /*c270*/  MOV R19, R27 ;  /* 0x0000001b00137202 */ /* 0x000fe20000000f00 */
[----:B------:R-:W-:Y:S02]  /*c280*/  IMAD.MOV.U32 R27, RZ, RZ, R107 ;  /* 0x000000ffff1b7224 */ /* 0x000fe400078e006b */
[----:B------:R-:W-:-:S04]  /*c290*/  IMAD.WIDE.U32 R68, R104, R55, R68 ;  /* 0x0000003768447225 */ /* 0x000fc800078e0044 */
[----:B------:R-:W-:Y:S01]  /*c2a0*/  IMAD.WIDE.U32 R26, R105, R102, R26 ;  /* 0x00000066691a7225 */ /* 0x000fe200078e001a */
[----:B------:R-:W-:-:S03]  /*c2b0*/  IADD3 R93, P0, PT, R70, R68, RZ ;  /* 0x00000044465d7210 */ /* 0x000fc60007f1e0ff */
[----:B------:R-:W-:-:S04]  /*c2c0*/  IMAD.WIDE.U32 R18, R105, R55, R18 ;  /* 0x0000003769127225 */ /* 0x000fc800078e0012 */
[----:B------:R-:W-:Y:S01]  /*c2d0*/  IMAD.WIDE.U32 R72, R76, R67, R72 ;  /* 0x000000434c487225 */ /* 0x000fe200078e0048 */
[----:B------:R-:W-:-:S03]  /*c2e0*/  MOV R71, R19 ;  /* 0x0000001300477202 */ /* 0x000fc60000000f00 */
[----:B------:R-:W-:Y:S01]  /*c2f0*/  IMAD.MOV.U32 R68, RZ, RZ, R26 ;  /* 0x000000ffff447224 */ /* 0x000fe200078e001a */
[----:B------:R-:W-:Y:S01]  /*c300*/  MOV R26, R18 ;  /* 0x00000012001a7202 */ /* 0x000fe20000000f00 */
[----:B------:R-:W-:Y:S01]  /*c310*/  IMAD.MOV.U32 R70, RZ, RZ, R72 ;  /* 0x000000ffff467224 */ /* 0x000fe200078e0048 */
[----:B------:R-:W-:Y:S01]  /*c320*/  MOV R72, R73 ;  /* 0x0000004900487202 */ /* 0x000fe20000000f00 */
[----:B------:R-:W-:-:S04]  /*c330*/  IMAD.HI.U32 R18, R57, R100, RZ ;  /* 0x0000006439127227 */ /* 0x000fc800078e00ff */
[----:B------:R-:W-:-:S04]  /*c340*/  IMAD.WIDE.U32 R68, R67, R55, R68 ;  /* 0x0000003743447225 */ /* 0x000fc800078e0044 */
        /* <DEDUP_REMOVED lines=17> */
[----:B------:R-:W-:-:S04]  /*c460*/  IMAD.WIDE.U32 R18, R67, R57, R18 ;  /* 0x0000003943127225 */ /* 0x000fc800078e0012 */
[----:B------:R-:W-:Y:S01]  /*c470*/  IMAD.WIDE.U32 R68, R102, R57, R68 ;  /* 0x0000003966447225 */ /* 0x000fe200078e0044 */
[----:B------:R-:W-:-:S03]  /*c480*/  MOV R70, R18 ;  /* 0x0000001200467202 */ /* 0x000fc60000000f00 */
[----:B------:R-:W-:-:S04]  /*c490*/  IMAD.WIDE.U32 R26, R102, R55, R26 ;  /* 0x00000037661a7225 */ /* 0x000fc800078e001a */
[----:B------:R-:W-:Y:S01]  /*c4a0*/  IMAD.MOV.U32 R73, RZ, RZ, R69 ;  /* 0x000000ffff497224 */ /* 0x000fe200078e0045 */
[----:B------:R-:W-:Y:S01]  /*c4b0*/  MOV R69, R27 ;  /* 0x0000001b00457202 */ /* 0x000fe20000000f00 */
[----:B------:R-:W-:-:S04]  /*c4c0*/  IMAD.HI.U32 R100, R76, R100, RZ ;  /* 0x000000644c647227 */ /* 0x000fc800078e00ff */
[----:B------:R-:W-:Y:S02]  /*c4d0*/  IMAD.MOV.U32 R27, RZ, RZ, R19 ;  /* 0x000000ffff1b7224 */ /* 0x000fe400078e0013 */
[----:B------:R-:W-:Y:S02]  /*c4e0*/  IMAD.X R71, RZ, RZ, R100, P0 ;  /* 0x000000ffff477224 */ /* 0x000fe400000e0664 */
[----:B------:R-:W-:-:S04]  /*c4f0*/  IMAD.WIDE.U32 R26, R105, R57, R26 ;  /* 0x00000039691a7225 */ /* 0x000fc800078e001a */
[----:B------:R-:W-:Y:S01]  /*c500*/  IMAD.WIDE.U32 R68, R55, R55, R68 ;  /* 0x0000003737447225 */ /* 0x000fe200078e0044 */
[----:B------:R-:W-:-:S03]  /*c510*/  MOV R107, R27 ;  /* 0x0000001b006b7202 */ /* 0x000fc60000000f00 */
[----:B------:R-:W-:Y:S01]  /*c520*/  IMAD.WIDE.U32 R70, R76, R104, R70 ;  /* 0x000000684c467225 */ /* 0x000fe200078e0046 */
[----:B------:R-:W-:-:S03]  /*c530*/  MOV R27, R69 ;  /* 0x00000045001b7202 */ /* 0x000fc60000000f00 */
[----:B------:R-:W-:Y:S01]  /*c540*/  IMAD.WIDE.U32 R72, R76, R102, R72 ;  /* 0x000000664c487225 */ /* 0x000fe200078e0048 */
[----:B------:R-:W-:-:S03]  /*c550*/  MOV R19, R71 ;  /* 0x0000004700137202 */ /* 0x000fc60000000f00 */
[----:B------:R-:W-:Y:S02]  /*c560*/  IMAD.MOV.U32 R18, RZ, RZ, R26 ;  /* 0x000000ffff127224 */ /* 0x000fe400078e001a */
[----:B------:R-:W-:Y:S02]  /*c570*/  IMAD.MOV.U32 R26, RZ, RZ, R72 ;  /* 0x000000ffff1a7224 */ /* 0x000fe400078e0048 */
[----:B------:R-:W-:Y:S02]  /*c580*/  IMAD.MOV.U32 R106, RZ, RZ, R68 ;  /* 0x000000ffff6a7224 */ /* 0x000fe400078e0044 */
[----:B------:R-:W-:-:S04]  /*c590*/  IMAD.WIDE.U32 R26, R55, R57, R26 ;  /* 0x00000039371a7225 */ /* 0x000fc800078e001a */
[----:B------:R-:W-:Y:S01]  /*c5a0*/  IMAD.WIDE.U32 R18, R76, R67, R18 ;  /* 0x000000434c127225 */ /* 0x000fe200078e0012 */
[----:B------:R-:W-:-:S03]  /*c5b0*/  MOV R69, R27 ;  /* 0x0000001b00457202 */ /* 0x000fc60000000f00 */
[----:B------:R-:W-:-:S04]  /*c5c0*/  IMAD.WIDE.U32 R106, R102, R57, R106 ;  /* 0x00000039666a7225 */ /* 0x000fc800078e006a */
[----:B------:R-:W-:Y:S01]  /*c5d0*/  IMAD.MOV.U32 R27, RZ, RZ, R107 ;  /* 0x000000ffff1b7224 */ /* 0x000fe200078e006b */
[----:B------:R-:W-:Y:S01]  /*c5e0*/  MOV R107, R19 ;  /* 0x00000013006b7202 */ /* 0x000fe20000000f00 */
[----:B------:R-:W-:Y:S02]  /*c5f0*/  IMAD.MOV.U32 R68, RZ, RZ, R73 ;  /* 0x000000ffff447224 */ /* 0x000fe400078e0049 */
[----:B------:R-:W-:-:S04]  /*c600*/  IMAD.WIDE.U32 R72, R70, 0x3d1, RZ ;  /* 0x000003d146487825 */ /* 0x000fc800078e00ff */
[----:B------:R-:W-:Y:S01]  /*c610*/  IMAD.WIDE.U32 R106, R76, R105, R106 ;  /* 0x000000694c6a7225 */ /* 0x000fe200078e006a */
[----:B------:R-:W-:Y:S02]  /*c620*/  MOV R105, RZ ;  /* 0x000000ff00697202 */ /* 0x000fe40000000f00 */
[----:B------:R-:W-:Y:S01]  /*c630*/  IADD3 RZ, P0, PT, RZ, R72, RZ ;  /* 0x00000048ffff7210 */ /* 0x000fe20007f1e0ff */
[----:B------:R-:W-:Y:S01]  /*c640*/  IMAD.MOV.U32 R104, RZ, RZ, R73 ;  /* 0x000000ffff687224 */ /* 0x000fe200078e0049 */
[----:B------:R-:W-:Y:S01]  /*c650*/  IADD3 R100, P2, PT, R72, -UR28, RZ ;  /* 0x8000001c48647c10 */ /* 0x000fe2000ff5e0ff */
[----:B------:R-:W-:-:S04]  /*c660*/  IMAD.WIDE.U32 R26, R55, R57, R26 ;  /* 0x00000039371a7225 */ /* 0x000fc800078e001a */
[----:B------:R-:W-:-:S03]  /*c670*/  IMAD.WIDE.U32 R104, R18, 0x3d1, R104 ;  /* 0x000003d112687825 */ /* 0x000fc600078e0068 */
[----:B------:R-:W-:Y:S01]  /*c680*/  IADD3.X R19, P0, PT, R104, R70, RZ, P0, !PT ;  /* 0x0000004668137210 */ /* 0x000fe2000071e4ff */
[----:B------:R-:W-:Y:S01]  /*c690*/  IMAD.MOV.U32 R104, RZ, RZ, R105 ;  /* 0x000000ffff687224 */ /* 0x000fe200078e0069 */
[----:B------:R-:W-:Y:S01]  /*c6a0*/  MOV R105, RZ ;  /* 0x000000ff00697202 */ /* 0x000fe20000000f00 */
[----:B------:R-:W-:Y:S01]  /*c6b0*/  IMAD.WIDE.U32 R70, R76, R55, R68 ;  /* 0x000000374c467225 */ /* 0x000fe200078e0044 */
[----:B------:R-:W-:-:S03]  /*c6c0*/  MOV R69, R107 ;  /* 0x0000006b00457202 */ /* 0x000fc60000000f00 */
[----:B------:R-:W-:-:S04]  /*c6d0*/  IMAD.WIDE.U32 R104, R106, 0x3d1, R104 ;  /* 0x000003d16a687825 */ /* 0x000fc800078e0068 */
[----:B------:R-:W-:Y:S01]  /*c6e0*/  IMAD.MOV.U32 R68, RZ, RZ, R26 ;  /* 0x000000ffff447224 */ /* 0x000fe200078e001a */
[----:B------:R-:W-:Y:S01]  /*c6f0*/  IADD3.X R18, P0, PT, R104, R18, RZ, P0, !PT ;  /* 0x0000001268127210 */ /* 0x000fe2000071e4ff */
[----:B------:R-:W-:Y:S01]  /*c700*/  IMAD.MOV.U32 R26, RZ, RZ, R70 ;  /* 0x000000ffff1a7224 */ /* 0x000fe200078e0046 */
[----:B------:R-:W-:Y:S01]  /*c710*/  MOV R70, R71 ;  /* 0x0000004700467202 */ /* 0x000fe20000000f00 */
[----:B------:R-:W-:Y:S01]  /*c720*/  IMAD.WIDE.U32 R68, R76, R102, R68 ;  /* 0x000000664c447225 */ /* 0x000fe200078e0044 */
[----:B------:R-:W-:-:S03]  /*c730*/  IADD3.X R102, P2, PT, R19, ~UR29, RZ, P2, !PT ;  /* 0x8000001d13667c10 */ /* 0x000fc6000975e4ff */
[----:B------:R-:W-:-:S04]  /*c740*/  IMAD.WIDE.U32 R26, R57, R57, R26 ;  /* 0x00000039391a7225 */ /* 0x000fc800078e001a */
[----:B------:R-:W-:Y:S01]  /*c750*/  IMAD.MOV.U32 R104, RZ, RZ, R105 ;  /* 0x000000ffff687224 */ /* 0x000fe200078e0069 */
[----:B------:R-:W-:Y:S01]  /*c760*/  MOV R105, RZ ;  /* 0x000000ff00697202 */ /* 0x000fe20000000f00 */
[----:B------:R-:W-:Y:S01]  /*c770*/  IMAD.MOV.U32 R71, RZ, RZ, R27 ;  /* 0x000000ffff477224 */ /* 0x000fe200078e001b */
[----:B------:R-:W-:Y:S01]  /*c780*/  MOV R27, R69 ;  /* 0x00000045001b7202 */ /* 0x000fe20000000f00 */
[----:B------:R-:W-:-:S04]  /*c790*/  IMAD.WIDE.U32 R104, R68, 0x3d1, R104 ;  /* 0x000003d144687825 */ /* 0x000fc800078e0068 */
[----:B------:R-:W-:Y:S01]  /*c7a0*/  IMAD.WIDE.U32 R26, R76, R55, R26 ;  /* 0x000000374c1a7225 */ /* 0x000fe200078e001a */
[----:B------:R-:W-:-:S03]  /*c7b0*/  IADD3.X R55, P0, PT, R104, R106, RZ, P0, !PT ;  /* 0x0000006a68377210 */ /* 0x000fc6000071e4ff */
        /* <DEDUP_REMOVED lines=8> */
[----:B------:R-:W-:Y:S01]  /*c840*/  MOV R105, RZ ;  /* 0x000000ff00697202 */ /* 0x000fe20000000f00 */
[----:B------:R-:W-:Y:S01]  /*c850*/  IMAD.WIDE.U32 R106, R76, R57, R106 ;  /* 0x000000394c6a7225 */ /* 0x000fe200078e006a */
[----:B------:R-:W-:-:S03]  /*c860*/  SEL R57, R62, R17, !P1 ;  /* 0x000000113e397207 */ /* 0x000fc60004800000 */
[----:B------:R-:W-:Y:S01]  /*c870*/  IMAD.MOV.U32 R70, RZ, RZ, R71 ;  /* 0x000000ffff467224 */ /* 0x000fe200078e0047 */
[----:B------:R-:W-:Y:S01]  /*c880*/  MOV R71, R107 ;  /* 0x0000006b00477202 */ /* 0x000fe20000000f00 */
[----:B------:R-:W-:-:S04]  /*c890*/  IMAD.WIDE.U32 R104, R106, 0x3d1, R104 ;  /* 0x000003d16a687825 */ /* 0x000fc800078e0068 */
[----:B------:R-:W-:Y:S01]  /*c8a0*/  IMAD.WIDE.U32 R70, R76, R76, R70 ;  /* 0x0000004c4c467225 */ /* 0x000fe200078e0046 */
[----:B------:R-:W-:-:S03]  /*c8b0*/  IADD3.X R26, P0, PT, R104, R26, RZ, P0, !PT ;  /* 0x0000001a681a7210 */ /* 0x000fc6000071e4ff */
[----:B------:R-:W-:Y:S01]  /*c8c0*/  IMAD.MOV.U32 R104, RZ, RZ, R105 ;  /* 0x000000ffff687224 */ /* 0x000fe200078e0069 */
[----:B------:R-:W-:Y:S01]  /*c8d0*/  MOV R105, RZ ;  /* 0x000000ff00697202 */ /* 0x000fe20000000f00 */
[----:B------:R-:W-:Y:S02]  /*c8e0*/  IMAD.MOV.U32 R17, RZ, RZ, RZ ;  /* 0x000000ffff117224 */ /* 0x000fe400078e00ff */
[----:B------:R-:W-:-:S04]  /*c8f0*/  IMAD.WIDE.U32 R104, R70, 0x3d1, R104 ;  /* 0x000003d146687825 */ /* 0x000fc800078e0068 */
[----:B------:R-:W-:Y:S01]  /*c900*/  IMAD R71, R71, 0x3d1, R105 ;  /* 0x000003d147477824 */ /* 0x000fe200078e0269 */
[----:B------:R-:W-:Y:S02]  /*c910*/  IADD3.X R107, P0, PT, R104, R106, RZ, P0, !PT ;  /* 0x0000006a686b7210 */ /* 0x000fe4000071e4ff */
[----:B------:R-:W-:-:S03]  /*c920*/  IADD3.X R104, P2, PT, R18, ~UR16, RZ, P2, !PT ;  /* 0x8000001012687c10 */ /* 0x000fc6000975e4ff */
[----:B------:R-:W-:Y:S01]  /*c930*/  IMAD.X R71, R71, 0x1, R70, P0 ;  /* 0x0000000147477824 */ /* 0x000fe200000e0646 */
[----:B------:R-:W-:-:S04]  /*c940*/  IADD3.X R106, P2, PT, R55, ~UR17, RZ, P2, !PT ;  /* 0x80000011376a7c10 */ /* 0x000fc8000975e4ff */
[----:B------:R-:W-:-:S04]  /*c950*/  IADD3.X R110, P2, PT, R68, ~UR18, RZ, P2, !PT ;  /* 0x80000012446e7c10 */ /* 0x000fc8000975e4ff */
[----:B------:R-:W-:-:S04]  /*c960*/  IADD3.X R76, P2, PT, R26, ~UR19, RZ, P2, !PT ;  /* 0x800000131a4c7c10 */ /* 0x000fc8000975e4ff */
        /* <DEDUP_REMOVED lines=9> */
[----:B------:R-:W-:Y:S01]  /*ca00*/  @P2 MOV R110, R68 ;  /* 0x00000044006e2202 */ /* 0x000fe20000000f00 */
[----:B------:R-:W-:Y:S01]  /*ca10*/  IMAD.MOV.U32 R68, RZ, RZ, RZ ;  /* 0x000000ffff447224 */ /* 0x000fe200078e00ff */
        /* <DEDUP_REMOVED lines=12> */
[----:B------:R-:W-:Y:S02]  /*cae0*/  IADD3.X R104, P3, PT, R99, ~UR19, RZ, P3, !PT ;  /* 0x8000001363687c10 */ /* 0x000fe40009f7e4ff */
[----:B------:R-:W-:Y:S01]  /*caf0*/  MOV R70, RZ ;  /* 0x000000ff00467202 */ /* 0x000fe20000000f00 */
[----:B------:R-:W-:Y:S01]  /*cb00*/  IMAD.X R102, R94, 0x1, R71, P0 ;  /* 0x000000015e667824 */ /* 0x000fe200000e0647 */
[----:B------:R-:W-:-:S02]  /*cb10*/  IADD3.X R94, P3, PT, R93, ~UR30, RZ, P3, !PT ;  /* 0x8000001e5d5e7c10 */ /* 0x000fc40009f7e4ff */
[----:B------:R-:W-:Y:S02]  /*cb20*/  MOV R72, RZ ;  /* 0x000000ff00487202 */ /* 0x000fe40000000f00 */
[----:B------:R-:W-:-:S04]  /*cb30*/  IADD3.X R19, PT, PT, R102, ~UR31, RZ, P3, !PT ;  /* 0x8000001f66137c10 */ /* 0x000fc80009ffe4ff */
[----:B------:R-:W-:-:S04]  /*cb40*/  ISETP.NE.AND P2, PT, R19, RZ, PT ;  /* 0x000000ff1300720c */ /* 0x000fc80003f45270 */
[----:B------:R-:W-:Y:S02]  /*cb50*/  SEL R110, R18, R59, !P2 ;  /* 0x0000003b126e7207 */ /* 0x000fe40005000000 */
[----:B------:R-:W-:Y:S02]  /*cb60*/  SEL R108, R108, R97, !P2 ;  /* 0x000000616c6c7207 */ /* 0x000fe40005000000 */
[----:B------:R-:W-:Y:S01]  /*cb70*/  SEL R100, R100, R61, !P2 ;  /* 0x0000003d64647207 */ /* 0x000fe20005000000 */
[----:B------:R-:W-:Y:S01]  /*cb80*/  IMAD R95, R110, R79, RZ ;  /* 0x0000004f6e5f7224 */ /* 0x000fe200078e02ff */
[----:B------:R-:W-:Y:S01]  /*cb90*/  MOV R18, RZ ;  /* 0x000000ff00127202 */ /* 0x000fe20000000f00 */
[----:B------:R-:W-:Y:S01]  /*cba0*/  IMAD.HI.U32 R26, R79, R110, RZ ;  /* 0x0000006e4f1a7227 */ /* 0x000fe200078e00ff */
[----:B------:R-:W-:Y:S02]  /*cbb0*/  SEL R106, R106, R103, !P2 ;  /* 0x000000676a6a7207 */ /* 0x000fe40005000000 */
[----:B------:R-:W-:-:S02]  /*cbc0*/  IADD3 RZ, P0, PT, RZ, R95, RZ ;  /* 0x0000005fffff7210 */ /* 0x000fc40007f1e0ff */
[----:B------:R-:W-:Y:S02]  /*cbd0*/  SEL R76, R76, R101, !P2 ;  /* 0x000000654c4c7207 */ /* 0x000fe40005000000 */
[----:B------:R-:W-:Y:S01]  /*cbe0*/  IADD3.X R27, PT, PT, R26, RZ, RZ, P0, !PT ;  /* 0x000000ff1a1b7210 */ /* 0x000fe200007fe4ff */
[----:B------:R-:W-:Y:S01]  /*cbf0*/  IMAD.MOV.U32 R26, RZ, RZ, RZ ;  /* 0x000000ffff1a7224 */ /* 0x000fe200078e00ff */
[----:B------:R-:W-:Y:S02]  /*cc00*/  SEL R104, R104, R99, !P2 ;  /* 0x0000006368687207 */ /* 0x000fe40005000000 */
[----:B------:R-:W-:Y:S01]  /*cc10*/  SEL R94, R94, R93, !P2 ;  /* 0x0000005d5e5e7207 */ /* 0x000fe20005000000 */
[----:B------:R-:W-:Y:S01]  /*cc20*/  IMAD.WIDE.U32 R26, R108, R79, R26 ;  /* 0x0000004f6c1a7225 */ /* 0x000fe200078e001a */
[----:B------:R-:W-:-:S03]  /*cc30*/  SEL R59, R64, R41, !P1 ;  /* 0x00000029403b7207 */ /* 0x000fc60004800000 */
[----:B------:R-:W-:Y:S01]  /*cc40*/  IMAD.MOV.U32 R19, RZ, RZ, R27 ;  /* 0x000000ffff137224 */ /* 0x000fe200078e001b */
[----:B------:R-:W-:Y:S01]  /*cc50*/  MOV R27, RZ ;  /* 0x000000ff001b7202 */ /* 0x000fe20000000f00 */
[----:B------:R-:W-:Y:S02]  /*cc60*/  IMAD R64, R23, UR36, RZ ;  /* 0x0000002417407c24 */ /* 0x000fe4000f8e02ff */
[----:B------:R-:W-:-:S03]  /*cc70*/  IMAD.WIDE.U32 R18, R100, R79, R18 ;  /* 0x0000004f64127225 */ /* 0x000fc600078e0012 */
[----:B------:R-:W-:Y:S01]  /*cc80*/  IADD3 R64, P0, PT, R64, R53, RZ ;  /* 0x0000003540407210 */ /* 0x000fe20007f1e0ff */
[----:B------:R-:W-:Y:S01]  /*cc90*/  IMAD.WIDE.U32 R26, R110, R47, R26 ;  /* 0x0000002f6e1a7225 */ /* 0x000fe200078e001a */
[----:B------:R-:W-:-:S03]  /*cca0*/  MOV R69, R19 ;  /* 0x0000001300457202 */ /* 0x000fc60000000f00 */
[----:B------:R-:W-:Y:S02]  /*ccb0*/  IMAD.MOV.U32 R19, RZ, RZ, R27 ;  /* 0x000000ffff137224 */ /* 0x000fe400078e001b */
[----:B------:R-:W-:-:S04]  /*ccc0*/  IMAD.WIDE.U32 R68, R106, R79, R68 ;  /* 0x0000004f6a447225 */ /* 0x000fc800078e0044 */
[----:B------:R-:W-:-:S04]  /*ccd0*/  IMAD.WIDE.U32 R18, R108, R47, R18 ;  /* 0x0000002f6c127225 */ /* 0x000fc800078e0012 */
[----:B------:R-:W-:Y:S01]  /*cce0*/  IMAD.MOV.U32 R71, RZ, RZ, R69 ;  /* 0x000000ffff477224 */ /* 0x000fe200078e0045 */
[----:B------:R-:W-:Y:S01]  /*ccf0*/  MOV R69, R19 ;  /* 0x0000001300457202 */ /* 0x000fe20000000f00 */
[----:B------:R-:W-:Y:S02]  /*cd00*/  IMAD.MOV.U32 R19, RZ, RZ, RZ ;  /* 0x000000ffff137224 */ /* 0x000fe400078e00ff */
[----:B------:R-:W-:-:S04]  /*cd10*/  IMAD.WIDE.U32 R70, R76, R79, R70 ;  /* 0x0000004f4c467225 */ /* 0x000fc800078e0046 */
[----:B------:R-:W-:-:S04]  /*cd20*/  IMAD.WIDE.U32 R68, R100, R47, R68 ;  /* 0x0000002f64447225 */ /* 0x000fc800078e0044 */
[----:B------:R-:W-:-:S04]  /*cd30*/  IMAD.WIDE.U32 R18, R110, R84, R18 ;  /* 0x000000546e127225 */ /* 0x000fc800078e0012 */
[----:B------:R-:W-:Y:S01]  /*cd40*/  IMAD.MOV.U32 R73, RZ, RZ, R71 ;  /* 0x000000ffff497224 */ /* 0x000fe200078e0047 */
[----:B------:R-:W-:Y:S01]  /*cd50*/  MOV R71, R69 ;  /* 0x0000004500477202 */ /* 0x000fe20000000f00 */
[----:B------:R-:W-:Y:S01]  /*cd60*/  IMAD.MOV.U32 R69, RZ, RZ, R19 ;  /* 0x000000ffff457224 */ /* 0x000fe200078e0013 */
[----:B------:R-:W-:Y:S01]  /*cd70*/  SEL R19, R112, R25, !P1 ;  /* 0x0000001970137207 */ /* 0x000fe20004800000 */
[----:B------:R-:W-:Y:S01]  /*cd80*/  IMAD.WIDE.U32 R72, R104, R79, R72 ;  /* 0x0000004f68487225 */ /* 0x000fe200078e0048 */
[----:B------:R-:W-:Y:S02]  /*cd90*/  IADD3 R99, P1, PT, R64, -UR28, RZ ;  /* 0x8000001c40637c10 */ /* 0x000fe4000ff3e0ff */
[----:B------:R-:W-:Y:S01]  /*cda0*/  IADD3.X R62, P0, PT, R19, R66, RZ, P0, !PT ;  /* 0x00000042133e7210 */ /* 0x000fe2000071e4ff */
[----:B------:R-:W-:-:S03]  /*cdb0*/  IMAD.WIDE.U32 R70, R106, R47, R70 ;  /* 0x0000002f6a467225 */ /* 0x000fc600078e0046 */
[----:B------:R-:W-:Y:S01]  /*cdc0*/  IADD3.X R59, P0, PT, R59, R60, RZ, P0, !PT ;  /* 0x0000003c3b3b7210 */ /* 0x000fe2000071e4ff */
[----:B------:R-:W-:Y:S01]  /*cdd0*/  IMAD.WIDE.U32 R68, R108, R84, R68 ;  /* 0x000000546c447225 */ /* 0x000fe200078e0044 */
[----:B------:R-:W-:Y:S02]  /*cde0*/  IADD3.X R19, P1, PT, R62, ~UR29, RZ, P1, !PT ;  /* 0x8000001d3e137c10 */ /* 0x000fe40008f3e4ff */
[----:B------:R-:W-:Y:S01]  /*cdf0*/  IADD3.X R58, P0, PT, R45, R58, RZ, P0, !PT ;  /* 0x0000003a2d3a7210 */ /* 0x000fe2000071e4ff */
[----:B------:R-:W-:Y:S01]  /*ce00*/  IMAD.MOV.U32 R119, RZ, RZ, R73 ;  /* 0x000000ffff777224 */ /* 0x000fe200078e0049 */
[----:B------:R-:W-:Y:S01]  /*ce10*/  MOV R73, R71 ;  /* 0x0000004700497202 */ /* 0x000fe20000000f00 */
[----:B------:R-:W-:Y:S01]  /*ce20*/  IMAD.MOV.U32 R71, RZ, RZ, R69 ;  /* 0x000000ffff477224 */ /* 0x000fe200078e0045 */
[----:B------:R-:W-:Y:S01]  /*ce30*/  MOV R24, R68 ;  /* 0x0000004400187202 */ /* 0x000fe20000000f00 */
[----:B------:R-:W-:Y:S01]  /*ce40*/  IMAD.MOV.U32 R25, RZ, RZ, RZ ;  /* 0x000000ffff197224 */ /* 0x000fe200078e00ff */
[----:B------:R-:W-:Y:S01]  /*ce50*/  MOV R68, RZ ;  /* 0x000000ff00447202 */ /* 0x000fe20000000f00 */
[----:B------:R-:W-:Y:S01]  /*ce60*/  IMAD.WIDE.U32 R118, R94, R79, R118 ;  /* 0x0000004f5e767225 */ /* 0x000fe200078e0076 */
[----:B------:R-:W-:-:S02]  /*ce70*/  IADD3.X R57, P0, PT, R57, R54, RZ, P0, !PT ;  /* 0x0000003639397210 */ /* 0x000fc4000071e4ff */
[----:B------:R-:W-:Y:S01]  /*ce80*/  IADD3.X R107, P1, PT, R59, ~UR16, RZ, P1, !PT ;  /* 0x800000103b6b7c10 */ /* 0x000fe20008f3e4ff */
[----:B------:R-:W-:-:S03]  /*ce90*/  IMAD.WIDE.U32 R72, R76, R47, R72 ;  /* 0x0000002f4c487225 */ /* 0x000fc600078e0048 */
[----:B------:R-:W-:Y:S01]  /*cea0*/  IADD3.X R105, P1, PT, R58, ~UR17, RZ, P1, !PT ;  /* 0x800000113a697c10 */ /* 0x000fe20008f3e4ff */
[----:B------:R-:W-:-:S03]  /*ceb0*/  IMAD.WIDE.U32 R70, R100, R84, R70 ;  /* 0x0000005464467225 */ /* 0x000fc600078e0046 */
[----:B------:R-:W-:Y:S01]  /*cec0*/  IADD3.X R103, P1, PT, R57, ~UR18, RZ, P1, !PT ;  /* 0x8000001239677c10 */ /* 0x000fe20008f3e4ff */
        /* <DEDUP_REMOVED lines=45> */
[----:B------:R-:W-:-:S03]  /*d1a0*/  MOV R54, R61 ;  /* 0x0000003d00367202 */ /* 0x000fc60000000f00 */
[----:B------:R-:W-:Y:S01]  /*d1b0*/  IMAD.WIDE.U32 R120, R106, R77, R120 ;  /* 0x0000004d6a787225 */ /* 0x000fe200078e0078 */
[----:B------:R-:W-:-:S03]  /*d1c0*/  MOV R73, R67 ;  /* 0x0000004300497202 */ /* 0x000fc60000000f00 */
[----:B------:R-:W-:-:S04]  /*d1d0*/  IMAD.WIDE.U32 R118, R108, R13, R118 ;  /* 0x0000000d6c767225 */ /* 0x000fc800078e0076 */
[----:B------:R-:W-:Y:S01]  /*d1e0*/  IMAD.MOV.U32 R72, RZ, RZ, R60 ;  /* 0x000000ffff487224 */ /* 0x000fe200078e003c */
[----:B------:R-:W-:Y:S01]  /*d1f0*/  IADD3.X R60, P0, PT, R9, R16, RZ, P0, !PT ;  /* 0x00000010093c7210 */ /* 0x000fe2000071e4ff */
[----:B------:R-:W-:Y:S01]  /*d200*/  IMAD.MOV.U32 R67, RZ, RZ, R121 ;  /* 0x000000ffff437224 */ /* 0x000fe200078e0079 */
[----:B------:R-:W-:Y:S01]  /*d210*/  MOV R121, R119 ;  /* 0x0000007700797202 */ /* 0x000fe20000000f00 */
[----:B------:R-:W-:Y:S01]  /*d220*/  IMAD.MOV.U32 R119, RZ, RZ, RZ ;  /* 0x000000ffff777224 */ /* 0x000fe200078e00ff */
[----:B------:R-:W-:Y:S01]  /*d230*/  IADD3.X R9, P0, PT, R7, R52, RZ, P0, !PT ;  /* 0x0000003407097210 */ /* 0x000fe2000071e4ff */
[----:B------:R-:W-:Y:S01]  /*d240*/  IMAD.WIDE.U32 R72, R94, R48, R72 ;  /* 0x000000305e487225 */ /* 0x000fe200078e0048 */
[----:B------:R-:W-:Y:S02]  /*d250*/  IADD3.X R101, P1, PT, R60, ~UR19, RZ, P1, !PT ;  /* 0x800000133c657c10 */ /* 0x000fe40008f3e4ff */
[----:B------:R-:W-:Y:S01]  /*d260*/  IADD3.X R43, PT, PT, R43, R56, RZ, P0, !PT ;  /* 0x000000382b2b7210 */ /* 0x000fe200007fe4ff */
[----:B------:R-:W-:Y:S01]  /*d270*/  IMAD.WIDE.U32 R122, R76, R77, R66 ;  /* 0x0000004d4c7a7225 */ /* 0x000fe200078e0042 */
[----:B------:R-:W-:-:S03]  /*d280*/  IADD3.X R25, P1, PT, R9, ~UR30, RZ, P1, !PT ;  /* 0x8000001e09197c10 */ /* 0x000fc60008f3e4ff */
[----:B------:R-:W-:Y:S01]  /*d290*/  IMAD.WIDE.U32 R120, R100, R13, R120 ;  /* 0x0000000d64787225 */ /* 0x000fe200078e0078 */
[----:B------:R-:W-:-:S03]  /*d2a0*/  IADD3.X R23, PT, PT, R43, ~UR31, RZ, P1, !PT ;  /* 0x8000001f2b177c10 */ /* 0x000fc60008ffe4ff */
[----:B------:R-:W-:Y:S01]  /*d2b0*/  IMAD.WIDE.U32 R66, R110, R42, R118 ;  /* 0x0000002a6e427225 */ /* 0x000fe200078e0076 */
[----:B------:R-:W-:-:S03]  /*d2c0*/  ISETP.NE.AND P1, PT, R23, RZ, PT ;  /* 0x000000ff1700720c */ /* 0x000fc60003f25270 */
[----:B------:R-:W-:Y:S01]  /*d2d0*/  IMAD.MOV.U32 R55, RZ, RZ, R73 ;  /* 0x000000ffff377224 */ /* 0x000fe200078e0049 */
[----:B------:R-:W-:Y:S01]  /*d2e0*/  MOV R73, R123 ;  /* 0x0000007b00497202 */ /* 0x000fe20000000f00 */
[----:B------:R-:W-:Y:S01]  /*d2f0*/  IMAD.MOV.U32 R123, RZ, RZ, R121 ;  /* 0x000000ffff7b7224 */ /* 0x000fe200078e0079 */
[----:B------:R-:W-:Y:S01]  /*d300*/  MOV R121, R67 ;  /* 0x0000004300797202 */ /* 0x000fe20000000f00 */
[----:B------:R-:W-:-:S04]  /*d310*/  IMAD.WIDE.U32 R54, R102, R48, R54 ;  /* 0x0000003066367225 */ /* 0x000fc800078e0036 */
[----:B------:R-:W-:Y:S02]  /*d320*/  IMAD.WIDE.U32 R122, R106, R13, R122 ;  /* 0x0000000d6a7a7225 */ /* 0x000fe400078e007a */
[----:B------:R-:W-:Y:S02]  /*d330*/  @P1 MOV R103, R57 ;  /* 0x0000003900671202 */ /* 0x000fe40000000f00 */
[----:B------:R-:W-:Y:S01]  /*d340*/  IMAD.WIDE.U32 R72, R104, R77, R72 ;  /* 0x0000004d68487225 */ /* 0x000fe200078e0048 */
[----:B------:R-:W-:Y:S02]  /*d350*/  MOV R119, R123 ;  /* 0x0000007b00777202 */ /* 0x000fe40000000f00 */
[----:B------:R-:W-:Y:S01]  /*d360*/  @P1 MOV R25, R9 ;  /* 0x0000000900191202 */ /* 0x000fe20000000f00 */
[----:B------:R-:W-:Y:S01]  /*d370*/  IMAD.WIDE.U32 R120, R108, R42, R120 ;  /* 0x0000002a6c787225 */ /* 0x000fe200078e0078 */
[----:B------:R-:W-:Y:S02]  /*d380*/  MOV R125, R73 ;  /* 0x00000049007d7202 */ /* 0x000fe40000000f00 */
[----:B------:R-:W-:Y:S01]  /*d390*/  @P1 MOV R105, R58 ;  /* 0x0000003a00691202 */ /* 0x000fe20000000f00 */
[----:B------:R-:W-:Y:S01]  /*d3a0*/  IMAD.MOV.U32 R118, RZ, RZ, R72 ;  /* 0x000000ffff767224 */ /* 0x000fe200078e0048 */
[----:B------:R-:W-:Y:S01]  /*d3b0*/  MOV R16, R120 ;  /* 0x0000007800107202 */ /* 0x000fe20000000f00 */
[----:B------:R-:W-:Y:S01]  /*d3c0*/  IMAD.MOV.U32 R123, RZ, RZ, R121 ;  /* 0x000000ffff7b7224 */ /* 0x000fe200078e0079 */
[----:B------:R-:W-:Y:S01]  /*d3d0*/  @P1 MOV R99, R64 ;  /* 0x0000004000631202 */ /* 0x000fe20000000f00 */
[----:B------:R-:W-:-:S02]  /*d3e0*/  IMAD.MOV.U32 R124, RZ, RZ, R54 ;  /* 0x000000ffff7c7224 */ /* 0x000fc400078e0036 */
[----:B------:R-:W-:-:S04]  /*d3f0*/  IMAD.WIDE.U32 R120, R76, R13, R118 ;  /* 0x0000000d4c787225 */ /* 0x000fc800078e0076 */
[----:B------:R-:W-:-:S04]  /*d400*/  IMAD.WIDE.U32 R122, R100, R42, R122 ;  /* 0x0000002a647a7225 */ /* 0x000fc800078e007a */
[----:B------:R-:W-:Y:S01]  /*d410*/  IMAD.WIDE.U32 R72, R94, R77, R124 ;  /* 0x0000004d5e487225 */ /* 0x000fe200078e007c */
[----:B------:R-:W-:-:S03]  /*d420*/  MOV R124, R55 ;  /* 0x00000037007c7202 */ /* 0x000fc60000000f00 */
        /* <DEDUP_REMOVED lines=8> */
[----:B------:R-:W-:-:S04]  /*d4b0*/  IMAD.WIDE.U32 R52, R104, R13, R52 ;  /* 0x0000000d68347225 */ /* 0x000fc800078e0034 */
[----:B------:R-:W-:Y:S01]  /*d4c0*/  IMAD.WIDE.U32 R124, R102, R77, R124 ;  /* 0x0000004d667c7225 */ /* 0x000fe200078e007c */
[----:B------:R-:W-:-:S03]  /*d4d0*/  MOV R118, R52 ;  /* 0x0000003400767202 */ /* 0x000fc60000000f00 */
[----:B------:R-:W-:Y:S01]  /*d4e0*/  IMAD.MOV.U32 R119, RZ, RZ, R121 ;  /* 0x000000ffff777224 */ /* 0x000fe200078e0079 */
[----:B------:R-:W-:Y:S01]  /*d4f0*/  MOV R121, R123 ;  /* 0x0000007b00797202 */ /* 0x000fe20000000f00 */
[----:B------:R-:W-:-:S04]  /*d500*/  IMAD.WIDE.U32 R54, R122, 0x3d1, RZ ;  /* 0x000003d17a367825 */ /* 0x000fc800078e00ff */
[----:B------:R-:W-:Y:S01]  /*d510*/  IMAD.MOV.U32 R52, RZ, RZ, R124 ;  /* 0x000000ffff347224 */ /* 0x000fe200078e007c */
[----:B------:R-:W-:Y:S01]  /*d520*/  MOV R72, R55 ;  /* 0x0000003700487202 */ /* 0x000fe20000000f00 */
[----:B------:R-:W-:Y:S01]  /*d530*/  IMAD.WIDE.U32 R120, R36, R100, R120 ;  /* 0x0000006424787225 */ /* 0x000fe200078e0078 */
[----:B------:R-:W-:Y:S02]  /*d540*/  MOV R124, R125 ;  /* 0x0000007d007c7202 */ /* 0x000fe40000000f00 */
[----:B------:R-:W-:Y:S01]  /*d550*/  IADD3 RZ, P2, PT, RZ, R54, RZ ;  /* 0x00000036ffff7210 */ /* 0x000fe20007f5e0ff */
[----:B------:R-:W-:Y:S01]  /*d560*/  IMAD.WIDE.U32 R52, R94, R13, R52 ;  /* 0x0000000d5e347225 */ /* 0x000fe200078e0034 */
[----:B------:R-:W-:-:S03]  /*d570*/  IADD3 R56, P0, PT, R54, -UR28, RZ ;  /* 0x8000001c36387c10 */ /* 0x000fc6000ff1e0ff */
[----:B------:R-:W-:-:S04]  /*d580*/  IMAD.WIDE.U32 R118, R76, R42, R118 ;  /* 0x0000002a4c767225 */ /* 0x000fc800078e0076 */
        /* <DEDUP_REMOVED lines=9> */
[----:B------:R-:W-:Y:S01]  /*d620*/  IMAD.WIDE.U32 R118, R36, R106, R118 ;  /* 0x0000006a24767225 */ /* 0x000fe200078e0076 */
[----:B------:R-:W-:-:S03]  /*d630*/  MOV R122, R52 ;  /* 0x00000034007a7202 */ /* 0x000fc60000000f00 */
[----:B------:R-:W-:Y:S02]  /*d640*/  IMAD.MOV.U32 R73, RZ, RZ, RZ ;  /* 0x000000ffff497224 */ /* 0x000fe400078e00ff */
[----:B------:R-:W-:-:S04]  /*d650*/  IMAD.WIDE.U32 R124, R102, R13, R124 ;  /* 0x0000000d667c7225 */ /* 0x000fc800078e007c */
[----:B------:R-:W-:Y:S01]  /*d660*/  IMAD.WIDE.U32 R72, R118, 0x3d1, R72 ;  /* 0x000003d176487825 */ /* 0x000fe200078e0048 */
[----:B------:R-:W-:-:S03]  /*d670*/  MOV R52, R124 ;  /* 0x0000007c00347202 */ /* 0x000fc60000000f00 */
[----:B------:R-:W-:Y:S01]  /*d680*/  IMAD.MOV.U32 R123, RZ, RZ, R119 ;  /* 0x000000ffff7b7224 */ /* 0x000fe200078e0077 */
[----:B------:R-:W-:Y:S01]  /*d690*/  IADD3.X R17, P2, PT, R72, R120, RZ, P2, !PT ;  /* 0x0000007848117210 */ /* 0x000fe2000175e4ff */
[----:B------:R-:W-:Y:S01]  /*d6a0*/  IMAD.MOV.U32 R72, RZ, RZ, R73 ;  /* 0x000000ffff487224 */ /* 0x000fe200078e0049 */
[----:B------:R-:W-:Y:S01]  /*d6b0*/  MOV R73, RZ ;  /* 0x000000ff00497202 */ /* 0x000fe20000000f00 */
[----:B------:R-:W-:Y:S01]  /*d6c0*/  IMAD.WIDE.U32 R122, R36, R76, R122 ;  /* 0x0000004c247a7225 */ /* 0x000fe200078e007a */
[----:B------:R-:W-:-:S03]  /*d6d0*/  IADD3.X R71, P0, PT, R17, ~UR16, RZ, P0, !PT ;  /* 0x8000001011477c10 */ /* 0x000fc6000871e4ff */
        /* <DEDUP_REMOVED lines=10> */
[----:B------:R-:W-:Y:S01]  /*d780*/  IMAD.MOV.U32 R73, RZ, RZ, RZ ;  /* 0x000000ffff497224 */ /* 0x000fe200078e00ff */
[----:B------:R-:W-:Y:S01]  /*d790*/  MOV R118, R52 ;  /* 0x0000003400767202 */ /* 0x000fe20000000f00 */
[----:B------:R-:W-:Y:S01]  /*d7a0*/  IMAD.MOV.U32 R119, RZ, RZ, R121 ;  /* 0x000000ffff777224 */ /* 0x000fe200078e0079 */
[----:B------:R-:W-:Y:S01]  /*d7b0*/  MOV R52, R53 ;  /* 0x0000003500347202 */ /* 0x000fe20000000f00 */
[----:B------:R-:W-:-:S04]  /*d7c0*/  IMAD.WIDE.U32 R72, R120, 0x3d1, R72 ;  /* 0x000003d178487825 */ /* 0x000fc800078e0048 */
[----:B------:R-:W-:Y:S01]  /*d7d0*/  IMAD.WIDE.U32 R118, R36, R94, R118 ;  /* 0x0000005e24767225 */ /* 0x000fe200078e0076 */
[----:B------:R-:W-:Y:S02]  /*d7e0*/  IADD3.X R20, P2, PT, R72, R122, RZ, P2, !PT ;  /* 0x0000007a48147210 */ /* 0x000fe4000175e4ff */
[----:B------:R-:W-:Y:S01]  /*d7f0*/  MOV R72, R73 ;  /* 0x0000004900487202 */ /* 0x000fe20000000f00 */
[----:B------:R-:W-:Y:S01]  /*d800*/  IMAD.MOV.U32 R73, RZ, RZ, RZ ;  /* 0x000000ffff497224 */ /* 0x000fe200078e00ff */
[----:B------:R-:W-:Y:S01]  /*d810*/  IADD3.X R45, P0, PT, R20, ~UR18, RZ, P0, !PT ;  /* 0x80000012142d7c10 */ /* 0x000fe2000871e4ff */
[----:B------:R-:W-:Y:S02]  /*d820*/  IMAD.MOV.U32 R53, RZ, RZ, R119 ;  /* 0x000000ffff357224 */ /* 0x000fe400078e0077 */
[----:B------:R-:W-:-:S04]  /*d830*/  IMAD.WIDE.U32 R72, R118, 0x3d1, R72 ;  /* 0x000003d176487825 */ /* 0x000fc800078e0048 */
[----:B------:R-:W-:Y:S01]  /*d840*/  IMAD.WIDE.U32 R52, R36, R102, R52 ;  /* 0x0000006624347225 */ /* 0x000fe200078e0034 */
[----:B------:R-:W-:Y:S02]  /*d850*/  IADD3.X R7, P2, PT, R72, R120, RZ, P2, !PT ;  /* 0x0000007848077210 */ /* 0x000fe4000175e4ff */
[----:B------:R-:W-:Y:S01]  /*d860*/  MOV R72, R73 ;  /* 0x0000004900487202 */ /* 0x000fe20000000f00 */
[----:B------:R-:W-:Y:S01]  /*d870*/  IMAD.MOV.U32 R73, RZ, RZ, RZ ;  /* 0x000000ffff497224 */ /* 0x000fe200078e00ff */
[----:B------:R-:W-:Y:S01]  /*d880*/  IADD3.X R97, P0, PT, R7, ~UR19, RZ, P0, !PT ;  /* 0x8000001307617c10 */ /* 0x000fe2000871e4ff */
[----:B------:R-:W-:Y:S02]  /*d890*/  IMAD R93, R110, R65, RZ ;  /* 0x000000416e5d7224 */ /* 0x000fe400078e02ff */
[----:B------:R-:W-:-:S04]  /*d8a0*/  IMAD.WIDE.U32 R72, R52, 0x3d1, R72 ;  /* 0x000003d134487825 */ /* 0x000fc800078e0048 */
[----:B------:R-:W-:Y:S01]  /*d8b0*/  IMAD R41, R53, 0x3d1, R73 ;  /* 0x000003d135297824 */ /* 0x000fe200078e0249 */
[----:B------:R-:W-:Y:S01]  /*d8c0*/  IADD3.X R69, P2, PT, R72, R118, RZ, P2, !PT ;  /* 0x0000007648457210 */ /* 0x000fe2000175e4ff */
[----:B------:R-:W-:Y:S01]  /*d8d0*/  @P1 IMAD.MOV.U32 R101, RZ, RZ, R60 ;  /* 0x000000ffff651224 */ /* 0x000fe200078e003c */
[----:B------:R-:W-:Y:S01]  /*d8e0*/  MOV R72, RZ ;  /* 0x000000ff00487202 */ /* 0x000fe20000000f00 */
[----:B------:R-:W-:Y:S01]  /*d8f0*/  @P1 IMAD.MOV.U32 R107, RZ, RZ, R59 ;  /* 0x000000ffff6b1224 */ /* 0x000fe200078e003b */
[----:B------:R-:W-:Y:S01]  /*d900*/  IADD3.X R67, P0, PT, R69, ~UR30, RZ, P0, !PT ;  /* 0x8000001e45437c10 */ /* 0x000fe2000871e4ff */
[----:B------:R-:W-:Y:S02]  /*d910*/  IMAD.X R41, R41, 0x1, R52, P2 ;  /* 0x0000000129297824 */ /* 0x000fe400010e0634 */
[----:B------:R-:W-:-:S03]  /*d920*/  @P1 IMAD.MOV.U32 R19, RZ, RZ, R62 ;  /* 0x000000ffff131224 */ /* 0x000fc600078e003e */
[----:B------:R-:W-:Y:S02]  /*d930*/  IADD3.X R52, PT, PT, R41, ~UR31, RZ, P0, !PT ;  /* 0x8000001f29347c10 */ /* 0x000fe400087fe4ff */
[----:B------:R-:W-:Y:S02]  /*d940*/  IADD3 RZ, P0, PT, RZ, R93, RZ ;  /* 0x0000005dffff7210 */ /* 0x000fe40007f1e0ff */
[----:B------:R-:W-:Y:S01]  /*d950*/  ISETP.NE.AND P5, PT, R52, RZ, PT ;  /* 0x000000ff3400720c */ /* 0x000fe20003fa5270 */
[----:B------:R-:W-:-:S05]  /*d960*/  IMAD.HI.U32 R52, R65, R110, RZ ;  /* 0x0000006e41347227 */ /* 0x000fca00078e00ff */
[----:B------:R-:W-:Y:S01]  /*d970*/  IADD3.X R53, PT, PT, R52, RZ, RZ, P0, !PT ;  /* 0x000000ff34357210 */ /* 0x000fe200007fe4ff */
[----:B------:R-:W-:-:S04]  /*d980*/  IMAD.MOV.U32 R52, RZ, RZ, RZ ;  /* 0x000000ffff347224 */ /* 0x000fc800078e00ff */
[----:B------:R-:W-:Y:S02]  /*d990*/  IMAD.WIDE.U32 R52, R108, R65, R52 ;  /* 0x000000416c347225 */ /* 0x000fe400078e0034 */
[----:B------:R-:W-:Y:S02]  /*d9a0*/  @P5 MOV R56, R54 ;  /* 0x0000003600385202 */ /* 0x000fe40000000f00 */
[----:B------:R-:W-:Y:S01]  /*d9b0*/  IMAD.MOV.U32 R54, RZ, RZ, RZ ;  /* 0x000000ffff367224 */ /* 0x000fe200078e00ff */
[----:B------:R-:W-:Y:S01]  /*d9c0*/  MOV R55, R53 ;  /* 0x0000003500377202 */ /* 0x000fe20000000f00 */
[----:B------:R-:W-:Y:S01]  /*d9d0*/  IMAD.MOV.U32 R53, RZ, RZ, RZ ;  /* 0x000000ffff357224 */ /* 0x000fe200078e00ff */
[----:B------:R-:W-:Y:S01]  /*d9e0*/  IADD3 R95, P0, PT, R95, R56, RZ ;  /* 0x000000385f5f7210 */ /* 0x000fe20007f1e0ff */
[----:B------:R-:W-:Y:S01]  /*d9f0*/  IMAD.MOV.U32 R56, RZ, RZ, RZ ;  /* 0x000000ffff387224 */ /* 0x000fe200078e00ff */
[----:B------:R-:W-:Y:S01]  /*da00*/  @P5 MOV R61, R27 ;  /* 0x0000001b003d5202 */ /* 0x000fe20000000f00 */
[----:B------:R-:W-:Y:S01]  /*da10*/  IMAD.WIDE.U32 R54, R100, R65, R54 ;  /* 0x0000004164367225 */ /* 0x000fe200078e0036 */
[----:B------:R-:W-:-:S02]  /*da20*/  @P5 MOV R71, R17 ;  /* 0x0000001100475202 */ /* 0x000fc40000000f00 */
[----:B------:R-:W-:Y:S01]  /*da30*/  IADD3.X R9, P0, PT, R61, R26, RZ, P0, !PT ;  /* 0x0000001a3d097210 */ /* 0x000fe2000071e4ff */
[----:B------:R-:W-:Y:S01]  /*da40*/  IMAD.WIDE.U32 R52, R110, R63, R52 ;  /* 0x0000003f6e347225 */ /* 0x000fe200078e0034 */
[----:B------:R-:W-:Y:S02]  /*da50*/  MOV R57, R55 ;  /* 0x0000003700397202 */ /* 0x000fe40000000f00 */
[----:B------:R-:W-:Y:S01]  /*da60*/  IADD3.X R18, P0, PT, R71, R18, RZ, P0, !PT ;  /* 0x0000001247127210 */ /* 0x000fe2000071e4ff */
[----:B------:R-:W-:Y:S01]  /*da70*/  IMAD.MOV.U32 R55, RZ, RZ, R53 ;  /* 0x000000ffff377224 */ /* 0x000fe200078e0035 */
[----:B------:R-:W-:Y:S01]  /*da80*/  @P5 MOV R67, R69 ;  /* 0x0000004500435202 */ /* 0x000fe20000000f00 */
[----:B------:R-:W-:-:S04]  /*da90*/  IMAD.WIDE.U32 R56, R106, R65, R56 ;  /* 0x000000416a387225 */ /* 0x000fc800078e0038 */
[----:B------:R-:W-:Y:S01]  /*daa0*/  IMAD.WIDE.U32 R54, R108, R63, R54 ;  /* 0x0000003f6c367225 */ /* 0x000fe200078e0036 */
[----:B------:R-:W-:-:S03]  /*dab0*/  MOV R27, R57 ;  /* 0x00000039001b7202 */ /* 0x000fc60000000f00 */
[----:B------:R-:W-:Y:S01]  /*dac0*/  IMAD.MOV.U32 R26, RZ, RZ, RZ ;  /* 0x000000ffff1a7224 */ /* 0x000fe200078e00ff */
[----:B------:R-:W-:Y:S01]  /*dad0*/  MOV R60, R54 ;  /* 0x00000036003c7202 */ /* 0x000fe20000000f00 */
[----:B------:R-:W-:Y:S01]  /*dae0*/  IMAD.MOV.U32 R57, RZ, RZ, R55 ;  /* 0x000000ffff397224 */ /* 0x000fe200078e0037 */
[----:B------:R-:W-:Y:S01]  /*daf0*/  MOV R54, RZ ;  /* 0x000000ff00367202 */ /* 0x000fe20000000f00 */
[----:B------:R-:W-:-:S04]  /*db00*/  IMAD.WIDE.U32 R26, R76, R65, R26 ;  /* 0x000000414c1a7225 */ /* 0x000fc800078e001a */
[----:B------:R-:W-:-:S04]  /*db10*/  IMAD.WIDE.U32 R56, R100, R63, R56 ;  /* 0x0000003f64387225 */ /* 0x000fc800078e0038 */
[----:B------:R-:W-:Y:S01]  /*db20*/  IMAD.MOV.U32 R55, RZ, RZ, R27 ;  /* 0x000000ffff377224 */ /* 0x000fe200078e001b */
[----:B------:R-:W-:Y:S01]  /*db30*/  MOV R27, R57 ;  /* 0x00000039001b7202 */ /* 0x000fe20000000f00 */
[----:B------:R-:W-:Y:S02]  /*db40*/  IMAD.MOV.U32 R61, RZ, RZ, RZ ;  /* 0x000000ffff3d7224 */ /* 0x000fe400078e00ff */
[----:B------:R-:W-:-:S04]  /*db50*/  IMAD.WIDE.U32 R54, R104, R65, R54 ;  /* 0x0000004168367225 */ /* 0x000fc800078e0036 */
[----:B------:R-:W-:-:S04]  /*db60*/  IMAD.WIDE.U32 R26, R106, R63, R26 ;  /* 0x0000003f6a1a7225 */ /* 0x000fc800078e001a */
[----:B------:R-:W-:Y:S01]  /*db70*/  IMAD.MOV.U32 R73, RZ, RZ, R55 ;  /* 0x000000ffff497224 */ /* 0x000fe200078e0037 */
[----:B------:R-:W-:Y:S01]  /*db80*/  MOV R55, R27 ;  /* 0x0000001b00377202 */ /* 0x000fe20000000f00 */
[----:B------:R-:W-:Y:S02]  /*db90*/  IMAD.MOV.U32 R58, RZ, RZ, R26 ;  /* 0x000000ffff3a7224 */ /* 0x000fe400078e001a */
[----:B------:R-:W-:-:S04]  /*dba0*/  IMAD.WIDE.U32 R72, R94, R65, R72 ;  /* 0x000000415e487225 */ /* 0x000fc800078e0048 */
[----:B------:R-:W-:Y:S01]  /*dbb0*/  IMAD.WIDE.U32 R54, R76, R63, R54 ;  /* 0x0000003f4c367225 */ /* 0x000fe200078e0036 */
[----:B------:R-:W-:-:S03]  /*dbc0*/  MOV R27, R73 ;  /* 0x00000049001b7202 */ /* 0x000fc60000000f00 */
[----:B------:R-:W-:Y:S02]  /*dbd0*/  IMAD.MOV.U32 R26, RZ, RZ, RZ ;  /* 0x000000ffff1a7224 */ /* 0x000fe400078e00ff */
[----:B------:R-:W-:Y:S02]  /*dbe0*/  IMAD.MOV.U32 R64, RZ, RZ, R72 ;  /* 0x000000ffff407224 */ /* 0x000fe400078e0048 */
[----:B------:R-:W-:Y:S01]  /*dbf0*/  IMAD.WIDE.U32 R26, R102, R65, R26 ;  /* 0x00000041661a7225 */ /* 0x000fe200078e001a */
[----:B------:R-:W-:-:S03]  /*dc00*/  MOV R65, R55 ;  /* 0x0000003700417202 */ /* 0x000fc60000000f00 */
[----:B------:R-:W-:Y:S01]  /*dc10*/  IMAD.WIDE.U32 R60, R110, R75, R60 ;  /* 0x0000004b6e3c7225 */ /* 0x000fe200078e003c */
[----:B------:R-:W-:-:S03]  /*dc20*/  MOV R72, R26 ;  /* 0x0000001a00487202 */ /* 0x000fc60000000f00 */
[----:B------:R-:W-:-:S04]  /*dc30*/  IMAD.WIDE.U32 R64, R104, R63, R64 ;  /* 0x0000003f68407225 */ /* 0x000fc800078e0040 */
[----:B------:R-:W-:Y:S02]  /*dc40*/  IMAD.MOV.U32 R73, RZ, RZ, R65 ;  /* 0x000000ffff497224 */ /* 0x000fe400078e0041 */
[----:B------:R-:W-:Y:S02]  /*dc50*/  IMAD.MOV.U32 R57, RZ, RZ, R61 ;  /* 0x000000ffff397224 */ /* 0x000fe400078e003d */
[----:B------:R-:W-:-:S04]  /*dc60*/  IMAD.WIDE.U32 R72, R94, R63, R72 ;  /* 0x0000003f5e487225 */ /* 0x000fc800078e0048 */
[----:B------:R-:W-:-:S04]  /*dc70*/  IMAD.WIDE.U32 R56, R108, R75, R56 ;  /* 0x0000004b6c387225 */ /* 0x000fc800078e0038 */
[----:B------:R-:W-:Y:S01]  /*dc80*/  IMAD.MOV.U32 R26, RZ, RZ, R27 ;  /* 0x000000ffff1a7224 */ /* 0x000fe200078e001b */
[----:B------:R-:W-:Y:S01]  /*dc90*/  MOV R27, R73 ;  /* 0x00000049001b7202 */ /* 0x000fe20000000f00 */
[----:B------:R-:W-:Y:S01]  /*dca0*/  @P5 IMAD.MOV.U32 R23, RZ, RZ, R12 ;  /* 0x000000ffff175224 */ /* 0x000fe200078e000c */
[----:B------:R-:W-:Y:S01]  /*dcb0*/  MOV R59, R57 ;  /* 0x00000039003b7202 */ /* 0x000fe20000000f00 */
[----:B------:R-:W-:Y:S01]  /*dcc0*/  @P5 IMAD.MOV.U32 R45, RZ, RZ, R20 ;  /* 0x000000ffff2d5224 */ /* 0x000fe200078e0014 */
[----:B------:R-:W-:Y:S01]  /*dcd0*/  MOV R62, R56 ;  /* 0x00000038003e7202 */ /* 0x000fe20000000f00 */
[----:B------:R-:W-:-:S04]  /*dce0*/  IMAD.WIDE.U32 R26, R102, R63, R26 ;  /* 0x0000003f661a7225 */ /* 0x000fc800078e001a */
[----:B------:R-:W-:Y:S01]  /*dcf0*/  IMAD.MOV.U32 R63, RZ, RZ, RZ ;  /* 0x000000ffff3f7224 */ /* 0x000fe200078e00ff */
[----:B------:R-:W-:Y:S01]  /*dd00*/  MOV R56, R26 ;  /* 0x0000001a00387202 */ /* 0x000fe20000000f00 */
        /* <DEDUP_REMOVED lines=8> */
[----:B------:R-:W-:Y:S01]  /*dd90*/  IMAD.MOV.U32 R55, RZ, RZ, R59 ;  /* 0x000000ffff377224 */ /* 0x000fe200078e003b */
[----:B------:R-:W-:Y:S01]  /*dda0*/  MOV R59, RZ ;  /* 0x000000ff003b7202 */ /* 0x000fe20000000f00 */
[----:B------:R-:W-:-:S04]  /*ddb0*/  IMAD.WIDE.U32 R64, R76, R75, R64 ;  /* 0x0000004b4c407225 */ /* 0x000fc800078e0040 */
[----:B------:R-:W-:-:S04]  /*ddc0*/  IMAD.WIDE.U32 R54, R100, R117, R54 ;  /* 0x0000007564367225 */ /* 0x000fc800078e0036 */
[----:B------:R-:W-:-:S04]  /*ddd0*/  IMAD.WIDE.U32 R58, R110, R115, R58 ;  /* 0x000000736e3a7225 */ /* 0x000fc800078e003a */
[----:B------:R-:W-:Y:S02]  /*dde0*/  IMAD.MOV.U32 R73, RZ, RZ, R65 ;  /* 0x000000ffff497224 */ /* 0x000fe400078e0041 */
[----:B------:R-:W-:Y:S01]  /*ddf0*/  IMAD.MOV.U32 R65, RZ, RZ, R55 ;  /* 0x000000ffff417224 */ /* 0x000fe200078e0037 */
[----:B------:R-:W-:Y:S01]  /*de00*/  MOV R55, R59 ;  /* 0x0000003b00377202 */ /* 0x000fe20000000f00 */
[----:B------:R-:W-:-:S04]  /*de10*/  IMAD.WIDE.U32 R72, R104, R75, R72 ;  /* 0x0000004b68487225 */ /* 0x000fc800078e0048 */
[----:B------:R-:W-:Y:S02]  /*de20*/  IMAD.MOV.U32 R57, RZ, RZ, R73 ;  /* 0x000000ffff397224 */ /* 0x000fe400078e0049 */
[----:B------:R-:W-:-:S04]  /*de30*/  IMAD.WIDE.U32 R64, R106, R117, R64 ;  /* 0x000000756a407225 */ /* 0x000fc800078e0040 */
[----:B------:R-:W-:-:S04]  /*de40*/  IMAD.WIDE.U32 R54, R108, R115, R54 ;  /* 0x000000736c367225 */ /* 0x000fc800078e0036 */
[----:B------:R-:W-:-:S04]  /*de50*/  IMAD.WIDE.U32 R56, R94, R75, R56 ;  /* 0x0000004b5e387225 */ /* 0x000fc800078e0038 */
[----:B------:R-:W-:Y:S01]  /*de60*/  IMAD.MOV.U32 R73, RZ, RZ, R65 ;  /* 0x000000ffff497224 */ /* 0x000fe200078e0041 */
[----:B------:R-:W-:Y:S01]  /*de70*/  MOV R65, R55 ;  /* 0x0000003700417202 */ /* 0x000fe20000000f00 */
[----:B------:R-:W-:Y:S01]  /*de80*/  IMAD.MOV.U32 R55, RZ, RZ, RZ ;  /* 0x000000ffff377224 */ /* 0x000fe200078e00ff */
[----:B------:R-:W-:Y:S01]  /*de90*/  MOV R27, R57 ;  /* 0x00000039001b7202 */ /* 0x000fe20000000f00 */
[----:B------:R-:W-:-:S04]  /*dea0*/  IMAD.WIDE.U32 R72, R76, R117, R72 ;  /* 0x000000754c487225 */ /* 0x000fc800078e0048 */
[----:B------:R-:W-:-:S04]  /*deb0*/  IMAD.WIDE.U32 R64, R100, R115, R64 ;  /* 0x0000007364407225 */ /* 0x000fc800078e0040 */
[----:B------:R-:W-:Y:S01]  /*dec0*/  IMAD.WIDE.U32 R26, R102, R75, R26 ;  /* 0x0000004b661a7225 */ /* 0x000fe200078e001a */
[----:B------:R-:W-:Y:S02]  /*ded0*/  MOV R75, R73 ;  /* 0x00000049004b7202 */ /* 0x000fe40000000f00 */
[----:B------:R-:W-:Y:S01]  /*dee0*/  MOV R73, R65 ;  /* 0x0000004100497202 */ /* 0x000fe20000000f00 */
[----:B------:R-:W-:-:S04]  /*def0*/  IMAD.WIDE.U32 R54, R110, R113, R54 ;  /* 0x000000716e367225 */ /* 0x000fc800078e0036 */
[----:B------:R-:W-:Y:S02]  /*df00*/  IMAD.MOV.U32 R74, RZ, RZ, R56 ;  /* 0x000000ffff4a7224 */ /* 0x000fe400078e0038 */
[----:B------:R-:W-:Y:S02]  /*df10*/  IMAD.MOV.U32 R65, RZ, RZ, R55 ;  /* 0x000000ffff417224 */ /* 0x000fe400078e0037 */
[----:B------:R-:W-:-:S04]  /*df20*/  IMAD.WIDE.U32 R74, R104, R117, R74 ;  /* 0x00000075684a7225 */ /* 0x000fc800078e004a */
[----:B------:R-:W-:Y:S01]  /*df30*/  IMAD.WIDE.U32 R72, R106, R115, R72 ;  /* 0x000000736a487225 */ /* 0x000fe200078e0048 */
[----:B------:R-:W-:-:S03]  /*df40*/  MOV R57, R75 ;  /* 0x0000004b00397202 */ /* 0x000fc60000000f00 */
[----:B------:R-:W-:Y:S01]  /*df50*/  IMAD.WIDE.U32 R64, R108, R113, R64 ;  /* 0x000000716c407225 */ /* 0x000fe200078e0040 */
[----:B------:R-:W-:-:S03]  /*df60*/  MOV R75, R73 ;  /* 0x00000049004b7202 */ /* 0x000fc60000000f00 */
[----:B------:R-:W-:Y:S01]  /*df70*/  IMAD.MOV.U32 R56, RZ, RZ, R26 ;  /* 0x000000ffff387224 */ /* 0x000fe200078e001a */
[----:B------:R-:W-:Y:S01]  /*df80*/  MOV R26, R27 ;  /* 0x0000001b001a7202 */ /* 0x000fe20000000f00 */
[----:B------:R-:W-:Y:S01]  /*df90*/  IMAD.MOV.U32 R73, RZ, RZ, R65 ;  /* 0x000000ffff497224 */ /* 0x000fe200078e0041 */
[----:B------:R-:W-:Y:S01]  /*dfa0*/  MOV R65, RZ ;  /* 0x000000ff00417202 */ /* 0x000fe20000000f00 */
[----:B------:R-:W-:-:S04]  /*dfb0*/  IMAD.WIDE.U32 R56, R94, R117, R56 ;  /* 0x000000755e387225 */ /* 0x000fc800078e0038 */
[----:B------:R-:W-:-:S04]  /*dfc0*/  IMAD.WIDE.U32 R74, R76, R115, R74 ;  /* 0x000000734c4a7225 */ /* 0x000fc800078e004a */
[----:B------:R-:W-:-:S04]  /*dfd0*/  IMAD.WIDE.U32 R72, R100, R113, R72 ;  /* 0x0000007164487225 */ /* 0x000fc800078e0048 */
[----:B------:R-:W-:-:S04]  /*dfe0*/  IMAD.WIDE.U32 R64, R110, R111, R64 ;  /* 0x0000006f6e407225 */ /* 0x000fc800078e0040 */
[----:B------:R-:W-:Y:S02]  /*dff0*/  IMAD.MOV.U32 R27, RZ, RZ, R57 ;  /* 0x000000ffff1b7224 */ /* 0x000fe400078e0039 */
[----:B------:R-:W-:Y:S01]  /*e000*/  IMAD.MOV.U32 R57, RZ, RZ, R75 ;  /* 0x000000ffff397224 */ /* 0x000fe200078e004b */
        /* <DEDUP_REMOVED lines=8> */
[----:B------:R-:W-:Y:S01]  /*e090*/  IMAD.MOV.U32 R74, RZ, RZ, R116 ;  /* 0x000000ffff4a7224 */ /* 0x000fe200078e0074 */
[----:B------:R-:W-:Y:S01]  /*e0a0*/  MOV R116, R26 ;  /* 0x0000001a00747202 */ /* 0x000fe20000000f00 */
[----:B------:R-:W-:Y:S02]  /*e0b0*/  IMAD.MOV.U32 R26, RZ, RZ, R27 ;  /* 0x000000ffff1a7224 */ /* 0x000fe400078e001b */
[----:B------:R-:W-:-:S04]  /*e0c0*/  IMAD.WIDE.U32 R74, R76, R113, R74 ;  /* 0x000000714c4a7225 */ /* 0x000fc800078e004a */
[----:B------:R-:W-:-:S04]  /*e0d0*/  IMAD.WIDE.U32 R116, R94, R115, R116 ;  /* 0x000000735e747225 */ /* 0x000fc800078e0074 */
[----:B------:R-:W-:Y:S01]  /*e0e0*/  IMAD.WIDE.U32 R72, R100, R111, R72 ;  /* 0x0000006f64487225 */ /* 0x000fe200078e0048 */
[----:B------:R-:W-:-:S03]  /*e0f0*/  MOV R27, R117 ;  /* 0x00000075001b7202 */ /* 0x000fc60000000f00 */
[----:B------:R-:W-:Y:S02]  /*e100*/  IMAD.MOV.U32 R57, RZ, RZ, RZ ;  /* 0x000000ffff397224 */ /* 0x000fe400078e00ff */
[----:B------:R-:W-:Y:S01]  /*e110*/  IMAD.MOV.U32 R117, RZ, RZ, R75 ;  /* 0x000000ffff757224 */ /* 0x000fe200078e004b */
[----:B------:R-:W-:Y:S01]  /*e120*/  MOV R75, R73 ;  /* 0x00000049004b7202 */ /* 0x000fe20000000f00 */
[----:B------:R-:W-:-:S04]  /*e130*/  IMAD.WIDE.U32 R56, R110, R109, R56 ;  /* 0x0000006d6e387225 */ /* 0x000fc800078e0038 */
[----:B------:R-:W-:Y:S02]  /*e140*/  IMAD.MOV.U32 R114, RZ, RZ, R72 ;  /* 0x000000ffff727224 */ /* 0x000fe400078e0048 */
[----:B------:R-:W-:-:S04]  /*e150*/  IMAD.WIDE.U32 R72, R106, R111, R74 ;  /* 0x0000006f6a487225 */ /* 0x000fc800078e004a */
[----:B------:R-:W-:Y:S01]  /*e160*/  IMAD.WIDE.U32 R26, R102, R115, R26 ;  /* 0x00000073661a7225 */ /* 0x000fe200078e001a */
[----:B------:R-:W-:-:S03]  /*e170*/  MOV R115, R57 ;  /* 0x0000003900737202 */ /* 0x000fc60000000f00 */
[----:B------:R-:W-:-:S04]  /*e180*/  IMAD.WIDE.U32 R116, R104, R113, R116 ;  /* 0x0000007168747225 */ /* 0x000fc800078e0074 */
[----:B------:R-:W-:Y:S02]  /*e190*/  IMAD.MOV.U32 R74, RZ, RZ, R72 ;  /* 0x000000ffff4a7224 */ /* 0x000fe400078e0048 */
[----:B------:R-:W-:Y:S01]  /*e1a0*/  IMAD.MOV.U32 R72, RZ, RZ, R116 ;  /* 0x000000ffff487224 */ /* 0x000fe200078e0074 */
[----:B------:R-:W-:Y:S01]  /*e1b0*/  MOV R116, R26 ;  /* 0x0000001a00747202 */ /* 0x000fe20000000f00 */
[----:B------:R-:W-:-:S04]  /*e1c0*/  IMAD.WIDE.U32 R114, R108, R109, R114 ;  /* 0x0000006d6c727225 */ /* 0x000fc800078e0072 */
[----:B------:R-:W-:Y:S01]  /*e1d0*/  IMAD.WIDE.U32 R116, R94, R113, R116 ;  /* 0x000000715e747225 */ /* 0x000fe200078e0074 */
[----:B------:R-:W-:-:S03]  /*e1e0*/  MOV R75, R115 ;  /* 0x00000073004b7202 */ /* 0x000fc60000000f00 */
[----:B------:R-:W-:Y:S01]  /*e1f0*/  IMAD.MOV.U32 R26, RZ, RZ, R27 ;  /* 0x000000ffff1a7224 */ /* 0x000fe200078e001b */
[----:B------:R-:W-:Y:S01]  /*e200*/  MOV R27, R117 ;  /* 0x00000075001b7202 */ /* 0x000fe20000000f00 */
[----:B------:R-:W-:-:S04]  /*e210*/  IMAD.WIDE.U32 R74, R100, R109, R74 ;  /* 0x0000006d644a7225 */ /* 0x000fc800078e004a */
[----:B------:R-:W-:Y:S01]  /*e220*/  IMAD.WIDE.U32 R72, R76, R111, R72 ;  /* 0x0000006f4c487225 */ /* 0x000fe200078e0048 */
[----:B------:R-:W-:Y:S02]  /*e230*/  MOV R117, R75 ;  /* 0x0000004b00757202 */ /* 0x000fe40000000f00 */
[----:B------:R-:W-:Y:S01]  /*e240*/  MOV R75, RZ ;  /* 0x000000ff004b7202 */ /* 0x000fe20000000f00 */
[----:B------:R-:W-:Y:S01]  /*e250*/  IMAD.WIDE.U32 R112, R102, R113, R26 ;  /* 0x0000007166707225 */ /* 0x000fe200078e001a */
[----:B------:R-:W-:-:S03]  /*e260*/  MOV R27, R73 ;  /* 0x00000049001b7202 */ /* 0x000fc60000000f00 */
[----:B------:R-:W-:Y:S02]  /*e270*/  IMAD.MOV.U32 R26, RZ, RZ, R116 ;  /* 0x000000ffff1a7224 */ /* 0x000fe400078e0074 */
[----:B------:R-:W-:Y:S02]  /*e280*/  IMAD.MOV.U32 R116, RZ, RZ, R72 ;  /* 0x000000ffff747224 */ /* 0x000fe400078e0048 */
        /* <DEDUP_REMOVED lines=10> */
[----:B------:R-:W-:Y:S01]  /*e330*/  MOV R27, RZ ;  /* 0x000000ff001b7202 */ /* 0x000fe20000000f00 */
[----:B------:R-:W-:Y:S01]  /*e340*/  IMAD.MOV.U32 R120, RZ, RZ, R118 ;  /* 0x000000ffff787224 */ /* 0x000fe200078e0076 */
[----:B------:R-:W-:Y:S01]  /*e350*/  MOV R73, R119 ;  /* 0x0000007700497202 */ /* 0x000fe20000000f00 */
[----:B------:R-:W-:Y:S02]  /*e360*/  @P5 IMAD.MOV.U32 R97, RZ, RZ, R7 ;  /* 0x000000ffff615224 */ /* 0x000fe400078e0007 */
[----:B------:R-:W-:-:S04]  /*e370*/  IMAD.WIDE.U32 R120, R104, R109, R120 ;  /* 0x0000006d68787225 */ /* 0x000fc800078e0078 */
[----:B------:R-:W-:Y:S01]  /*e380*/  IMAD.WIDE.U32 R72, R102, R111, R72 ;  /* 0x0000006f66487225 */ /* 0x000fe200078e0048 */
[----:B------:R-:W-:-:S03]  /*e390*/  MOV R119, R121 ;  /* 0x0000007900777202 */ /* 0x000fc60000000f00 */
[----:B------:R-:W-:Y:S02]  /*e3a0*/  IMAD.MOV.U32 R118, RZ, RZ, R72 ;  /* 0x000000ffff767224 */ /* 0x000fe400078e0048 */
[----:B------:R-:W-:Y:S02]  /*e3b0*/  IMAD.MOV.U32 R110, RZ, RZ, R73 ;  /* 0x000000ffff6e7224 */ /* 0x000fe400078e0049 */
[----:B------:R-:W-:-:S04]  /*e3c0*/  IMAD.WIDE.U32 R118, R94, R109, R118 ;  /* 0x0000006d5e767225 */ /* 0x000fc800078e0076 */
[----:B------:R-:W-:Y:S01]  /*e3d0*/  IMAD.WIDE.U32 R72, R114, 0x3d1, RZ ;  /* 0x000003d172487825 */ /* 0x000fe200078e00ff */
[----:B------:R-:W-:-:S03]  /*e3e0*/  MOV R111, R119 ;  /* 0x00000077006f7202 */ /* 0x000fc60000000f00 */
[----:B------:R-:W-:Y:S01]  /*e3f0*/  IMAD.MOV.U32 R108, RZ, RZ, R73 ;  /* 0x000000ffff6c7224 */ /* 0x000fe200078e0049 */
[----:B------:R-:W-:Y:S01]  /*e400*/  IADD3 RZ, P1, PT, RZ, R72, RZ ;  /* 0x00000048ffff7210 */ /* 0x000fe20007f3e0ff */
[----:B------:R-:W-:Y:S01]  /*e410*/  IMAD.WIDE.U32 R110, R102, R109, R110 ;  /* 0x0000006d666e7225 */ /* 0x000fe200078e006e */
[----:B------:R-:W-:-:S03]  /*e420*/  MOV R109, RZ ;  /* 0x000000ff006d7202 */ /* 0x000fc60000000f00 */
[----:B------:R-:W-:-:S03]  /*e430*/  IMAD.WIDE.U32 R108, R74, 0x3d1, R108 ;  /* 0x000003d14a6c7825 */ /* 0x000fc600078e006c */
[----:B------:R-:W-:Y:S01]  /*e440*/  IADD3.X R53, P1, PT, R108, R114, RZ, P1, !PT ;  /* 0x000000726c357210 */ /* 0x000fe20000f3e4ff */
[----:B------:R-:W-:Y:S01]  /*e450*/  IMAD.MOV.U32 R108, RZ, RZ, R109 ;  /* 0x000000ffff6c7224 */ /* 0x000fe200078e006d */
[----:B------:R-:W-:-:S03]  /*e460*/  MOV R109, RZ ;  /* 0x000000ff006d7202 */ /* 0x000fc60000000f00 */
[----:B------:R-:W-:-:S03]  /*e470*/  IMAD.WIDE.U32 R108, R116, 0x3d1, R108 ;  /* 0x000003d1746c7825 */ /* 0x000fc600078e006c */
[----:B------:R-:W-:Y:S01]  /*e480*/  IADD3.X R112, P1, PT, R108, R74, RZ, P1, !PT ;  /* 0x0000004a6c707210 */ /* 0x000fe20000f3e4ff */
[----:B------:R-:W-:-:S04]  /*e490*/  IMAD.MOV.U32 R74, RZ, RZ, R109 ;  /* 0x000000ffff4a7224 */ /* 0x000fc800078e006d */
        /* <DEDUP_REMOVED lines=11> */
[----:B------:R-:W-:-:S04]  /*e550*/  IMAD.WIDE.U32 R26, R110, 0x3d1, R26 ;  /* 0x000003d16e1a7825 */ /* 0x000fc800078e001a */
[----:B------:R-:W-:Y:S01]  /*e560*/  IMAD R55, R111, 0x3d1, R27 ;  /* 0x000003d16f377824 */ /* 0x000fe200078e021b */
[----:B------:R-:W-:Y:S02]  /*e570*/  IADD3.X R63, P2, PT, R26, R118, RZ, P1, !PT ;  /* 0x000000761a3f7210 */ /* 0x000fe40000f5e4ff */
[----:B------:R-:W-:Y:S02]  /*e580*/  IADD3 R59, P1, PT, R99, -R90, RZ ;  /* 0x8000005a633b7210 */ /* 0x000fe40007f3e0ff */
[----:B------:R-:W-:Y:S01]  /*e590*/  IADD3 R26, P3, PT, R72, -UR28, RZ ;  /* 0x8000001c481a7c10 */ /* 0x000fe2000ff7e0ff */
[----:B------:R-:W-:Y:S01]  /*e5a0*/  IMAD.X R99, R55, 0x1, R110, P2 ;  /* 0x0000000137637824 */ /* 0x000fe200010e066e */
[----:B------:R-:W-:Y:S02]  /*e5b0*/  IADD3.X R27, P1, PT, R19, ~R80, RZ, P1, !PT ;  /* 0x80000050131b7210 */ /* 0x000fe40000f3e4ff */
[----:B------:R-:W-:Y:S02]  /*e5c0*/  IADD3.X R19, P3, PT, R53, ~UR29, RZ, P3, !PT ;  /* 0x8000001d35137c10 */ /* 0x000fe40009f7e4ff */
[----:B------:R-:W-:-:S02]  /*e5d0*/  IADD3.X R94, P1, PT, R107, ~R44, RZ, P1, !PT ;  /* 0x8000002c6b5e7210 */ /* 0x000fc40000f3e4ff */
[----:B------:R-:W-:Y:S02]  /*e5e0*/  IADD3.X R107, P3, PT, R112, ~UR16, RZ, P3, !PT ;  /* 0x80000010706b7c10 */ /* 0x000fe40009f7e4ff */
[----:B------:R-:W-:Y:S02]  /*e5f0*/  IADD3.X R57, P1, PT, R105, ~R98, RZ, P1, !PT ;  /* 0x8000006269397210 */ /* 0x000fe40000f3e4ff */
[----:B------:R-:W-:Y:S02]  /*e600*/  IADD3.X R105, P3, PT, R108, ~UR17, RZ, P3, !PT ;  /* 0x800000116c697c10 */ /* 0x000fe40009f7e4ff */
[----:B------:R-:W-:Y:S02]  /*e610*/  IADD3.X R76, P1, PT, R103, ~R92, RZ, P1, !PT ;  /* 0x8000005c674c7210 */ /* 0x000fe40000f3e4ff */
[----:B------:R-:W-:Y:S02]  /*e620*/  IADD3.X R103, P3, PT, R102, ~UR18, RZ, P3, !PT ;  /* 0x8000001266677c10 */ /* 0x000fe40009f7e4ff */
[----:B------:R-:W-:-:S02]  /*e630*/  IADD3.X R65, P1, PT, R101, ~R82, RZ, P1, !PT ;  /* 0x8000005265417210 */ /* 0x000fc40000f3e4ff */
[----:B------:R-:W-:Y:S02]  /*e640*/  IADD3.X R101, P3, PT, R61, ~UR19, RZ, P3, !PT ;  /* 0x800000133d657c10 */ /* 0x000fe40009f7e4ff */
[----:B------:R-:W-:Y:S02]  /*e650*/  IADD3.X R55, P1, PT, R25, ~R50, RZ, P1, !PT ;  /* 0x8000003219377210 */ /* 0x000fe40000f3e4ff */
[----:B------:R-:W-:Y:S02]  /*e660*/  IADD3.X R25, P3, PT, R63, ~UR30, RZ, P3, !PT ;  /* 0x8000001e3f197c10 */ /* 0x000fe40009f7e4ff */
[----:B------:R-:W-:Y:S02]  /*e670*/  IADD3.X R43, PT, PT, R43, ~R86, RZ, P1, !PT ;  /* 0x800000562b2b7210 */ /* 0x000fe40000ffe4ff */
[----:B------:R-:W-:Y:S02]  /*e680*/  IADD3.X R73, PT, PT, R99, ~UR31, RZ, P3, !PT ;  /* 0x8000001f63497c10 */ /* 0x000fe40009ffe4ff */
[----:B------:R-:W-:-:S02]  /*e690*/  ISETP.NE.AND P6, PT, R43, RZ, PT ;  /* 0x000000ff2b00720c */ /* 0x000fc40003fc5270 */
[----:B------:R-:W-:Y:S02]  /*e6a0*/  ISETP.NE.AND P4, PT, R73, RZ, PT ;  /* 0x000000ff4900720c */ /* 0x000fe40003f85270 */
[----:B------:R-:W-:-:S09]  /*e6b0*/  MOV R110, RZ ;  /* 0x000000ff006e7202 */ /* 0x000fd20000000f00 */
[----:B------:R-:W-:Y:S02]  /*e6c0*/  @P6 IADD3 R59, P1, PT, R59, UR28, RZ ;  /* 0x0000001c3b3b6c10 */ /* 0x000fe4000ff3e0ff */
[----:B------:R-:W-:Y:S01]  /*e6d0*/  @P4 IMAD.MOV.U32 R26, RZ, RZ, R72 ;  /* 0x000000ffff1a4224 */ /* 0x000fe200078e0048 */
[----:B------:R-:W-:Y:S01]  /*e6e0*/  @P4 MOV R107, R112 ;  /* 0x00000070006b4202 */ /* 0x000fe20000000f00 */
[----:B------:R-:W-:Y:S01]  /*e6f0*/  @P4 IMAD.MOV.U32 R19, RZ, RZ, R53 ;  /* 0x000000ffff134224 */ /* 0x000fe200078e0035 */
[----:B------:R-:W-:Y:S01]  /*e700*/  @P6 IADD3.X R27, P2, PT, R27, UR29, RZ, P1, !PT ;  /* 0x0000001d1b1b6c10 */ /* 0x000fe20008f5e4ff */
[----:B------:R-:W-:Y:S01]  /*e710*/  @P4 IMAD.MOV.U32 R101, RZ, RZ, R61 ;  /* 0x000000ffff654224 */ /* 0x000fe200078e003d */
[----:B------:R-:W-:Y:S02]  /*e720*/  IADD3 R59, P1, PT, R59, R59, RZ ;  /* 0x0000003b3b3b7210 */ /* 0x000fe40007f3e0ff */
[----:B------:R-:W-:Y:S02]  /*e730*/  @P6 IADD3.X R94, P2, PT, R94, UR16, RZ, P2, !PT ;  /* 0x000000105e5e6c10 */ /* 0x000fe4000975e4ff */
[----:B------:R-:W-:-:S02]  /*e740*/  IADD3.X R27, P1, PT, R27, R27, RZ, P1, !PT ;  /* 0x0000001b1b1b7210 */ /* 0x000fc40000f3e4ff */
[----:B------:R-:W-:Y:S02]  /*e750*/  IADD3 R106, P3, PT, R59, -UR28, RZ ;  /* 0x8000001c3b6a7c10 */ /* 0x000fe4000ff7e0ff */
[----:B------:R-:W-:Y:S02]  /*e760*/  @P6 IADD3.X R57, P2, PT, R57, UR17, RZ, P2, !PT ;  /* 0x0000001139396c10 */ /* 0x000fe4000975e4ff */
[----:B------:R-:W-:Y:S02]  /*e770*/  IADD3.X R94, P1, PT, R94, R94, RZ, P1, !PT ;  /* 0x0000005e5e5e7210 */ /* 0x000fe40000f3e4ff */
[----:B------:R-:W-:Y:S02]  /*e780*/  IADD3.X R74, P3, PT, R27, ~UR29, RZ, P3, !PT ;  /* 0x8000001d1b4a7c10 */ /* 0x000fe40009f7e4ff */
[----:B------:R-:W-:Y:S02]  /*e790*/  @P6 IADD3.X R76, P2, PT, R76, UR18, RZ, P2, !PT ;  /* 0x000000124c4c6c10 */ /* 0x000fe4000975e4ff */
[----:B------:R-:W-:-:S02]  /*e7a0*/  IADD3.X R43, P1, PT, R57, R57, RZ, P1, !PT ;  /* 0x00000039392b7210 */ /* 0x000fc40000f3e4ff */
[----:B------:R-:W-:Y:S02]  /*e7b0*/  IADD3.X R71, P3, PT, R94, ~UR16, RZ, P3, !PT ;  /* 0x800000105e477c10 */ /* 0x000fe40009f7e4ff */
[----:B------:R-:W-:Y:S02]  /*e7c0*/  @P6 IADD3.X R65, P2, PT, R65, UR19, RZ, P2, !PT ;  /* 0x0000001341416c10 */ /* 0x000fe4000975e4ff */
[----:B------:R-:W-:Y:S02]  /*e7d0*/  IADD3.X R76, P1, PT, R76, R76, RZ, P1, !PT ;  /* 0x0000004c4c4c7210 */ /* 0x000fe40000f3e4ff */
[----:B------:R-:W-:Y:S02]  /*e7e0*/  IADD3.X R104, P3, PT, R43, ~UR17, RZ, P3, !PT ;  /* 0x800000112b687c10 */ /* 0x000fe40009f7e4ff */
[----:B------:R-:W-:Y:S02]  /*e7f0*/  @P6 IADD3.X R55, P2, PT, R55, UR30, RZ, P2, !PT ;  /* 0x0000001e37376c10 */ /* 0x000fe4000975e4ff */
[----:B------:R-:W-:-:S02]  /*e800*/  IADD3.X R65, P1, PT, R65, R65, RZ, P1, !PT ;  /* 0x0000004141417210 */ /* 0x000fc40000f3e4ff */
[----:B------:R-:W-:Y:S02]  /*e810*/  IADD3.X R73, P3, PT, R76, ~UR18, RZ, P3, !PT ;  /* 0x800000124c497c10 */ /* 0x000fe40009f7e4ff */
[----:B------:R-:W-:Y:S02]  /*e820*/  @P6 IADD3.X R35, PT, PT, R35, UR31, RZ, P2, !PT ;  /* 0x0000001f23236c10 */ /* 0x000fe400097fe4ff */
[----:B------:R-:W-:Y:S02]  /*e830*/  IADD3.X R55, P1, PT, R55, R55, RZ, P1, !PT ;  /* 0x0000003737377210 */ /* 0x000fe40000f3e4ff */
[----:B------:R-:W-:Y:S02]  /*e840*/  IADD3.X R100, P3, PT, R65, ~UR19, RZ, P3, !PT ;  /* 0x8000001341647c10 */ /* 0x000fe40009f7e4ff */
[----:B------:R-:W-:Y:S02]  /*e850*/  IADD3.X R17, PT, PT, R35, R35, RZ, P1, !PT ;  /* 0x0000002323117210 */ /* 0x000fe40000ffe4ff */
[----:B------:R-:W-:-:S02]  /*e860*/  IADD3.X R72, P3, PT, R55, ~UR30, RZ, P3, !PT ;  /* 0x8000001e37487c10 */ /* 0x000fc40009f7e4ff */
[----:B------:R-:W-:Y:S02]  /*e870*/  IADD3.X R57, P0, PT, R23, R24, RZ, P0, !PT ;  /* 0x0000001817397210 */ /* 0x000fe4000071e4ff */
[----:B------:R-:W-:Y:S02]  /*e880*/  IADD3.X R12, PT, PT, R17, ~UR31, RZ, P3, !PT ;  /* 0x8000001f110c7c10 */ /* 0x000fe40009ffe4ff */
[----:B------:R-:W-:Y:S02]  /*e890*/  IADD3.X R45, P0, PT, R45, R70, RZ, P0, !PT ;  /* 0x000000462d2d7210 */ /* 0x000fe4000071e4ff */
[----:B------:R-:W-:Y:S02]  /*e8a0*/  ISETP.NE.AND P1, PT, R12, RZ, PT ;  /* 0x000000ff0c00720c */ /* 0x000fe40003f25270 */
[----:B------:R-:W-:Y:S02]  /*e8b0*/  IADD3.X R97, P0, PT, R97, R68, RZ, P0, !PT ;  /* 0x0000004461617210 */ /* 0x000fe4000071e4ff */
[----:B------:R-:W-:-:S02]  /*e8c0*/  SEL R59, R106, R59, !P1 ;  /* 0x0000003b6a3b7207 */ /* 0x000fc40004800000 */
[----:B------:R-:W-:Y:S02]  /*e8d0*/  SEL R12, R74, R27, !P1 ;  /* 0x0000001b4a0c7207 */ /* 0x000fe40004800000 */
[----:B------:R-:W-:Y:S01]  /*e8e0*/  SEL R94, R71, R94, !P1 ;  /* 0x0000005e475e7207 */ /* 0x000fe20004800000 */
[C---:B------:R-:W-:Y:S01]  /*e8f0*/  IMAD R24, R59.reuse, R59, RZ ;  /* 0x0000003b3b187224 */ /* 0x040fe200078e02ff */
[----:B------:R-:W-:Y:S01]  /*e900*/  SEL R43, R104, R43, !P1 ;  /* 0x0000002b682b7207 */ /* 0x000fe20004800000 */
[----:B------:R-:W-:Y:S01]  /*e910*/  IMAD R27, R59, R12, RZ ;  /* 0x0000000c3b1b7224 */ /* 0x000fe200078e02ff */
[----:B------:R-:W-:Y:S01]  /*e920*/  SEL R76, R73, R76, !P1 ;  /* 0x0000004c494c7207 */ /* 0x000fe20004800000 */
[C---:B------:R-:W-:Y:S01]  /*e930*/  IMAD.HI.U32 R74, R59.reuse, R59, RZ ;  /* 0x0000003b3b4a7227 */ /* 0x040fe200078e00ff */
[----:B------:R-:W-:Y:S02]  /*e940*/  IADD3 RZ, P2, PT, RZ, R24, RZ ;  /* 0x00000018ffff7210 */ /* 0x000fe40007f5e0ff */
[----:B------:R-:W-:Y:S01]  /*e950*/  IADD3 RZ, P3, PT, RZ, R27, RZ ;  /* 0x0000001bffff7210 */ /* 0x000fe20007f7e0ff */
[----:B------:R-:W-:Y:S01]  /*e960*/  IMAD.HI.U32 R75, R59, R12, RZ ;  /* 0x0000000c3b4b7227 */ /* 0x000fe200078e00ff */
[----:B------:R-:W-:-:S02]  /*e970*/  IADD3.X R74, PT, PT, R74, RZ, RZ, P2, !PT ;  /* 0x000000ff4a4a7210 */ /* 0x000fc400017fe4ff */
[----:B------:R-:W-:Y:S01]  /*e980*/  IADD3 R27, P2, PT, R27, R27, RZ ;  /* 0x0000001b1b1b7210 */ /* 0x000fe20007f5e0ff */
[----:B------:R-:W-:Y:S01]  /*e990*/  IMAD.HI.U32 R70, R12, R59, RZ ;  /* 0x0000003b0c467227 */ /* 0x000fe200078e00ff */
[----:B------:R-:W-:Y:S02]  /*e9a0*/  SEL R7, R72, R55, !P1 ;  /* 0x0000003748077207 */ /* 0x000fe40004800000 */
[----:B------:R-:W-:Y:S01]  /*e9b0*/  SEL R20, R100, R65, !P1 ;  /* 0x0000004164147207 */ /* 0x000fe20004800000 */
[----:B------:R-:W-:Y:S01]  /*e9c0*/  IMAD.X R75, R75, 0x1, R74, P3 ;  /* 0x000000014b4b7824 */ /* 0x000fe200018e064a */
[----:B------:R-:W-:Y:S01]  /*e9d0*/  IADD3.X R71, PT, PT, R70, RZ, RZ, P2, !PT ;  /* 0x000000ff46477210 */ /* 0x000fe200017fe4ff */
[----:B------:R-:W-:Y:S01]  /*e9e0*/  IMAD.MOV.U32 R74, RZ, RZ, RZ ;  /* 0x000000ffff4a7224 */ /* 0x000fe200078e00ff */
[----:B------:R-:W-:Y:S01]  /*e9f0*/  IADD3.X R65, P0, PT, R67, R66, RZ, P0, !PT ;  /* 0x0000004243417210 */ /* 0x000fe2000071e4ff */
[----:B------:R-:W-:Y:S01]  /*ea00*/  IMAD.HI.U32 R73, R94, R59, RZ ;  /* 0x0000003b5e497227 */ /* 0x000fe200078e00ff */
[----:B------:R-:W-:-:S02]  /*ea10*/  @P4 MOV R105, R108 ;  /* 0x0000006c00694202 */ /* 0x000fc40000000f00 */
[----:B------:R-:W-:Y:S01]  /*ea20*/  IADD3.X R41, PT, PT, R41, R16, RZ, P0, !PT ;  /* 0x0000001029297210 */ /* 0x000fe200007fe4ff */
[----:B------:R-:W-:Y:S01]  /*ea30*/  IMAD.WIDE.U32 R74, R59, R94, R74 ;  /* 0x0000005e3b4a7225 */ /* 0x000fe200078e004a */
[----:B------:R-:W-:Y:S02]  /*ea40*/  @P4 MOV R103, R102 ;  /* 0x0000006600674202 */ /* 0x000fe40000000f00 */
[----:B------:R-:W-:Y:S01]  /*ea50*/  @P4 MOV R25, R63 ;  /* 0x0000003f00194202 */ /* 0x000fe20000000f00 */
[----:B------:R-:W-:Y:S01]  /*ea60*/  IMAD.MOV.U32 R111, RZ, RZ, R75 ;  /* 0x000000ffff6f7224 */ /* 0x000fe200078e004b */
[----:B------:R-:W-:Y:S01]  /*ea70*/  MOV R70, R74 ;  /* 0x0000004a00467202 */ /* 0x000fe20000000f00 */
[----:B------:R-:W-:-:S04]  /*ea80*/  IMAD.HI.U32 R114, R76, R59, RZ ;  /* 0x0000003b4c727227 */ /* 0x000fc800078e00ff */
[----:B------:R-:W-:-:S04]  /*ea90*/  IMAD.WIDE.U32 R70, R12, R12, R70 ;  /* 0x0000000c0c467225 */ /* 0x000fc800078e0046 */
[----:B------:R-:W-:Y:S01]  /*eaa0*/  IMAD.WIDE.U32 R110, R59, R43, R110 ;  /* 0x0000002b3b6e7225 */ /* 0x000fe200078e006e */
[----:B------:R-:W-:Y:S02]  /*eab0*/  IADD3 R23, P2, PT, R74, R70, RZ ;  /* 0x000000464a177210 */ /* 0x000fe40007f5e0ff */
[----:B------:R-:W-:Y:S01]  /*eac0*/  MOV R70, RZ ;  /* 0x000000ff00467202 */ /* 0x000fe20000000f00 */
[----:B------:R-:W-:Y:S01]  /*ead0*/  IMAD.MOV.U32 R75, RZ, RZ, R71 ;  /* 0x000000ffff4b7224 */ /* 0x000fe200078e0047 */
[----:B------:R-:W-:Y:S01]  /*eae0*/  MOV R74, R110 ;  /* 0x0000006e004a7202 */ /* 0x000fe20000000f00 */
[----:B------:R-:W-:Y:S01]  /*eaf0*/  IMAD.MOV.U32 R71, RZ, RZ, R111 ;  /* 0x000000ffff477224 */ /* 0x000fe200078e006f */
[----:B------:R-:W-:-:S03]  /*eb00*/  IADD3.X R73, PT, PT, R73, RZ, RZ, P2, !PT ;  /* 0x000000ff49497210 */ /* 0x000fc600017fe4ff */
[----:B------:R-:W-:-:S04]  /*eb10*/  IMAD.WIDE.U32 R74, R12, R94, R74 ;  /* 0x0000005e0c4a7225 */ /* 0x000fc800078e004a */
[----:B------:R-:W-:Y:S01]  /*eb20*/  IMAD.WIDE.U32 R70, R59, R76, R70 ;  /* 0x0000004c3b467225 */ /* 0x000fe200078e0046 */
[----:B------:R-:W-:-:S03]  /*eb30*/  MOV R69, R75 ;  /* 0x0000004b00457202 */ /* 0x000fc60000000f00 */
[----:B------:R-:W-:Y:S01]  /*eb40*/  IMAD.MOV.U32 R72, RZ, RZ, R74 ;  /* 0x000000ffff487224 */ /* 0x000fe200078e004a */
[----:B------:R-:W-:Y:S01]  /*eb50*/  MOV R75, R71 ;  /* 0x00000047004b7202 */ /* 0x000fe20000000f00 */
[----:B------:R-:W-:Y:S02]  /*eb60*/  IMAD.MOV.U32 R68, RZ, RZ, R70 ;  /* 0x000000ffff447224 */ /* 0x000fe400078e0046 */
[----:B------:R-:W-:-:S04]  /*eb70*/  IMAD.WIDE.U32 R72, R12, R94, R72 ;  /* 0x0000005e0c487225 */ /* 0x000fc800078e0048 */
[----:B------:R-:W-:Y:S01]  /*eb80*/  IMAD.WIDE.U32 R68, R12, R43, R68 ;  /* 0x0000002b0c447225 */ /* 0x000fe200078e0044 */
[----:B------:R-:W-:Y:S02]  /*eb90*/  MOV R67, R73 ;  /* 0x0000004900437202 */ /* 0x000fe40000000f00 */
[----:B------:R-:W-:Y:S01]  /*eba0*/  IADD3 R106, P1, PT, R110, R72, RZ ;  /* 0x000000486e6a7210 */ /* 0x000fe20007f3e0ff */
[----:B------:R-:W-:Y:S01]  /*ebb0*/  IMAD.MOV.U32 R74, RZ, RZ, RZ ;  /* 0x000000ffff4a7224 */ /* 0x000fe200078e00ff */
[----:B------:R-:W-:Y:S01]  /*ebc0*/  MOV R73, R69 ;  /* 0x0000004500497202 */ /* 0x000fe20000000f00 */
[----:B------:R-:W-:Y:S01]  /*ebd0*/  IMAD.MOV.U32 R66, RZ, RZ, R68 ;  /* 0x000000ffff427224 */ /* 0x000fe200078e0044 */
[----:B------:R-:W-:Y:S01]  /*ebe0*/  MOV R68, RZ ;  /* 0x000000ff00447202 */ /* 0x000fe20000000f00 */
[----:B------:R-:W-:-:S04]  /*ebf0*/  IMAD.WIDE.U32 R74, R59, R20, R74 ;  /* 0x000000143b4a7225 */ /* 0x000fc800078e004a */
[----:B------:R-:W-:-:S04]  /*ec00*/  IMAD.HI.U32 R110, R43, R59, RZ ;  /* 0x0000003b2b6e7227 */ /* 0x000fc800078e00ff */
[----:B------:R-:W-:-:S04]  /*ec10*/  IMAD.WIDE.U32 R66, R94, R94, R66 ;  /* 0x0000005e5e427225 */ /* 0x000fc800078e0042 */
[----:B------:R-:W-:Y:S02]  /*ec20*/  IMAD.MOV.U32 R72, RZ, RZ, R74 ;  /* 0x000000ffff487224 */ /* 0x000fe400078e004a */
[----:B------:R-:W-:Y:S02]  /*ec30*/  IMAD.X R111, RZ, RZ, R110, P1 ;  /* 0x000000ffff6f7224 */ /* 0x000fe400008e066e */
[----:B------:R-:W-:-:S04]  /*ec40*/  IMAD.WIDE.U32 R72, R12, R76, R72 ;  /* 0x0000004c0c487225 */ /* 0x000fc800078e0048 */
[----:B------:R-:W-:Y:S01]  /*ec50*/  IMAD.MOV.U32 R110, RZ, RZ, R66 ;  /* 0x000000ffff6e7224 */ /* 0x000fe200078e0042 */
[----:B------:R-:W-:Y:S01]  /*ec60*/  MOV R66, R72 ;  /* 0x0000004800427202 */ /* 0x000fe20000000f00 */
[----:B------:R-:W-:Y:S02]  /*ec70*/  IMAD.MOV.U32 R69, RZ, RZ, R75 ;  /* 0x000000ffff457224 */ /* 0x000fe400078e004b */
[----:B------:R-:W-:-:S04]  /*ec80*/  IMAD.WIDE.U32 R110, R12, R43, R110 ;  /* 0x0000002b0c6e7225 */ /* 0x000fc800078e006e */
[----:B------:R-:W-:Y:S01]  /*ec90*/  IMAD.WIDE.U32 R68, R59, R7, R68 ;  /* 0x000000073b447225 */ /* 0x000fe200078e0044 */
[----:B------:R-:W-:Y:S02]  /*eca0*/  IADD3 R109, P0, PT, R70, R110, RZ ;  /* 0x0000006e466d7210 */ /* 0x000fe40007f1e0ff */
[----:B------:R-:W-:Y:S01]  /*ecb0*/  MOV R70, RZ ;  /* 0x000000ff00467202 */ /* 0x000fe20000000f00 */
[----:B------:R-:W-:Y:S02]  /*ecc0*/  IMAD.MOV.U32 R72, RZ, RZ, R68 ;  /* 0x000000ffff487224 */ /* 0x000fe400078e0044 */
[----:B------:R-:W-:-:S04]  /*ecd0*/  IMAD.WIDE.U32 R66, R94, R43, R66 ;  /* 0x0000002b5e427225 */ /* 0x000fc800078e0042 */
[----:B------:R-:W-:Y:S01]  /*ece0*/  IMAD.MOV.U32 R71, RZ, RZ, R69 ;  /* 0x000000ffff477224 */ /* 0x000fe200078e0045 */
[----:B------:R-:W-:Y:S01]  /*ecf0*/  MOV R110, R66 ;  /* 0x00000042006e7202 */ /* 0x000fe20000000f00 */
[----:B------:R-:W-:-:S04]  /*ed00*/  IMAD.WIDE.U32 R72, R12, R20, R72 ;  /* 0x000000140c487225 */ /* 0x000fc800078e0048 */
[----:B------:R-:W-:Y:S01]  /*ed10*/  IMAD.WIDE.U32 R70, R17, R59, R70 ;  /* 0x0000003b11467225 */ /* 0x000fe200078e0046 */
[----:B------:R-:W-:-:S03]  /*ed20*/  MOV R66, R72 ;  /* 0x0000004800427202 */ /* 0x000fc60000000f00 */
[----:B------:R-:W-:Y:S02]  /*ed30*/  IMAD.MOV.U32 R72, RZ, RZ, R70 ;  /* 0x000000ffff487224 */ /* 0x000fe400078e0046 */
        /* <DEDUP_REMOVED lines=16> */
[----:B------:R-:W-:Y:S01]  /*ee40*/  IMAD.HI.U32 R74, R20, R59, RZ ;  /* 0x0000003b144a7227 */ /* 0x000fe200078e00ff */
[----:B------:R-:W-:-:S03]  /*ee50*/  MOV R72, R73 ;  /* 0x0000004900487202 */ /* 0x000fc60000000f00 */
        /* <DEDUP_REMOVED lines=54> */
[----:B------:R-:W-:Y:S01]  /*f1c0*/  IMAD.WIDE.U32 R68, R114, 0x3d1, RZ ;  /* 0x000003d172447825 */ /* 0x000fe200078e00ff */
[----:B------:R-:W-:-:S03]  /*f1d0*/  MOV R72, R73 ;  /* 0x0000004900487202 */ /* 0x000fc60000000f00 */
[----:B------:R-:W-:Y:S01]  /*f1e0*/  IMAD.WIDE.U32 R110, R17, R94, R110 ;  /* 0x0000005e116e7225 */ /* 0x000fe200078e006e */
[----:B------:R-:W-:Y:S02]  /*f1f0*/  MOV R74, R69 ;  /* 0x00000045004a7202 */ /* 0x000fe40000000f00 */
[----:B------:R-:W-:Y:S01]  /*f200*/  IADD3 RZ, P0, PT, RZ, R68, RZ ;  /* 0x00000044ffff7210 */ /* 0x000fe20007f1e0ff */
[----:B------:R-:W-:-:S04]  /*f210*/  IMAD.WIDE.U32 R66, R20, R7, R66 ;  /* 0x0000000714427225 */ /* 0x000fc800078e0042 */
        /* <DEDUP_REMOVED lines=8> */
[----:B------:R-:W-:-:S03]  /*f2a0*/  MOV R74, R75 ;  /* 0x0000004b004a7202 */ /* 0x000fc60000000f00 */
[----:B------:R-:W-:-:S04]  /*f2b0*/  IMAD.WIDE.U32 R70, R17, R43, R70 ;  /* 0x0000002b11467225 */ /* 0x000fc800078e0046 */
[----:B------:R-:W-:Y:S02]  /*f2c0*/  IMAD.MOV.U32 R75, RZ, RZ, RZ ;  /* 0x000000ffff4b7224 */ /* 0x000fe400078e00ff */
[----:B------:R-:W-:Y:S02]  /*f2d0*/  IMAD.MOV.U32 R111, RZ, RZ, R71 ;  /* 0x000000ffff6f7224 */ /* 0x000fe400078e0047 */
[----:B------:R-:W-:-:S04]  /*f2e0*/  IMAD.WIDE.U32 R74, R70, 0x3d1, R74 ;  /* 0x000003d1464a7825 */ /* 0x000fc800078e004a */
[C---:B------:R-:W-:Y:S01]  /*f2f0*/  IMAD.WIDE.U32 R72, R17.reuse, R20, R72 ;  /* 0x0000001411487225 */ /* 0x040fe200078e0048 */
[----:B------:R-:W-:Y:S02]  /*f300*/  IADD3.X R53, P0, PT, R74, R110, RZ, P0, !PT ;  /* 0x0000006e4a357210 */ /* 0x000fe4000071e4ff */
[----:B------:R-:W-:Y:S01]  /*f310*/  MOV R110, R66 ;  /* 0x00000042006e7202 */ /* 0x000fe20000000f00 */
[----:B------:R-:W-:Y:S01]  /*f320*/  IMAD.MOV.U32 R66, RZ, RZ, R72 ;  /* 0x000000ffff427224 */ /* 0x000fe200078e0048 */
[----:B------:R-:W-:Y:S01]  /*f330*/  MOV R74, R75 ;  /* 0x0000004b004a7202 */ /* 0x000fe20000000f00 */
[----:B------:R-:W-:Y:S01]  /*f340*/  IMAD.MOV.U32 R75, RZ, RZ, RZ ;  /* 0x000000ffff4b7224 */ /* 0x000fe200078e00ff */
[----:B------:R-:W-:Y:S01]  /*f350*/  MOV R72, R73 ;  /* 0x0000004900487202 */ /* 0x000fe20000000f00 */
[----:B------:R-:W-:-:S04]  /*f360*/  IMAD.WIDE.U32 R110, R17, R76, R110 ;  /* 0x0000004c116e7225 */ /* 0x000fc800078e006e */
[----:B------:R-:W-:-:S04]  /*f370*/  IMAD.WIDE.U32 R66, R7, R7, R66 ;  /* 0x0000000707427225 */ /* 0x000fc800078e0042 */
[----:B------:R-:W-:-:S04]  /*f380*/  IMAD.WIDE.U32 R74, R110, 0x3d1, R74 ;  /* 0x000003d16e4a7825 */ /* 0x000fc800078e004a */
[----:B------:R-:W-:Y:S01]  /*f390*/  IMAD.MOV.U32 R71, RZ, RZ, R111 ;  /* 0x000000ffff477224 */ /* 0x000fe200078e006f */
[----:B------:R-:W-:Y:S01]  /*f3a0*/  IADD3.X R69, P0, PT, R74, R70, RZ, P0, !PT ;  /* 0x000000464a457210 */ /* 0x000fe2000071e4ff */
[----:B------:R-:W-:Y:S01]  /*f3b0*/  IMAD.MOV.U32 R73, RZ, RZ, R67 ;  /* 0x000000ffff497224 */ /* 0x000fe200078e0043 */
[----:B------:R-:W-:Y:S02]  /*f3c0*/  MOV R70, R66 ;  /* 0x0000004200467202 */ /* 0x000fe40000000f00 */
[----:B------:R-:W-:Y:S01]  /*f3d0*/  MOV R74, R75 ;  /* 0x0000004b004a7202 */ /* 0x000fe20000000f00 */
[----:B------:R-:W-:-:S04]  /*f3e0*/  IMAD.WIDE.U32 R72, R17, R7, R72 ;  /* 0x0000000711487225 */ /* 0x000fc800078e0048 */
[----:B------:R-:W-:Y:S01]  /*f3f0*/  IMAD.WIDE.U32 R70, R17, R20, R70 ;  /* 0x0000001411467225 */ /* 0x000fe200078e0046 */
[----:B------:R-:W-:Y:S02]  /*f400*/  MOV R66, R72 ;  /* 0x0000004800427202 */ /* 0x000fe40000000f00 */
[----:B------:R-:W-:Y:S01]  /*f410*/  MOV R72, R73 ;  /* 0x0000004900487202 */ /* 0x000fe20000000f00 */
[----:B------:R-:W-:Y:S02]  /*f420*/  IMAD.MOV.U32 R75, RZ, RZ, RZ ;  /* 0x000000ffff4b7224 */ /* 0x000fe400078e00ff */
[----:B------:R-:W-:Y:S02]  /*f430*/  IMAD.MOV.U32 R67, RZ, RZ, R71 ;  /* 0x000000ffff437224 */ /* 0x000fe400078e0047 */
[----:B------:R-:W-:-:S04]  /*f440*/  IMAD.WIDE.U32 R74, R70, 0x3d1, R74 ;  /* 0x000003d1464a7825 */ /* 0x000fc800078e004a */
[----:B------:R-:W-:Y:S01]  /*f450*/  IMAD.WIDE.U32 R66, R17, R7, R66 ;  /* 0x0000000711427225 */ /* 0x000fe200078e0042 */
[----:B------:R-:W-:Y:S02]  /*f460*/  IADD3.X R71, P0, PT, R74, R110, RZ, P0, !PT ;  /* 0x0000006e4a477210 */ /* 0x000fe4000071e4ff */
[----:B------:R-:W-:Y:S01]  /*f470*/  MOV R74, R75 ;  /* 0x0000004b004a7202 */ /* 0x000fe20000000f00 */
[----:B------:R-:W-:Y:S02]  /*f480*/  IMAD.MOV.U32 R75, RZ, RZ, RZ ;  /* 0x000000ffff4b7224 */ /* 0x000fe400078e00ff */
[----:B------:R-:W-:Y:S02]  /*f490*/  IMAD.MOV.U32 R73, RZ, RZ, R67 ;  /* 0x000000ffff497224 */ /* 0x000fe400078e0043 */
[----:B------:R-:W-:-:S04]  /*f4a0*/  IMAD.WIDE.U32 R74, R66, 0x3d1, R74 ;  /* 0x000003d1424a7825 */ /* 0x000fc800078e004a */
[----:B------:R-:W-:Y:S01]  /*f4b0*/  IMAD.WIDE.U32 R72, R17, R17, R72 ;  /* 0x0000001111487225 */ /* 0x000fe200078e0048 */
[----:B------:R-:W-:Y:S02]  /*f4c0*/  IADD3.X R70, P0, PT, R74, R70, RZ, P0, !PT ;  /* 0x000000464a467210 */ /* 0x000fe4000071e4ff */
[----:B------:R-:W-:Y:S01]  /*f4d0*/  MOV R74, R75 ;  /* 0x0000004b004a7202 */ /* 0x000fe20000000f00 */
[----:B------:R-:W-:-:S04]  /*f4e0*/  IMAD.MOV.U32 R75, RZ, RZ, RZ ;  /* 0x000000ffff4b7224 */ /* 0x000fc800078e00ff */
[----:B------:R-:W-:-:S04]  /*f4f0*/  IMAD.WIDE.U32 R74, R72, 0x3d1, R74 ;  /* 0x000003d1484a7825 */ /* 0x000fc800078e004a */
[----:B------:R-:W-:Y:S01]  /*f500*/  IMAD R73, R73, 0x3d1, R75 ;  /* 0x000003d149497824 */ /* 0x000fe200078e024b */
[----:B------:R-:W-:-:S04]  /*f510*/  IADD3.X R66, P0, PT, R74, R66, RZ, P0, !PT ;  /* 0x000000424a427210 */ /* 0x000fc8000071e4ff */
[----:B------:R-:W-:Y:S02]  /*f520*/  IADD3.X R73, PT, PT, R73, R72, RZ, P0, !PT ;  /* 0x0000004849497210 */ /* 0x000fe400007fe4ff */
[----:B------:R-:W-:-:S04]  /*f530*/  IADD3 R111, P0, PT, R68, -UR28, RZ ;  /* 0x8000001c446f7c10 */ /* 0x000fc8000ff1e0ff */
[----:B------:R-:W-:-:S04]  /*f540*/  IADD3.X R72, P0, PT, R104, ~UR29, RZ, P0, !PT ;  /* 0x8000001d68487c10 */ /* 0x000fc8000871e4ff */
[----:B------:R-:W-:-:S04]  /*f550*/  IADD3.X R112, P0, PT, R53, ~UR16, RZ, P0, !PT ;  /* 0x8000001035707c10 */ /* 0x000fc8000871e4ff */
[----:B------:R-:W-:-:S04]  /*f560*/  IADD3.X R75, P0, PT, R69, ~UR17, RZ, P0, !PT ;  /* 0x80000011454b7c10 */ /* 0x000fc8000871e4ff */
[----:B------:R-:W-:-:S04]  /*f570*/  IADD3.X R110, P0, PT, R71, ~UR18, RZ, P0, !PT ;  /* 0x80000012476e7c10 */ /* 0x000fc8000871e4ff */
[----:B------:R-:W-:-:S04]  /*f580*/  IADD3.X R74, P0, PT, R70, ~UR19, RZ, P0, !PT ;  /* 0x80000013464a7c10 */ /* 0x000fc8000871e4ff */
[----:B------:R-:W-:-:S04]  /*f590*/  IADD3.X R67, P0, PT, R66, ~UR30, RZ, P0, !PT ;  /* 0x8000001e42437c10 */ /* 0x000fc8000871e4ff */
[----:B------:R-:W-:-:S04]  /*f5a0*/  IADD3.X R113, PT, PT, R73, ~UR31, RZ, P0, !PT ;  /* 0x8000001f49717c10 */ /* 0x000fc800087fe4ff */
[----:B------:R-:W-:-:S13]  /*f5b0*/  ISETP.NE.AND P1, PT, R113, RZ, PT ;  /* 0x000000ff7100720c */ /* 0x000fda0003f25270 */
[----:B------:R-:W-:Y:S01]  /*f5c0*/  @P1 IMAD.MOV.U32 R111, RZ, RZ, R68 ;  /* 0x000000ffff6f1224 */ /* 0x000fe200078e0044 */
        /* <DEDUP_REMOVED lines=14> */
[----:B------:R-:W-:-:S02]  /*f6b0*/  IADD3 R104, P0, PT, R95, -UR28, RZ ;  /* 0x8000001c5f687c10 */ /* 0x000fc4000ff1e0ff */
[----:B------:R-:W-:Y:S02]  /*f6c0*/  IADD3.X R71, P3, PT, R106, ~UR17, RZ, P3, !PT ;  /* 0x800000116a477c10 */ /* 0x000fe40009f7e4ff */
[----:B------:R-:W-:Y:S02]  /*f6d0*/  IADD3.X R112, P0, PT, R9, ~UR29, RZ, P0, !PT ;  /* 0x8000001d09707c10 */ /* 0x000fe4000871e4ff */
[----:B------:R-:W-:Y:S02]  /*f6e0*/  IADD3.X R55, P2, PT, R55, R74, RZ, P2, !PT ;  /* 0x0000004a37377210 */ /* 0x000fe4000175e4ff */
[----:B------:R-:W-:Y:S02]  /*f6f0*/  IADD3.X R75, P0, PT, R18, ~UR16, RZ, P0, !PT ;  /* 0x80000010124b7c10 */ /* 0x000fe4000871e4ff */
[----:B------:R-:W-:Y:S02]  /*f700*/  IADD3.X R66, P3, PT, R69, ~UR18, RZ, P3, !PT ;  /* 0x8000001245427c10 */ /* 0x000fe40009f7e4ff */
[----:B------:R-:W-:-:S02]  /*f710*/  IADD3.X R110, P0, PT, R57, ~UR17, RZ, P0, !PT ;  /* 0x80000011396e7c10 */ /* 0x000fc4000871e4ff */
[----:B------:R-:W-:Y:S02]  /*f720*/  IADD3.X R16, P2, PT, R16, R67, RZ, P2, !PT ;  /* 0x0000004310107210 */ /* 0x000fe4000175e4ff */
[----:B------:R-:W-:Y:S02]  /*f730*/  IADD3.X R70, P3, PT, R55, ~UR19, RZ, P3, !PT ;  /* 0x8000001337467c10 */ /* 0x000fe40009f7e4ff */
[----:B------:R-:W-:Y:S01]  /*f740*/  IADD3.X R108, P0, PT, R45, ~UR18, RZ, P0, !PT ;  /* 0x800000122d6c7c10 */ /* 0x000fe2000871e4ff */
[----:B------:R-:W-:Y:S01]  /*f750*/  IMAD.X R100, R100, 0x1, R73, P2 ;  /* 0x0000000164647824 */ /* 0x000fe200010e0649 */
[----:B------:R-:W-:Y:S02]  /*f760*/  IADD3.X R67, P3, PT, R16, ~UR30, RZ, P3, !PT ;  /* 0x8000001e10437c10 */ /* 0x000fe40009f7e4ff */
[----:B------:R-:W-:Y:S02]  /*f770*/  IADD3.X R102, P0, PT, R97, ~UR19, RZ, P0, !PT ;  /* 0x8000001361667c10 */ /* 0x000fe4000871e4ff */
[----:B------:R-:W-:-:S02]  /*f780*/  IADD3.X R73, PT, PT, R100, ~UR31, RZ, P3, !PT ;  /* 0x8000001f64497c10 */ /* 0x000fc40009ffe4ff */
[----:B------:R-:W-:Y:S02]  /*f790*/  IADD3.X R74, P0, PT, R65, ~UR30, RZ, P0, !PT ;  /* 0x8000001e414a7c10 */ /* 0x000fe4000871e4ff */
[----:B------:R-:W-:Y:S02]  /*f7a0*/  ISETP.NE.AND P1, PT, R73, RZ, PT ;  /* 0x000000ff4900720c */ /* 0x000fe40003f25270 */
[----:B------:R-:W-:Y:S02]  /*f7b0*/  IADD3.X R73, PT, PT, R41, ~UR31, RZ, P0, !PT ;  /* 0x8000001f29497c10 */ /* 0x000fe400087fe4ff */
[----:B------:R-:W-:Y:S02]  /*f7c0*/  SEL R24, R53, R24, !P1 ;  /* 0x0000001835187207 */ /* 0x000fe40004800000 */
[----:B------:R-:W-:Y:S02]  /*f7d0*/  ISETP.NE.AND P2, PT, R73, RZ, PT ;  /* 0x000000ff4900720c */ /* 0x000fe40003f45270 */
[----:B------:R-:W-:-:S02]  /*f7e0*/  SEL R68, R68, R27, !P1 ;  /* 0x0000001b44447207 */ /* 0x000fc40004800000 */
[----:B------:R-:W-:Y:S02]  /*f7f0*/  SEL R95, R104, R95, !P2 ;  /* 0x0000005f685f7207 */ /* 0x000fe40005000000 */
[----:B------:R-:W-:Y:S02]  /*f800*/  SEL R9, R112, R9, !P2 ;  /* 0x0000000970097207 */ /* 0x000fe40005000000 */
[----:B------:R-:W-:Y:S02]  /*f810*/  IADD3 R24, P3, PT, -R95, R24, RZ ;  /* 0x000000185f187210 */ /* 0x000fe40007f7e1ff */
[----:B------:R-:W-:Y:S02]  /*f820*/  SEL R72, R72, R23, !P1 ;  /* 0x0000001748487207 */ /* 0x000fe40004800000 */
[----:B------:R-:W-:Y:S02]  /*f830*/  SEL R23, R75, R18, !P2 ;  /* 0x000000124b177207 */ /* 0x000fe40005000000 */
[----:B------:R-:W-:-:S02]  /*f840*/  IADD3.X R18, P3, PT, ~R9, R68, RZ, P3, !PT ;  /* 0x0000004409127210 */ /* 0x000fc40001f7e5ff */
[----:B------:R-:W-:Y:S02]  /*f850*/  IADD3 R26, P0, PT, R93, R26, RZ ;  /* 0x0000001a5d1a7210 */ /* 0x000fe40007f1e0ff */
[----:B------:R-:W-:Y:S02]  /*f860*/  SEL R106, R71, R106, !P1 ;  /* 0x0000006a476a7207 */ /* 0x000fe40004800000 */
[----:B------:R-:W-:Y:S02]  /*f870*/  SEL R109, R110, R57, !P2 ;  /* 0x000000396e6d7207 */ /* 0x000fe40005000000 */
[----:B------:R-:W-:Y:S02]  /*f880*/  IADD3.X R27, P5, PT, ~R23, R72, RZ, P3, !PT ;  /* 0x00000048171b7210 */ /* 0x000fe40001fbe5ff */
[----:B------:R-:W-:Y:S02]  /*f890*/  IADD3.X R19, P0, PT, R19, R52, RZ, P0, !PT ;  /* 0x0000003413137210 */ /* 0x000fe4000071e4ff */
[----:B------:R-:W-:-:S02]  /*f8a0*/  IADD3 R53, P3, PT, R26, -UR28, RZ ;  /* 0x8000001c1a357c10 */ /* 0x000fc4000ff7e0ff */
[----:B------:R-:W-:Y:S02]  /*f8b0*/  SEL R111, R108, R45, !P2 ;  /* 0x0000002d6c6f7207 */ /* 0x000fe40005000000 */
[----:B------:R-:W-:Y:S02]  /*f8c0*/  SEL R66, R66, R69, !P1 ;  /* 0x0000004542427207 */ /* 0x000fe40004800000 */
[----:B------:R-:W-:Y:S02]  /*f8d0*/  IADD3.X R45, P5, PT, ~R109, R106, RZ, P5, !PT ;  /* 0x0000006a6d2d7210 */ /* 0x000fe40002fbe5ff */
[----:B------:R-:W-:Y:S02]  /*f8e0*/  IADD3.X R107, P0, PT, R107, R60, RZ, P0, !PT ;  /* 0x0000003c6b6b7210 */ /* 0x000fe4000071e4ff */
[----:B------:R-:W-:Y:S02]  /*f8f0*/  IADD3.X R52, P3, PT, R19, ~UR29, RZ, P3, !PT ;  /* 0x8000001d13347c10 */ /* 0x000fe40009f7e4ff */
[----:B------:R-:W-:-:S02]  /*f900*/  SEL R70, R70, R55, !P1 ;  /* 0x0000003746467207 */ /* 0x000fc40004800000 */
[----:B------:R-:W-:Y:S02]  /*f910*/  SEL R113, R102, R97, !P2 ;  /* 0x0000006166717207 */ /* 0x000fe40005000000 */
[----:B------:R-:W-:Y:S02]  /*f920*/  IADD3.X R66, P5, PT, ~R111, R66, RZ, P5, !PT ;  /* 0x000000426f427210 */ /* 0x000fe40002fbe5ff */
[----:B------:R-:W-:Y:S02]  /*f930*/  IADD3.X R105, P0, PT, R105, R62, RZ, P0, !PT ;  /* 0x0000003e69697210 */ /* 0x000fe4000071e4ff */
[----:B------:R-:W-:Y:S02]  /*f940*/  SEL R60, R67, R16, !P1 ;  /* 0x00000010433c7207 */ /* 0x000fe40004800000 */
[----:B------:R-:W-:Y:S02]  /*f950*/  IADD3.X R16, P3, PT, R107, ~UR16, RZ, P3, !PT ;  /* 0x800000106b107c10 */ /* 0x000fe40009f7e4ff */
[----:B------:R-:W-:-:S02]  /*f960*/  SEL R115, R74, R65, !P2 ;  /* 0x000000414a737207 */ /* 0x000fc40005000000 */
[----:B------:R-:W-:Y:S02]  /*f970*/  IADD3.X R70, P5, PT, ~R113, R70, RZ, P5, !PT ;  /* 0x0000004671467210 */ /* 0x000fe40002fbe5ff */
[----:B------:R-:W-:Y:S02]  /*f980*/  IADD3.X R103, P0, PT, R103, R58, RZ, P0, !PT ;  /* 0x0000003a67677210 */ /* 0x000fe4000071e4ff */
[----:B------:R-:W-:Y:S02]  /*f990*/  IADD3.X R58, P3, PT, R105, ~UR17, RZ, P3, !PT ;  /* 0x80000011693a7c10 */ /* 0x000fe40009f7e4ff */
[----:B------:R-:W-:Y:S02]  /*f9a0*/  IADD3.X R55, P5, PT, ~R115, R60, RZ, P5, !PT ;  /* 0x0000003c73377210 */ /* 0x000fe40002fbe5ff */
[----:B------:R-:W-:Y:S02]  /*f9b0*/  IADD3.X R101, P0, PT, R101, R54, RZ, P0, !PT ;  /* 0x0000003665657210 */ /* 0x000fe4000071e4ff */
[----:B------:R-:W-:Y:S01]  /*f9c0*/  IADD3.X R54, P3, PT, R103, ~UR18, RZ, P3, !PT ;  /* 0x8000001267367c10 */ /* 0x000fe20009f7e4ff */
[----:B------:R-:W-:Y:S01]  /*f9d0*/  IMAD.X R100, R100, 0x1, ~R41, P5 ;  /* 0x0000000164647824 */ /* 0x000fe200028e0e29 */
[----:B------:R-:W-:-:S02]  /*f9e0*/  IADD3.X R25, P0, PT, R25, R64, RZ, P0, !PT ;  /* 0x0000004019197210 */ /* 0x000fc4000071e4ff */
[----:B------:R-:W-:Y:S02]  /*f9f0*/  IADD3.X R60, P3, PT, R101, ~UR19, RZ, P3, !PT ;  /* 0x80000013653c7c10 */ /* 0x000fe40009f7e4ff */
[----:B------:R-:W-:Y:S02]  /*fa00*/  ISETP.NE.AND P1, PT, R100, RZ, PT ;  /* 0x000000ff6400720c */ /* 0x000fe40003f25270 */
[----:B------:R-:W-:Y:S02]  /*fa10*/  IADD3.X R62, PT, PT, R99, R56, RZ, P0, !PT ;  /* 0x00000038633e7210 */ /* 0x000fe400007fe4ff */
[----:B------:R-:W-:Y:S02]  /*fa20*/  IADD3.X R56, P3, PT, R25, ~UR30, RZ, P3, !PT ;  /* 0x8000001e19387c10 */ /* 0x000fe40009f7e4ff */
[----:B------:R-:W-:Y:S02]  /*fa30*/  MOV R68, RZ ;  /* 0x000000ff00447202 */ /* 0x000fe40000000f00 */
[----:B------:R-:W-:-:S02]  /*fa40*/  IADD3.X R57, PT, PT, R62, ~UR31, RZ, P3, !PT ;  /* 0x8000001f3e397c10 */ /* 0x000fc40009ffe4ff */
[----:B------:R-:W-:Y:S02]  /*fa50*/  MOV R75, RZ ;  /* 0x000000ff004b7202 */ /* 0x000fe40000000f00 */
[----:B------:R-:W-:Y:S02]  /*fa60*/  ISETP.NE.AND P2, PT, R57, RZ, PT ;  /* 0x000000ff3900720c */ /* 0x000fe40003f45270 */
[----:B------:R-:W-:Y:S02]  /*fa70*/  @P1 IADD3 R24, P0, PT, R24, UR28, RZ ;  /* 0x0000001c18181c10 */ /* 0x000fe4000ff1e0ff */
[----:B------:R-:W-:Y:S02]  /*fa80*/  SEL R53, R53, R26, !P2 ;  /* 0x0000001a35357207 */ /* 0x000fe40005000000 */
[----:B------:R-:W-:Y:S01]  /*fa90*/  SEL R19, R52, R19, !P2 ;  /* 0x0000001334137207 */ /* 0x000fe20005000000 */
[----:B------:R-:W-:Y:S01]  /*faa0*/  IMAD.MOV.U32 R52, RZ, RZ, RZ ;  /* 0x000000ffff347224 */ /* 0x000fe200078e00ff */
[----:B------:R-:W-:-:S02]  /*fab0*/  @P1 IADD3.X R18, P0, PT, R18, UR29, RZ, P0, !PT ;  /* 0x0000001d12121c10 */ /* 0x000fc4000871e4ff */
[----:B------:R-:W-:Y:S02]  /*fac0*/  IADD3 R24, P3, PT, -R53, R24, RZ ;  /* 0x0000001835187210 */ /* 0x000fe40007f7e1ff */
[----:B------:R-:W-:Y:S02]  /*fad0*/  SEL R110, R16, R107, !P2 ;  /* 0x0000006b106e7207 */ /* 0x000fe40005000000 */
[----:B------:R-:W-:Y:S02]  /*fae0*/  @P1 IADD3.X R27, P0, PT, R27, UR16, RZ, P0, !PT ;  /* 0x000000101b1b1c10 */ /* 0x000fe4000871e4ff */
[----:B------:R-:W-:Y:S02]  /*faf0*/  IADD3.X R16, P3, PT, ~R19, R18, RZ, P3, !PT ;  /* 0x0000001213107210 */ /* 0x000fe40001f7e5ff */
[----:B------:R-:W-:Y:S02]  /*fb00*/  SEL R105, R58, R105, !P2 ;  /* 0x000000693a697207 */ /* 0x000fe40005000000 */
[----:B------:R-:W-:-:S02]  /*fb10*/  @P1 IADD3.X R45, P0, PT, R45, UR17, RZ, P0, !PT ;  /* 0x000000112d2d1c10 */ /* 0x000fc4000871e4ff */
[----:B------:R-:W-:Y:S02]  /*fb20*/  IADD3.X R27, P3, PT, ~R110, R27, RZ, P3, !PT ;  /* 0x0000001b6e1b7210 */ /* 0x000fe40001f7e5ff */
[----:B------:R-:W-:Y:S02]  /*fb30*/  SEL R103, R54, R103, !P2 ;  /* 0x0000006736677207 */ /* 0x000fe40005000000 */
[----:B------:R-:W-:Y:S02]  /*fb40*/  @P1 IADD3.X R66, P0, PT, R66, UR18, RZ, P0, !PT ;  /* 0x0000001242421c10 */ /* 0x000fe4000871e4ff */
[----:B------:R-:W-:Y:S02]  /*fb50*/  IADD3.X R58, P3, PT, ~R105, R45, RZ, P3, !PT ;  /* 0x0000002d693a7210 */ /* 0x000fe40001f7e5ff */
[----:B------:R-:W-:Y:S01]  /*fb60*/  SEL R101, R60, R101, !P2 ;  /* 0x000000653c657207 */ /* 0x000fe20005000000 */
[----:B------:R-:W-:Y:S01]  /*fb70*/  IMAD.MOV.U32 R60, RZ, RZ, RZ ;  /* 0x000000ffff3c7224 */ /* 0x000fe200078e00ff */
[----:B------:R-:W-:-:S02]  /*fb80*/  @P1 IADD3.X R70, P0, PT, R70, UR19, RZ, P0, !PT ;  /* 0x0000001346461c10 */ /* 0x000fc4000871e4ff */
[----:B------:R-:W-:Y:S02]  /*fb90*/  IADD3.X R66, P3, PT, ~R103, R66, RZ, P3, !PT ;  /* 0x0000004267427210 */ /* 0x000fe40001f7e5ff */
[----:B------:R-:W-:Y:S02]  /*fba0*/  SEL R56, R56, R25, !P2 ;  /* 0x0000001938387207 */ /* 0x000fe40005000000 */
[----:B------:R-:W-:Y:S02]  /*fbb0*/  @P1 IADD3.X R55, P0, PT, R55, UR30, RZ, P0, !PT ;  /* 0x0000001e37371c10 */ /* 0x000fe4000871e4ff */
[----:B------:R-:W-:Y:S02]  /*fbc0*/  IADD3.X R70, P3, PT, ~R101, R70, RZ, P3, !PT ;  /* 0x0000004665467210 */ /* 0x000fe40001f7e5ff */
[----:B------:R-:W-:Y:S02]  /*fbd0*/  @P1 IADD3.X R37, PT, PT, R37, UR31, RZ, P0, !PT ;  /* 0x0000001f25251c10 */ /* 0x000fe400087fe4ff */
[----:B------:R-:W-:-:S05]  /*fbe0*/  IADD3.X R55, P3, PT, ~R56, R55, RZ, P3, !PT ;  /* 0x0000003738377210 */ /* 0x000fca0001f7e5ff */
[----:B------:R-:W-:-:S05]  /*fbf0*/  IMAD.X R18, R37, 0x1, ~R62, P3 ;  /* 0x0000000125127824 */ /* 0x000fca00018e0e3e */
[----:B------:R-:W-:-:S13]  /*fc00*/  ISETP.NE.AND P1, PT, R18, RZ, PT ;  /* 0x000000ff1200720c */ /* 0x000fda0003f25270 */
[----:B------:R-:W-:-:S04]  /*fc10*/  @P1 IADD3 R24, P0, PT, R24, UR28, RZ ;  /* 0x0000001c18181c10 */ /* 0x000fc8000ff1e0ff */
[----:B------:R-:W-:Y:S02]  /*fc20*/  @P1 IADD3.X R16, P0, PT, R16, UR29, RZ, P0, !PT ;  /* 0x0000001d10101c10 */ /* 0x000fe4000871e4ff */
[----:B------:R-:W-:Y:S02]  /*fc30*/  IADD3 R99, P2, PT, -R53, R24, RZ ;  /* 0x0000001835637210 */ /* 0x000fe40007f5e1ff */
[----:B------:R-:W-:Y:S02]  /*fc40*/  @P1 IADD3.X R27, P0, PT, R27, UR16, RZ, P0, !PT ;  /* 0x000000101b1b1c10 */ /* 0x000fe4000871e4ff */
[----:B------:R-:W-:Y:S02]  /*fc50*/  IADD3.X R16, P2, PT, ~R19, R16, RZ, P2, !PT ;  /* 0x0000001013107210 */ /* 0x000fe4000175e5ff */
[----:B------:R-:W-:Y:S02]  /*fc60*/  @P1 IADD3.X R58, P0, PT, R58, UR17, RZ, P0, !PT ;  /* 0x000000113a3a1c10 */ /* 0x000fe4000871e4ff */
[----:B------:R-:W-:Y:S01]  /*fc70*/  IADD3.X R45, P2, PT, ~R110, R27, RZ, P2, !PT ;  /* 0x0000001b6e2d7210 */ /* 0x000fe2000175e5ff */
[----:B------:R-:W-:Y:S01]  /*fc80*/  IMAD.WIDE.U32 R26, R95, R90, RZ ;  /* 0x0000005a5f1a7225 */ /* 0x000fe200078e00ff */
[----:B------:R-:W-:-:S02]  /*fc90*/  @P1 IADD3.X R66, P0, PT, R66, UR18, RZ, P0, !PT ;  /* 0x0000001242421c10 */ /* 0x000fc4000871e4ff */
[----:B------:R-:W-:Y:S02]  /*fca0*/  IADD3.X R58, P2, PT, ~R105, R58, RZ, P2, !PT ;  /* 0x0000003a693a7210 */ /* 0x000fe4000175e5ff */
[----:B------:R-:W-:Y:S02]  /*fcb0*/  @P1 IADD3.X R70, P0, PT, R70, UR19, RZ, P0, !PT ;  /* 0x0000001346461c10 */ /* 0x000fe4000871e4ff */
[----:B------:R-:W-:Y:S01]  /*fcc0*/  IADD3.X R93, P2, PT, ~R103, R66, RZ, P2, !PT ;  /* 0x00000042675d7210 */ /* 0x000fe2000175e5ff */
[----:B------:R-:W-:Y:S01]  /*fcd0*/  IMAD.MOV.U32 R66, RZ, RZ, RZ ;  /* 0x000000ffff427224 */ /* 0x000fe200078e00ff */
[----:B------:R-:W-:Y:S02]  /*fce0*/  @P1 IADD3.X R55, P0, PT, R55, UR30, RZ, P0, !PT ;  /* 0x0000001e37371c10 */ /* 0x000fe4000871e4ff */
[----:B------:R-:W-:Y:S01]  /*fcf0*/  IADD3.X R97, P2, PT, ~R101, R70, RZ, P2, !PT ;  /* 0x0000004665617210 */ /* 0x000fe2000175e5ff */
[----:B------:R-:W-:Y:S01]  /*fd00*/  IMAD.MOV.U32 R70, RZ, RZ, RZ ;  /* 0x000000ffff467224 */ /* 0x000fe200078e00ff */
[----:B------:R-:W-:-:S02]  /*fd10*/  @P1 IADD3.X R38, PT, PT, R38, UR31, RZ, P0, !PT ;  /* 0x0000001f26261c10 */ /* 0x000fc400087fe4ff */
[----:B------:R-:W-:Y:S02]  /*fd20*/  IADD3.X R102, P2, PT, ~R56, R55, RZ, P2, !PT ;  /* 0x0000003738667210 */ /* 0x000fe4000175e5ff */
[----:B------:R-:W-:Y:S02]  /*fd30*/  MOV R26, RZ ;  /* 0x000000ff001a7202 */ /* 0x000fe40000000f00 */
[----:B------:R-:W-:Y:S02]  /*fd40*/  IADD3.X R18, PT, PT, ~R62, R38, RZ, P2, !PT ;  /* 0x000000263e127210 */ /* 0x000fe400017fe5ff */
[----:B------:R-:W-:Y:S01]  /*fd50*/  MOV R24, RZ ;  /* 0x000000ff00187202 */ /* 0x000fe20000000f00 */
[----:B------:R-:W-:Y:S01]  /*fd60*/  IMAD.WIDE.U32 R26, R9, R90, R26 ;  /* 0x0000005a091a7225 */ /* 0x000fe200078e001a */
[----:B------:R-:W-:-:S03]  /*fd70*/  ISETP.NE.AND P1, PT, R18, RZ, PT ;  /* 0x000000ff1200720c */ /* 0x000fc60003f25270 */
[----:B------:R-:W-:Y:S01]  /*fd80*/  IMAD.MOV.U32 R25, RZ, RZ, R27 ;  /* 0x000000ffff197224 */ /* 0x000fe200078e001b */
[----:B------:R-:W-:Y:S01]  /*fd90*/  MOV R27, RZ ;  /* 0x000000ff001b7202 */ /* 0x000fe20000000f00 */
[----:B------:R-:W-:-:S04]  /*fda0*/  IMAD.WIDE.U32 R24, R23, R90, R24 ;  /* 0x0000005a17187225 */ /* 0x000fc800078e0018 */
[----:B------:R-:W-:-:S04]  /*fdb0*/  IMAD.WIDE.U32 R26, R95, R80, R26 ;  /* 0x000000505f1a7225 */ /* 0x000fc800078e001a */
        /* <DEDUP_REMOVED lines=15> */
[----:B------:R-:W-:Y:S02]  /*feb0*/  MOV R56, RZ ;  /* 0x000000ff00387202 */ /* 0x000fe40000000f00 */
[----:B------:R-:W-:Y:S01]  /*fec0*/  MOV R19, R25 ;  /* 0x0000001900137202 */ /* 0x000fe20000000f00 */
[----:B------:R-:W-:Y:S01]  /*fed0*/  IMAD.X R18, R62, 0x1, ~R39, P2 ;  /* 0x000000013e127824 */ /* 0x000fe200010e0e27 */
[----:B------:R-:W-:Y:S01]  /*fee0*/  MOV R62, RZ ;  /* 0x000000ff003e7202 */ /* 0x000fe20000000f00 */
[----:B------:R-:W-:-:S03]  /*fef0*/  IMAD.MOV.U32 R25, RZ, RZ, R27 ;  /* 0x000000ffff197224 */ /* 0x000fc600078e001b */
[----:B------:R-:W-:Y:S01]  /*ff00*/  ISETP.NE.AND P1, PT, R18, RZ, PT ;  /* 0x000000ff1200720c */ /* 0x000fe20003f25270 */
[----:B------:R-:W-:Y:S02]  /*ff10*/  IMAD.MOV.U32 R18, RZ, RZ, RZ ;  /* 0x000000ffff127224 */ /* 0x000fe400078e00ff */
[----:B------:R-:W-:-:S04]  /*ff20*/  IMAD.WIDE.U32 R24, R9, R80, R24 ;  /* 0x0000005009187225 */ /* 0x000fc800078e0018 */
[----:B------:R-:W-:-:S04]  /*ff30*/  IMAD.WIDE.U32 R18, R109, R90, R18 ;  /* 0x0000005a6d127225 */ /* 0x000fc800078e0012 */
[----:B------:R-:W-:Y:S01]  /*ff40*/  IMAD.MOV.U32 R63, RZ, RZ, R19 ;  /* 0x000000ffff3f7224 */ /* 0x000fe200078e0013 */
[----:B------:R-:W-:Y:S01]  /*ff50*/  MOV R19, R25 ;  /* 0x0000001900137202 */ /* 0x000fe20000000f00 */
[----:B------:R-:W-:Y:S01]  /*ff60*/  IMAD.MOV.U32 R25, RZ, RZ, RZ ;  /* 0x000000ffff197224 */ /* 0x000fe200078e00ff */
[----:B------:R-:W-:Y:S01]  /*ff70*/  @P1 IADD3 R114, P0, PT, R114, UR28, RZ ;  /* 0x0000001c72721c10 */ /* 0x000fe2000ff1e0ff */
[----:B------:R-:W-:-:S03]  /*ff80*/  IMAD.WIDE.U32 R62, R111, R90, R62 ;  /* 0x0000005a6f3e7225 */ /* 0x000fc600078e003e */
[----:B------:R-:W-:Y:S01]  /*ff90*/  @P1 IADD3.X R119, P0, PT, R119, UR29, RZ, P0, !PT ;  /* 0x0000001d77771c10 */ /* 0x000fe2000871e4ff */
[----:B------:R-:W-:Y:S01]  /*ffa0*/  IMAD.WIDE.U32 R54, R114, R59, RZ ;  /* 0x0000003b72367225 */ /* 0x000fe200078e00ff */
[----:B------:R-:W-:Y:S02]  /*ffb0*/  MOV R54, RZ ;  /* 0x000000ff00367202 */ /* 0x000fe40000000f00 */
[----:B------:R-:W-:Y:S01]  /*ffc0*/  @P1 IADD3.X R110, P0, PT, R110, UR16, RZ, P0, !PT ;  /* 0x000000106e6e1c10 */ /* 0x000fe2000871e4ff */
[----:B------:R-:W-:-:S03]  /*ffd0*/  IMAD.WIDE.U32 R18, R23, R80, R18 ;  /* 0x0000005017127225 */ /* 0x000fc600078e0012 */
[----:B------:R-:W-:Y:S01]  /*ffe0*/  @P1 IADD3.X R118, P0, PT, R118, UR17, RZ, P0, !PT ;  /* 0x0000001176761c10 */ /* 0x000fe2000871e4ff */
[----:B------:R-:W-:-:S03]  /*fff0*/  IMAD.WIDE.U32 R54, R59, R119, R54 ;  /* 0x000000773b367225 */ /* 0x000fc600078e0036 */
[----:B------:R-:W-:Y:S01]  /*10000*/  @P1 IADD3.X R103, P0, PT, R103, UR18, RZ, P0, !PT ;  /* 0x0000001267671c10 */ /* 0x000fe2000871e4ff */
[----:B------:R-:W-:Y:S01]  /*10010*/  IMAD.WIDE.U32 R24, R95, R44, R24 ;  /* 0x0000002c5f187225 */ /* 0x000fe200078e0018 */
[----:B------:R-:W-:Y:S02]  /*10020*/  MOV R53, R55 ;  /* 0x0000003700357202 */ /* 0x000fe40000000f00 */
[----:B------:R-:W-:Y:S01]  /*10030*/  @P1 IADD3.X R112, P0, PT, R112, UR19, RZ, P0, !PT ;  /* 0x0000001370701c10 */ /* 0x000fe2000871e4ff */
[----:B------:R-:W-:Y:S02]  /*10040*/  IMAD.MOV.U32 R55, RZ, RZ, RZ ;  /* 0x000000ffff377224 */ /* 0x000fe400078e00ff */
[----:B------:R-:W-:Y:S01]  /*10050*/  IMAD.WIDE.U32 R52, R59, R110, R52 ;  /* 0x0000006e3b347225 */ /* 0x000fe200078e0034 */
[----:B------:R-:W-:-:S03]  /*10060*/  @P1 IADD3.X R108, P0, PT, R108, UR30, RZ, P0, !PT ;  /* 0x0000001e6c6c1c10 */ /* 0x000fc6000871e4ff */
[----:B------:R-:W-:Y:S01]  /*10070*/  IMAD.WIDE.U32 R54, R12, R114, R54 ;  /* 0x000000720c367225 */ /* 0x000fe200078e0036 */
[----:B------:R-:W-:Y:S02]  /*10080*/  MOV R67, R53 ;  /* 0x0000003500437202 */ /* 0x000fe40000000f00 */
[----:B------:R-:W-:Y:S01]  /*10090*/  @P1 IADD3.X R40, PT, PT, R40, UR31, RZ, P0, !PT ;  /* 0x0000001f28281c10 */ /* 0x000fe200087fe4ff */
[----:B------:R-:W-:Y:S02]  /*100a0*/  IMAD.MOV.U32 R53, RZ, RZ, R55 ;  /* 0x000000ffff357224 */ /* 0x000fe400078e0037 */
[----:B------:R-:W-:-:S04]  /*100b0*/  IMAD.WIDE.U32 R66, R59, R118, R66 ;  /* 0x000000763b427225 */ /* 0x000fc800078e0042 */
[----:B------:R-:W-:Y:S01]  /*100c0*/  IMAD.WIDE.U32 R52, R12, R119, R52 ;  /* 0x000000770c347225 */ /* 0x000fe200078e0034 */
[----:B------:R-:W-:-:S03]  /*100d0*/  MOV R71, R67 ;  /* 0x0000004300477202 */ /* 0x000fc60000000f00 */
[----:B------:R-:W-:Y:S02]  /*100e0*/  IMAD.MOV.U32 R67, RZ, RZ, R53 ;  /* 0x000000ffff437224 */ /* 0x000fe400078e0035 */
[----:B------:R-:W-:Y:S02]  /*100f0*/  IMAD.MOV.U32 R53, RZ, RZ, RZ ;  /* 0x000000ffff357224 */ /* 0x000fe400078e00ff */
[----:B------:R-:W-:-:S04]  /*10100*/  IMAD.WIDE.U32 R70, R59, R103, R70 ;  /* 0x000000673b467225 */ /* 0x000fc800078e0046 */
[----:B------:R-:W-:-:S04]  /*10110*/  IMAD.WIDE.U32 R66, R12, R110, R66 ;  /* 0x0000006e0c427225 */ /* 0x000fc800078e0042 */
[----:B------:R-:W-:-:S04]  /*10120*/  IMAD.WIDE.U32 R52, R94, R114, R52 ;  /* 0x000000725e347225 */ /* 0x000fc800078e0034 */
[----:B------:R-:W-:Y:S01]  /*10130*/  IMAD.MOV.U32 R57, RZ, RZ, R71 ;  /* 0x000000ffff397224 */ /* 0x000fe200078e0047 */
[----:B------:R-:W-:Y:S02]  /*10140*/  MOV R71, R67 ;  /* 0x0000004300477202 */ /* 0x000fe40000000f00 */
        /* <DEDUP_REMOVED lines=12> */
[----:B------:R-:W-:Y:S02]  /*10210*/  MOV R67, R71 ;  /* 0x0000004700437202 */ /* 0x000fe40000000f00 */
[----:B------:R-:W-:Y:S01]  /*10220*/  MOV R72, R70 ;  /* 0x0000004600487202 */ /* 0x000fe20000000f00 */
[----:B------:R-:W-:-:S04]  /*10230*/  IMAD.WIDE.U32 R74, R43, R114, R74 ;  /* 0x000000722b4a7225 */ /* 0x000fc800078e004a */
[----:B------:R-:W-:Y:S02]  /*10240*/  IMAD.MOV.U32 R69, RZ, RZ, R57 ;  /* 0x000000ffff457224 */ /* 0x000fe400078e0039 */
        /* <DEDUP_REMOVED lines=9> */
[----:B------:R-:W-:Y:S01]  /*102e0*/  IMAD.MOV.U32 R70, RZ, RZ, R66 ;  /* 0x000000ffff467224 */ /* 0x000fe200078e0042 */
[----:B------:R-:W-:Y:S01]  /*102f0*/  MOV R71, R73 ;  /* 0x0000004900477202 */ /* 0x000fe20000000f00 */
[----:B------:R-:W-:Y:S02]  /*10300*/  IMAD.MOV.U32 R73, RZ, RZ, RZ ;  /* 0x000000ffff497224 */ /* 0x000fe400078e00ff */
        /* <DEDUP_REMOVED lines=16> */
[----:B------:R-:W-:-:S04]  /*10410*/  IMAD.WIDE.U32 R70, R76, R119, R70 ;  /* 0x000000774c467225 */ /* 0x000fc800078e0046 */
[----:B------:R-:W-:Y:S02]  /*10420*/  IMAD.MOV.U32 R100, RZ, RZ, R104 ;  /* 0x000000ffff647224 */ /* 0x000fe400078e0068 */
[----:B------:R-:W-:Y:S02]  /*10430*/  IMAD.MOV.U32 R67, RZ, RZ, R69 ;  /* 0x000000ffff437224 */ /* 0x000fe400078e0045 */
[----:B------:R-:W-:Y:S02]  /*10440*/  IMAD.MOV.U32 R69, RZ, RZ, R71 ;  /* 0x000000ffff457224 */ /* 0x000fe400078e0047 */
        /* <DEDUP_REMOVED lines=12> */
[----:B------:R-:W-:Y:S02]  /*10510*/  MOV R117, R101 ;  /* 0x0000006500757202 */ /* 0x000fe40000000f00 */
[----:B------:R-:W-:Y:S01]  /*10520*/  MOV R120, R100 ;  /* 0x0000006400787202 */ /* 0x000fe20000000f00 */
[----:B------:R-:W-:-:S04]  /*10530*/  IMAD.WIDE.U32 R68, R20, R119, R68 ;  /* 0x0000007714447225 */ /* 0x000fc800078e0044 */
[----:B------:R-:W-:Y:S02]  /*10540*/  IMAD.MOV.U32 R60, RZ, RZ, RZ ;  /* 0x000000ffff3c7224 */ /* 0x000fe400078e00ff */
[----:B------:R-:W-:Y:S01]  /*10550*/  IMAD.MOV.U32 R63, RZ, RZ, R19 ;  /* 0x000000ffff3f7224 */ /* 0x000fe200078e0013 */
[----:B------:R-:W-:Y:S01]  /*10560*/  MOV R19, R25 ;  /* 0x0000001900137202 */ /* 0x000fe20000000f00 */
[----:B------:R-:W-:Y:S01]  /*10570*/  IMAD.MOV.U32 R121, RZ, RZ, R67 ;  /* 0x000000ffff797224 */ /* 0x000fe200078e0043 */
[----:B------:R-:W-:Y:S01]  /*10580*/  MOV R67, R69 ;  /* 0x0000004500437202 */ /* 0x000fe20000000f00 */
[----:B------:R-:W-:Y:S01]  /*10590*/  IMAD.MOV.U32 R116, RZ, RZ, R106 ;  /* 0x000000ffff747224 */ /* 0x000fe200078e006a */
[----:B------:R-:W-:Y:S01]  /*105a0*/  MOV R106, R107 ;  /* 0x0000006b006a7202 */ /* 0x000fe20000000f00 */
[----:B------:R-:W-:-:S04]  /*105b0*/  IMAD.WIDE.U32 R60, R113, R90, R60 ;  /* 0x0000005a713c7225 */ /* 0x000fc800078e003c */
[----:B------:R-:W-:Y:S01]  /*105c0*/  IMAD.MOV.U32 R69, RZ, RZ, RZ ;  /* 0x000000ffff457224 */ /* 0x000fe200078e00ff */
[----:B------:R-:W-:Y:S01]  /*105d0*/  MOV R57, R61 ;  /* 0x0000003d00397202 */ /* 0x000fe20000000f00 */
[----:B------:R-:W-:-:S04]  /*105e0*/  IMAD.WIDE.U32 R62, R109, R80, R62 ;  /* 0x000000506d3e7225 */ /* 0x000fc800078e003e */
[----:B------:R-:W-:-:S04]  /*105f0*/  IMAD.WIDE.U32 R116, R43, R108, R116 ;  /* 0x0000006c2b747225 */ /* 0x000fc800078e0074 */
[----:B------:R-:W-:-:S04]  /*10600*/  IMAD.WIDE.U32 R18, R9, R44, R18 ;  /* 0x0000002c09127225 */ /* 0x000fc800078e0012 */
[----:B------:R-:W-:-:S04]  /*10610*/  IMAD.WIDE.U32 R120, R76, R103, R120 ;  /* 0x000000674c787225 */ /* 0x000fc800078e0078 */
[----:B------:R-:W-:-:S04]  /*10620*/  IMAD.WIDE.U32 R66, R20, R110, R66 ;  /* 0x0000006e14427225 */ /* 0x000fc800078e0042 */
[----:B------:R-:W-:-:S04]  /*10630*/  IMAD.WIDE.U32 R68, R7, R114, R68 ;  /* 0x0000007207447225 */ /* 0x000fc800078e0044 */
[----:B------:R-:W-:Y:S02]  /*10640*/  IMAD.MOV.U32 R56, RZ, RZ, RZ ;  /* 0x000000ffff387224 */ /* 0x000fe400078e00ff */
[----:B------:R-:W-:Y:S01]  /*10650*/  IMAD.MOV.U32 R61, RZ, RZ, R63 ;  /* 0x000000ffff3d7224 */ /* 0x000fe200078e003f */
[----:B------:R-:W-:Y:S01]  /*10660*/  MOV R63, R19 ;  /* 0x00000013003f7202 */ /* 0x000fe20000000f00 */
[----:B------:R-:W-:Y:S01]  /*10670*/  IMAD.MOV.U32 R107, RZ, RZ, R117 ;  /* 0x000000ffff6b7224 */ /* 0x000fe200078e0075 */
[----:B------:R-:W-:Y:S01]  /*10680*/  MOV R19, RZ ;  /* 0x000000ff00137202 */ /* 0x000fe20000000f00 */
        /* <DEDUP_REMOVED lines=9> */
[----:B------:R-:W-:-:S04]  /*10720*/  IMAD.WIDE.U32 R120, R20, R118, R120 ;  /* 0x0000007614787225 */ /* 0x000fc800078e0078 */
[----:B------:R-:W-:-:S04]  /*10730*/  IMAD.WIDE.U32 R66, R7, R119, R66 ;  /* 0x0000007707427225 */ /* 0x000fc800078e0042 */
[----:B------:R-:W-:-:S04]  /*10740*/  IMAD.WIDE.U32 R18, R95, R98, R18 ;  /* 0x000000625f127225 */ /* 0x000fc800078e0012 */
[----:B------:R-:W-:-:S04]  /*10750*/  IMAD.WIDE.U32 R106, R43, R40, R106 ;  /* 0x000000282b6a7225 */ /* 0x000fc800078e006a */
[----:B------:R-:W-:Y:S01]  /*10760*/  IMAD.MOV.U32 R57, RZ, RZ, R61 ;  /* 0x000000ffff397224 */ /* 0x000fe200078e003d */
[----:B------:R-:W-:Y:S01]  /*10770*/  MOV R61, R63 ;  /* 0x0000003f003d7202 */ /* 0x000fe20000000f00 */
[----:B------:R-:W-:Y:S01]  /*10780*/  IMAD.MOV.U32 R64, RZ, RZ, RZ ;  /* 0x000000ffff407224 */ /* 0x000fe200078e00ff */
        /* <DEDUP_REMOVED lines=11> */
[----:B------:R-:W-:Y:S01]  /*10840*/  IMAD.WIDE.U32 R122, R76, R108, R122 ;  /* 0x0000006c4c7a7225 */ /* 0x000fe200078e007a */
[----:B------:R-:W-:-:S03]  /*10850*/  MOV R124, R116 ;  /* 0x00000074007c7202 */ /* 0x000fc60000000f00 */
        /* <DEDUP_REMOVED lines=8> */
[----:B------:R-:W-:Y:S01]  /*108e0*/  IMAD.MOV.U32 R123, RZ, RZ, R117 ;  /* 0x000000ffff7b7224 */ /* 0x000fe200078e0075 */
[----:B------:R-:W-:Y:S01]  /*108f0*/  MOV R63, RZ ;  /* 0x000000ff003f7202 */ /* 0x000fe20000000f00 */
[----:B------:R-:W-:Y:S02]  /*10900*/  IMAD.MOV.U32 R125, RZ, RZ, R121 ;  /* 0x000000ffff7d7224 */ /* 0x000fe400078e0079 */
[----:B------:R-:W-:Y:S02]  /*10910*/  IMAD.MOV.U32 R117, RZ, RZ, R67 ;  /* 0x000000ffff757224 */ /* 0x000fe400078e0043 */
[----:B------:R-:W-:-:S04]  /*10920*/  IMAD.WIDE.U32 R104, R115, R80, R104 ;  /* 0x0000005073687225 */ /* 0x000fc800078e0068 */
[----:B------:R-:W-:-:S04]  /*10930*/  IMAD.WIDE.U32 R56, R111, R44, R56 ;  /* 0x0000002c6f387225 */ /* 0x000fc800078e0038 */
        /* <DEDUP_REMOVED lines=8> */
[----:B------:R-:W-:Y:S01]  /*109c0*/  IMAD.WIDE.U32 R106, R76, R40, R106 ;  /* 0x000000284c6a7225 */ /* 0x000fe200078e006a */
[----:B------:R-:W-:-:S03]  /*109d0*/  MOV R105, R57 ;  /* 0x0000003900697202 */ /* 0x000fc60000000f00 */
        /* <DEDUP_REMOVED lines=8> */
[----:B------:R-:W-:Y:S02]  /*10a60*/  MOV R100, R64 ;  /* 0x0000004000647202 */ /* 0x000fe40000000f00 */
[----:B------:R-:W-:Y:S01]  /*10a70*/  MOV R64, R65 ;  /* 0x0000004100407202 */ /* 0x000fe20000000f00 */
[----:B------:R-:W-:Y:S01]  /*10a80*/  IMAD.WIDE.U32 R104, R113, R44, R104 ;  /* 0x0000002c71687225 */ /* 0x000fe200078e0068 */
[----:B------:R-:W-:-:S03]  /*10a90*/  MOV R128, R56 ;  /* 0x0000003800807202 */ /* 0x000fc60000000f00 */
        /* <DEDUP_REMOVED lines=10> */
[----:B------:R-:W-:Y:S02]  /*10b40*/  IMAD.MOV.U32 R105, RZ, RZ, R57 ;  /* 0x000000ffff697224 */ /* 0x000fe400078e0039 */
[----:B------:R-:W-:Y:S02]  /*10b50*/  IMAD.MOV.U32 R121, RZ, RZ, R127 ;  /* 0x000000ffff797224 */ /* 0x000fe400078e007f */
[----:B------:R-:W-:Y:S02]  /*10b60*/  IMAD.MOV.U32 R129, RZ, RZ, R61 ;  /* 0x000000ffff817224 */ /* 0x000fe400078e003d */
[----:B------:R-:W-:-:S04]  /*10b70*/  IMAD.WIDE.U32 R126, R116, 0x3d1, RZ ;  /* 0x000003d1747e7825 */ /* 0x000fc800078e00ff */
[----:B------:R-:W-:Y:S01]  /*10b80*/  IMAD.MOV.U32 R57, RZ, RZ, RZ ;  /* 0x000000ffff397224 */ /* 0x000fe200078e00ff */
[----:B------:R-:W-:Y:S01]  /*10b90*/  IADD3 RZ, P0, PT, RZ, R126, RZ ;  /* 0x0000007effff7210 */ /* 0x000fe20007f1e0ff */
[----:B------:R-:W-:-:S04]  /*10ba0*/  IMAD.WIDE.U32 R100, R115, R44, R100 ;  /* 0x0000002c73647225 */ /* 0x000fc800078e0064 */
[----:B------:R-:W-:-:S04]  /*10bb0*/  IMAD.WIDE.U32 R104, R111, R98, R104 ;  /* 0x000000626f687225 */ /* 0x000fc800078e0068 */
        /* <DEDUP_REMOVED lines=9> */
[----:B------:R-:W-:-:S04]  /*10c50*/  IMAD.WIDE.U32 R124, R122, 0x3d1, R124 ;  /* 0x000003d17a7c7825 */ /* 0x000fc800078e007c */
[----:B------:R-:W-:Y:S01]  /*10c60*/  IMAD.WIDE.U32 R64, R41, R44, R64 ;  /* 0x0000002c29407225 */ /* 0x000fe200078e0040 */
[----:B------:R-:W-:Y:S02]  /*10c70*/  IADD3.X R12, P0, PT, R124, R116, RZ, P0, !PT ;  /* 0x000000747c0c7210 */ /* 0x000fe4000071e4ff */
[----:B------:R-:W-:Y:S01]  /*10c80*/  MOV R124, R125 ;  /* 0x0000007d007c7202 */ /* 0x000fe20000000f00 */
[----:B------:R-:W-:Y:S01]  /*10c90*/  IMAD.WIDE.U32 R100, R113, R98, R100 ;  /* 0x0000006271647225 */ /* 0x000fe200078e0064 */
[----:B------:R-:W-:-:S03]  /*10ca0*/  MOV R116, R64 ;  /* 0x0000004000747202 */ /* 0x000fc60000000f00 */
[----:B------:R-:W-:Y:S01]  /*10cb0*/  IMAD.WIDE.U32 R104, R109, R92, R104 ;  /* 0x0000005c6d687225 */ /* 0x000fe200078e0068 */
[----:B------:R-:W-:-:S03]  /*10cc0*/  MOV R130, R100 ;  /* 0x0000006400827202 */ /* 0x000fc60000000f00 */
[----:B------:R-:W-:-:S04]  /*10cd0*/  IMAD.WIDE.U32 R128, R9, R82, R128 ;  /* 0x0000005209807225 */ /* 0x000fc800078e0080 */
[----:B------:R-:W-:Y:S01]  /*10ce0*/  IMAD.MOV.U32 R117, RZ, RZ, R101 ;  /* 0x000000ffff757224 */ /* 0x000fe200078e0065 */
[----:B------:R-:W-:Y:S01]  /*10cf0*/  MOV R100, R128 ;  /* 0x0000008000647202 */ /* 0x000fe20000000f00 */
[----:B------:R-:W-:Y:S01]  /*10d00*/  IMAD.MOV.U32 R131, RZ, RZ, R105 ;  /* 0x000000ffff837224 */ /* 0x000fe200078e0069 */
[----:B------:R-:W-:Y:S01]  /*10d10*/  MOV R105, R129 ;  /* 0x0000008100697202 */ /* 0x000fe20000000f00 */
[----:B------:R-:W-:-:S04]  /*10d20*/  IMAD.WIDE.U32 R116, R115, R98, R116 ;  /* 0x0000006273747225 */ /* 0x000fc800078e0074 */
[----:B------:R-:W-:-:S04]  /*10d30*/  IMAD.WIDE.U32 R130, R111, R92, R130 ;  /* 0x0000005c6f827225 */ /* 0x000fc800078e0082 */
[----:B------:R-:W-:-:S04]  /*10d40*/  IMAD.WIDE.U32 R104, R23, R82, R104 ;  /* 0x0000005217687225 */ /* 0x000fc800078e0068 */
[----:B------:R-:W-:Y:S01]  /*10d50*/  IMAD.MOV.U32 R64, RZ, RZ, R65 ;  /* 0x000000ffff407224 */ /* 0x000fe200078e0041 */
[----:B------:R-:W-:Y:S01]  /*10d60*/  MOV R65, R117 ;  /* 0x0000007500417202 */ /* 0x000fe20000000f00 */
[----:B------:R-:W-:Y:S02]  /*10d70*/  IMAD.MOV.U32 R101, RZ, RZ, RZ ;  /* 0x000000ffff657224 */ /* 0x000fe400078e00ff */
[----:B------:R-:W-:Y:S01]  /*10d80*/  IMAD.MOV.U32 R117, RZ, RZ, R131 ;  /* 0x000000ffff757224 */ /* 0x000fe200078e0083 */
[----:B------:R-:W-:Y:S01]  /*10d90*/  MOV R131, R105 ;  /* 0x0000006900837202 */ /* 0x000fe20000000f00 */
[----:B------:R-:W-:-:S04]  /*10da0*/  IMAD.WIDE.U32 R100, R95, R50, R100 ;  /* 0x000000325f647225 */ /* 0x000fc800078e0064 */
[----:B------:R-:W-:-:S04]  /*10db0*/  IMAD.WIDE.U32 R116, R113, R92, R116 ;  /* 0x0000005c71747225 */ /* 0x000fc800078e0074 */
[----:B------:R-:W-:Y:S01]  /*10dc0*/  IMAD.MOV.U32 R105, RZ, RZ, R101 ;  /* 0x000000ffff697224 */ /* 0x000fe200078e0065 */
[----:B------:R-:W-:Y:S01]  /*10dd0*/  MOV R129, R117 ;  /* 0x0000007500817202 */ /* 0x000fe20000000f00 */
        /* <DEDUP_REMOVED lines=8> */
[----:B------:R-:W-:-:S04]  /*10e60*/  IMAD.WIDE.U32 R128, R115, R92, R128 ;  /* 0x0000005c73807225 */ /* 0x000fc800078e0080 */
[----:B------:R-:W-:-:S04]  /*10e70*/  IMAD.WIDE.U32 R116, R111, R82, R116 ;  /* 0x000000526f747225 */ /* 0x000fc800078e0074 */
[----:B------:R-:W-:Y:S02]  /*10e80*/  IMAD.MOV.U32 R65, RZ, RZ, RZ ;  /* 0x000000ffff417224 */ /* 0x000fe400078e00ff */
        /* <DEDUP_REMOVED lines=8> */
[----:B------:R-:W-:Y:S01]  /*10f10*/  IMAD.WIDE.U32 R128, R113, R82, R128 ;  /* 0x0000005271807225 */ /* 0x000fe200078e0080 */
[----:B------:R-:W-:-:S03]  /*10f20*/  MOV R116, R130 ;  /* 0x0000008200747202 */ /* 0x000fc60000000f00 */
[----:B------:R-:W-:Y:S01]  /*10f30*/  IMAD.WIDE.U32 R132, R41, R92, R132 ;  /* 0x0000005c29847225 */ /* 0x000fe200078e0084 */
[----:B------:R-:W-:-:S03]  /*10f40*/  MOV R130, R128 ;  /* 0x0000008000827202 */ /* 0x000fc60000000f00 */
[----:B------:R-:W-:-:S04]  /*10f50*/  IMAD.WIDE.U32 R104, R9, R86, R104 ;  /* 0x0000005609687225 */ /* 0x000fc800078e0068 */
[----:B------:R-:W-:Y:S01]  /*10f60*/  IMAD.MOV.U32 R128, RZ, RZ, R132 ;  /* 0x000000ffff807224 */ /* 0x000fe200078e0084 */
[----:B------:R-:W-:Y:S01]  /*10f70*/  MOV R132, R133 ;  /* 0x0000008500847202 */ /* 0x000fe20000000f00 */
[----:B------:R-:W-:Y:S02]  /*10f80*/  IMAD R90, R95, R90, RZ ;  /* 0x0000005a5f5a7224 */ /* 0x000fe400078e02ff */
[----:B------:R-:W-:Y:S02]  /*10f90*/  IMAD.MOV.U32 R117, RZ, RZ, R105 ;  /* 0x000000ffff757224 */ /* 0x000fe400078e0069 */
[----:B------:R-:W-:-:S04]  /*10fa0*/  IMAD.WIDE.U32 R94, R104, 0x3d1, RZ ;  /* 0x000003d1685e7825 */ /* 0x000fc800078e00ff */
[----:B------:R-:W-:Y:S01]  /*10fb0*/  IMAD.MOV.U32 R125, RZ, RZ, RZ ;  /* 0x000000ffff7d7224 */ /* 0x000fe200078e00ff */
[----:B------:R-:W-:Y:S01]  /*10fc0*/  MOV R136, R95 ;  /* 0x0000005f00887202 */ /* 0x000fe20000000f00 */
[----:B------:R-:W-:-:S04]  /*10fd0*/  IMAD.WIDE.U32 R128, R115, R82, R128 ;  /* 0x0000005273807225 */ /* 0x000fc800078e0080 */
[----:B------:R-:W-:Y:S01]  /*10fe0*/  IMAD.WIDE.U32 R130, R111, R50, R130 ;  /* 0x000000326f827225 */ /* 0x000fe200078e0082 */
[----:B------:R-:W-:-:S03]  /*10ff0*/  MOV R134, R128 ;  /* 0x0000008000867202 */ /* 0x000fc60000000f00 */
[----:B------:R-:W-:Y:S01]  /*11000*/  IMAD.WIDE.U32 R116, R23, R86, R116 ;  /* 0x0000005617747225 */ /* 0x000fe200078e0074 */
[----:B------:R-:W-:Y:S02]  /*11010*/  MOV R128, R130 ;  /* 0x0000008200807202 */ /* 0x000fe40000000f00 */
[----:B------:R-:W-:Y:S01]  /*11020*/  IADD3 R23, P1, PT, R94, -UR28, RZ ;  /* 0x8000001c5e177c10 */ /* 0x000fe2000ff3e0ff */
[----:B------:R-:W-:-:S04]  /*11030*/  IMAD.WIDE.U32 R124, R118, 0x3d1, R124 ;  /* 0x000003d1767c7825 */ /* 0x000fc800078e007c */
[----:B------:R-:W-:Y:S01]  /*11040*/  IMAD.MOV.U32 R135, RZ, RZ, R131 ;  /* 0x000000ffff877224 */ /* 0x000fe200078e0083 */
[----:B------:R-:W-:Y:S01]  /*11050*/  IADD3.X R122, P2, PT, R124, R122, RZ, P0, !PT ;  /* 0x0000007a7c7a7210 */ /* 0x000fe2000075e4ff */
[----:B------:R-:W-:Y:S01]  /*11060*/  IMAD.MOV.U32 R133, RZ, RZ, R129 ;  /* 0x000000ffff857224 */ /* 0x000fe200078e0081 */
[----:B------:R-:W-:Y:S01]  /*11070*/  IADD3 RZ, P0, PT, RZ, R94, RZ ;  /* 0x0000005effff7210 */ /* 0x000fe20007f1e0ff */
[----:B------:R-:W-:Y:S01]  /*11080*/  IMAD.MOV.U32 R129, RZ, RZ, R117 ;  /* 0x000000ffff817224 */ /* 0x000fe200078e0075 */
[----:B------:R-:W-:Y:S01]  /*11090*/  MOV R124, R125 ;  /* 0x0000007d007c7202 */ /* 0x000fe20000000f00 */
[----:B------:R-:W-:-:S04]  /*110a0*/  IMAD.WIDE.U32 R136, R116, 0x3d1, R136 ;  /* 0x000003d174887825 */ /* 0x000fc800078e0088 */
[----:B------:R-:W-:Y:S01]  /*110b0*/  IMAD.WIDE.U32 R134, R113, R50, R134 ;  /* 0x0000003271867225 */ /* 0x000fe200078e0086 */
[----:B------:R-:W-:Y:S02]  /*110c0*/  IADD3.X R104, P0, PT, R136, R104, RZ, P0, !PT ;  /* 0x0000006888687210 */ /* 0x000fe4000071e4ff */
[----:B------:R-:W-:Y:S01]  /*110d0*/  MOV R136, R137 ;  /* 0x0000008900887202 */ /* 0x000fe20000000f00 */
[----:B------:R-:W-:Y:S01]  /*110e0*/  IMAD.WIDE.U32 R128, R109, R86, R128 ;  /* 0x000000566d807225 */ /* 0x000fe200078e0080 */
[----:B------:R-:W-:Y:S02]  /*110f0*/  MOV R130, R134 ;  /* 0x0000008600827202 */ /* 0x000fe40000000f00 */
[----:B------:R-:W-:Y:S01]  /*11100*/  IADD3.X R43, P1, PT, R104, ~UR29, RZ, P1, !PT ;  /* 0x8000001d682b7c10 */ /* 0x000fe20008f3e4ff */
[----:B------:R-:W-:-:S04]  /*11110*/  IMAD.WIDE.U32 R132, R41, R82, R132 ;  /* 0x0000005229847225 */ /* 0x000fc800078e0084 */
[----:B------:R-:W-:Y:S01]  /*11120*/  IMAD.MOV.U32 R131, RZ, RZ, R129 ;  /* 0x000000ffff837224 */ /* 0x000fe200078e0081 */
[----:B------:R-:W-:Y:S01]  /*11130*/  MOV R134, R133 ;  /* 0x0000008500867202 */ /* 0x000fe20000000f00 */
[----:B------:R-:W-:Y:S02]  /*11140*/  IMAD.MOV.U32 R137, RZ, RZ, RZ ;  /* 0x000000ffff897224 */ /* 0x000fe400078e00ff */
[----:B------:R-:W-:Y:S01]  /*11150*/  IMAD.WIDE.U32 R110, R111, R86, R130 ;  /* 0x000000566f6e7225 */ /* 0x000fe200078e0082 */
[----:B------:R-:W-:-:S03]  /*11160*/  MOV R130, R132 ;  /* 0x0000008400827202 */ /* 0x000fc60000000f00 */
[----:B------:R-:W-:-:S04]  /*11170*/  IMAD.WIDE.U32 R136, R128, 0x3d1, R136 ;  /* 0x000003d180887825 */ /* 0x000fc800078e0088 */
[----:B------:R-:W-:Y:S01]  /*11180*/  IMAD.MOV.U32 R131, RZ, RZ, R135 ;  /* 0x000000ffff837224 */ /* 0x000fe200078e0087 */
[----:B------:R-:W-:Y:S01]  /*11190*/  IADD3.X R116, P0, PT, R136, R116, RZ, P0, !PT ;  /* 0x0000007488747210 */ /* 0x000fe2000071e4ff */
[----:B------:R-:W-:Y:S01]  /*111a0*/  IMAD.MOV.U32 R133, RZ, RZ, R111 ;  /* 0x000000ffff857224 */ /* 0x000fe200078e006f */
[----:B------:R-:W-:Y:S01]  /*111b0*/  MOV R136, R137 ;  /* 0x0000008900887202 */ /* 0x000fe20000000f00 */
[----:B------:R-:W-:-:S04]  /*111c0*/  IMAD.WIDE.U32 R130, R115, R50, R130 ;  /* 0x0000003273827225 */ /* 0x000fc800078e0082 */
[----:B------:R-:W-:Y:S01]  /*111d0*/  IMAD.MOV.U32 R137, RZ, RZ, RZ ;  /* 0x000000ffff897224 */ /* 0x000fe200078e00ff */
[----:B------:R-:W-:Y:S01]  /*111e0*/  MOV R132, R130 ;  /* 0x0000008200847202 */ /* 0x000fe20000000f00 */
[----:B------:R-:W-:Y:S02]  /*111f0*/  IMAD.MOV.U32 R135, RZ, RZ, R131 ;  /* 0x000000ffff877224 */ /* 0x000fe400078e0083 */
[----:B------:R-:W-:-:S04]  /*11200*/  IMAD.WIDE.U32 R136, R110, 0x3d1, R136 ;  /* 0x000003d16e887825 */ /* 0x000fc800078e0088 */
[----:B------:R-:W-:Y:S01]  /*11210*/  IMAD.WIDE.U32 R132, R113, R86, R132 ;  /* 0x0000005671847225 */ /* 0x000fe200078e0084 */
[----:B------:R-:W-:Y:S02]  /*11220*/  IADD3.X R128, P0, PT, R136, R128, RZ, P0, !PT ;  /* 0x0000008088807210 */ /* 0x000fe4000071e4ff */
[----:B------:R-:W-:Y:S01]  /*11230*/  MOV R136, R137 ;  /* 0x0000008900887202 */ /* 0x000fe20000000f00 */
        /* <DEDUP_REMOVED lines=13> */
[----:B------:R-:W-:Y:S02]  /*11310*/  IADD3.X R41, P1, PT, R116, ~UR16, RZ, P1, !PT ;  /* 0x8000001074297c10 */ /* 0x000fe40008f3e4ff */
[----:B------:R-:W-:Y:S01]  /*11320*/  IADD3.X R19, P0, PT, R136, R132, RZ, P0, !PT ;  /* 0x0000008488137210 */ /* 0x000fe2000071e4ff */
[----:B------:R-:W-:Y:S01]  /*11330*/  IMAD.MOV.U32 R133, RZ, RZ, RZ ;  /* 0x000000ffff857224 */ /* 0x000fe200078e00ff */
[----:B------:R-:W-:Y:S01]  /*11340*/  MOV R132, R137 ;  /* 0x0000008900847202 */ /* 0x000fe20000000f00 */
[----:B------:R-:W-:Y:S01]  /*11350*/  IMAD.WIDE.U32 R120, R20, R40, R120 ;  /* 0x0000002814787225 */ /* 0x000fe200078e0078 */
[----:B------:R-:W-:-:S03]  /*11360*/  IADD3.X R27, P1, PT, R128, ~UR17, RZ, P1, !PT ;  /* 0x80000011801b7c10 */ /* 0x000fc60008f3e4ff */
[----:B------:R-:W-:Y:S01]  /*11370*/  IMAD.WIDE.U32 R132, R134, 0x3d1, R132 ;  /* 0x000003d186847825 */ /* 0x000fe200078e0084 */
[----:B------:R-:W-:-:S03]  /*11380*/  IADD3.X R25, P1, PT, R110, ~UR18, RZ, P1, !PT ;  /* 0x800000126e197c10 */ /* 0x000fc60008f3e4ff */
[----:B------:R-:W-:Y:S01]  /*11390*/  IMAD R9, R135, 0x3d1, R133 ;  /* 0x000003d187097824 */ /* 0x000fe200078e0285 */
[----:B------:R-:W-:Y:S01]  /*113a0*/  IADD3.X R20, P0, PT, R132, R130, RZ, P0, !PT ;  /* 0x0000008284147210 */ /* 0x000fe2000071e4ff */
[----:B------:R-:W-:Y:S01]  /*113b0*/  IMAD.WIDE.U32 R106, R7, R112, R106 ;  /* 0x00000070076a7225 */ /* 0x000fe200078e006a */
[----:B------:R-:W-:Y:S02]  /*113c0*/  IADD3.X R82, P1, PT, R19, ~UR19, RZ, P1, !PT ;  /* 0x8000001313527c10 */ /* 0x000fe40008f3e4ff */
[----:B------:R-:W-:Y:S01]  /*113d0*/  IADD3.X R9, PT, PT, R9, R134, RZ, P0, !PT ;  /* 0x0000008609097210 */ /* 0x000fe200007fe4ff */
[----:B------:R-:W-:Y:S01]  /*113e0*/  IMAD.MOV.U32 R61, RZ, RZ, R119 ;  /* 0x000000ffff3d7224 */ /* 0x000fe200078e0077 */
[----:B------:R-:W-:Y:S01]  /*113f0*/  IADD3.X R65, P1, PT, R20, ~UR30, RZ, P1, !PT ;  /* 0x8000001e14417c10 */ /* 0x000fe20008f3e4ff */
[----:B------:R-:W-:Y:S01]  /*11400*/  IMAD.MOV.U32 R125, RZ, RZ, RZ ;  /* 0x000000ffff7d7224 */ /* 0x000fe200078e00ff */
[----:B------:R-:W-:Y:S01]  /*11410*/  MOV R60, R106 ;  /* 0x0000006a003c7202 */ /* 0x000fe20000000f00 */
[----:B------:R-:W-:Y:S01]  /*11420*/  IMAD R114, R59, R114, RZ ;  /* 0x000000723b727224 */ /* 0x000fe200078e02ff */
[----:B------:R-:W-:-:S03]  /*11430*/  IADD3.X R44, PT, PT, R9, ~UR31, RZ, P1, !PT ;  /* 0x8000001f092c7c10 */ /* 0x000fc60008ffe4ff */
[----:B------:R-:W-:Y:S01]  /*11440*/  IMAD.WIDE.U32 R60, R17, R103, R60 ;  /* 0x00000067113c7225 */ /* 0x000fe200078e003c */
[----:B------:R-:W-:Y:S02]  /*11450*/  ISETP.NE.AND P3, PT, R44, RZ, PT ;  /* 0x000000ff2c00720c */ /* 0x000fe40003f65270 */
[----:B------:R-:W-:Y:S02]  /*11460*/  IADD3 R44, P1, PT, R79, R14, RZ ;  /* 0x0000000e4f2c7210 */ /* 0x000fe40007f3e0ff */
[----:B------:R-:W-:Y:S01]  /*11470*/  SEL R53, R43, R104, !P3 ;  /* 0x000000682b357207 */ /* 0x000fe20005800000 */
[----:B------:R-:W-:Y:S01]  /*11480*/  IMAD.WIDE.U32 R124, R60, 0x3d1, R124 ;  /* 0x000003d13c7c7825 */ /* 0x000fe200078e007c */
[----:B------:R-:W-:Y:S02]  /*11490*/  IADD3.X R55, P1, PT, R47, R96, RZ, P1, !PT ;  /* 0x000000602f377210 */ /* 0x000fe40000f3e4ff */
[----:B------:R-:W-:Y:S02]  /*114a0*/  IADD3 R43, P4, PT, R44, -UR28, RZ ;  /* 0x8000001c2c2b7c10 */ /* 0x000fe4000ff9e0ff */
[----:B------:R-:W-:-:S02]  /*114b0*/  SEL R23, R23, R94, !P3 ;  /* 0x0000005e17177207 */ /* 0x000fc40005800000 */
[----:B------:R-:W-:Y:S02]  /*114c0*/  IADD3.X R83, P1, PT, R84, R83, RZ, P1, !PT ;  /* 0x0000005354537210 */ /* 0x000fe40000f3e4ff */
[----:B------:R-:W-:Y:S02]  /*114d0*/  IADD3.X R50, P4, PT, R55, ~UR29, RZ, P4, !PT ;  /* 0x8000001d37327c10 */ /* 0x000fe4000a79e4ff */
[----:B------:R-:W-:Y:S02]  /*114e0*/  IADD3 R14, P0, PT, R90, R23, RZ ;  /* 0x000000175a0e7210 */ /* 0x000fe40007f1e0ff */
[----:B------:R-:W-:Y:S02]  /*114f0*/  IADD3.X R73, P1, PT, R48, R21, RZ, P1, !PT ;  /* 0x0000001530497210 */ /* 0x000fe40000f3e4ff */
[----:B------:R-:W-:Y:S02]  /*11500*/  IADD3.X R76, P4, PT, R83, ~UR16, RZ, P4, !PT ;  /* 0x80000010534c7c10 */ /* 0x000fe4000a79e4ff */
[----:B------:R-:W-:-:S02]  /*11510*/  IADD3.X R23, P0, PT, R53, R26, RZ, P0, !PT ;  /* 0x0000001a35177210 */ /* 0x000fc4000071e4ff */
[----:B------:R-:W-:Y:S02]  /*11520*/  IADD3.X R26, P1, PT, R77, R78, RZ, P1, !PT ;  /* 0x0000004e4d1a7210 */ /* 0x000fe40000f3e4ff */
[----:B------:R-:W-:Y:S02]  /*11530*/  IADD3.X R80, P4, PT, R73, ~UR17, RZ, P4, !PT ;  /* 0x8000001149507c10 */ /* 0x000fe4000a79e4ff */
[----:B------:R-:W-:Y:S02]  /*11540*/  IADD3.X R46, P1, PT, R13, R46, RZ, P1, !PT ;  /* 0x0000002e0d2e7210 */ /* 0x000fe40000f3e4ff */
[----:B------:R-:W-:Y:S02]  /*11550*/  IADD3.X R57, P4, PT, R26, ~UR18, RZ, P4, !PT ;  /* 0x800000121a397c10 */ /* 0x000fe4000a79e4ff */
[----:B------:R-:W-:Y:S02]  /*11560*/  IADD3.X R88, P1, PT, R42, R88, RZ, P1, !PT ;  /* 0x000000582a587210 */ /* 0x000fe40000f3e4ff */
[----:B------:R-:W-:-:S02]  /*11570*/  IADD3.X R21, P4, PT, R46, ~UR19, RZ, P4, !PT ;  /* 0x800000132e157c10 */ /* 0x000fc4000a79e4ff */
[----:B------:R-:W-:Y:S01]  /*11580*/  SEL R41, R41, R116, !P3 ;  /* 0x0000007429297207 */ /* 0x000fe20005800000 */
[----:B------:R-:W-:Y:S01]  /*11590*/  IMAD.X R53, R36, 0x1, R51, P1 ;  /* 0x0000000124357824 */ /* 0x000fe200008e0633 */
[----:B------:R-:W-:Y:S01]  /*115a0*/  IADD3.X R101, P4, PT, R88, ~UR30, RZ, P4, !PT ;  /* 0x8000001e58657c10 */ /* 0x000fe2000a79e4ff */
[----:B------:R-:W-:Y:S01]  /*115b0*/  IMAD.HI.U32 R116, R77, R79, RZ ;  /* 0x0000004f4d747227 */ /* 0x000fe200078e00ff */
[----:B------:R-:W-:Y:S02]  /*115c0*/  IADD3.X R41, P0, PT, R41, R24, RZ, P0, !PT ;  /* 0x0000001829297210 */ /* 0x000fe4000071e4ff */
[----:B------:R-:W-:Y:S02]  /*115d0*/  IADD3.X R51, PT, PT, R53, ~UR31, RZ, P4, !PT ;  /* 0x8000001f35337c10 */ /* 0x000fe4000a7fe4ff */
[----:B------:R-:W-:Y:S02]  /*115e0*/  SEL R27, R27, R128, !P3 ;  /* 0x000000801b1b7207 */ /* 0x000fe40005800000 */
[----:B------:R-:W-:-:S02]  /*115f0*/  ISETP.NE.AND P4, PT, R51, RZ, PT ;  /* 0x000000ff3300720c */ /* 0x000fc40003f85270 */
[----:B------:R-:W-:Y:S02]  /*11600*/  SEL R63, R25, R110, !P3 ;  /* 0x0000006e193f7207 */ /* 0x000fe40005800000 */
[----:B------:R-:W-:Y:S02]  /*11610*/  SEL R44, R43, R44, !P4 ;  /* 0x0000002c2b2c7207 */ /* 0x000fe40006000000 */
[----:B------:R-:W-:Y:S02]  /*11620*/  SEL R55, R50, R55, !P4 ;  /* 0x0000003732377207 */ /* 0x000fe40006000000 */
[----:B------:R-:W-:Y:S01]  /*11630*/  IADD3.X R43, P0, PT, R27, R18, RZ, P0, !PT ;  /* 0x000000121b2b7210 */ /* 0x000fe2000071e4ff */
[-C--:B------:R-:W-:Y:S01]  /*11640*/  IMAD R50, R44, R44.reuse, RZ ;  /* 0x0000002c2c327224 */ /* 0x080fe200078e02ff */
[----:B------:R-:W-:Y:S01]  /*11650*/  SEL R78, R76, R83, !P4 ;  /* 0x000000534c4e7207 */ /* 0x000fe20006000000 */
[----:B------:R-:W-:Y:S01]  /*11660*/  IMAD R18, R44, R55, RZ ;  /* 0x000000372c127224 */ /* 0x000fe200078e02ff */
[----:B------:R-:W-:Y:S01]  /*11670*/  SEL R73, R80, R73, !P4 ;  /* 0x0000004950497207 */ /* 0x000fe20006000000 */
[----:B------:R-:W-:Y:S01]  /*11680*/  IMAD.HI.U32 R104, R44, R44, RZ ;  /* 0x0000002c2c687227 */ /* 0x000fe200078e00ff */
[----:B------:R-:W-:-:S02]  /*11690*/  IADD3 RZ, P1, PT, RZ, R50, RZ ;  /* 0x00000032ffff7210 */ /* 0x000fc40007f3e0ff */
[-C--:B------:R-:W-:Y:S01]  /*116a0*/  IADD3 RZ, P5, PT, RZ, R18.reuse, RZ ;  /* 0x00000012ffff7210 */ /* 0x080fe20007fbe0ff */
[----:B------:R-:W-:Y:S01]  /*116b0*/  IMAD.HI.U32 R105, R44, R55, RZ ;  /* 0x000000372c697227 */ /* 0x000fe200078e00ff */
[----:B------:R-:W-:Y:S02]  /*116c0*/  IADD3.X R104, PT, PT, R104, RZ, RZ, P1, !PT ;  /* 0x000000ff68687210 */ /* 0x000fe40000ffe4ff */
[----:B------:R-:W-:Y:S01]  /*116d0*/  IADD3 R76, P1, PT, R18, R18, RZ ;  /* 0x00000012124c7210 */ /* 0x000fe20007f3e0ff */
[----:B------:R-:W-:Y:S01]  /*116e0*/  IMAD.HI.U32 R94, R55, R44, RZ ;  /* 0x0000002c375e7227 */ /* 0x000fe200078e00ff */
[----:B------:R-:W-:Y:S02]  /*116f0*/  SEL R80, R21, R46, !P4 ;  /* 0x0000002e15507207 */ /* 0x000fe40006000000 */
[----:B------:R-:W-:Y:S01]  /*11700*/  MOV R110, RZ ;  /* 0x000000ff006e7202 */ /* 0x000fe20000000f00 */
[----:B------:R-:W-:Y:S01]  /*11710*/  IMAD.X R105, R105, 0x1, R104, P5 ;  /* 0x0000000169697824 */ /* 0x000fe200028e0668 */
[----:B------:R-:W-:Y:S01]  /*11720*/  IADD3.X R95, PT, PT, R94, RZ, RZ, P1, !PT ;  /* 0x000000ff5e5f7210 */ /* 0x000fe20000ffe4ff */
[----:B------:R-:W-:Y:S01]  /*11730*/  IMAD.MOV.U32 R104, RZ, RZ, RZ ;  /* 0x000000ffff687224 */ /* 0x000fe200078e00ff */
[----:B------:R-:W-:Y:S01]  /*11740*/  IADD3.X R63, P1, PT, R63, R62, RZ, P0, !PT ;  /* 0x0000003e3f3f7210 */ /* 0x000fe2000073e4ff */
[----:B------:R-:W-:Y:S01]  /*11750*/  IMAD.HI.U32 R27, R78, R44, RZ ;  /* 0x0000002c4e1b7227 */ /* 0x000fe200078e00ff */
[----:B------:R-:W-:-:S02]  /*11760*/  SEL R62, R57, R26, !P4 ;  /* 0x0000001a393e7207 */ /* 0x000fc40006000000 */
[----:B------:R-:W-:Y:S01]  /*11770*/  SEL R51, R82, R19, !P3 ;  /* 0x0000001352337207 */ /* 0x000fe20005800000 */
[----:B------:R-:W-:Y:S01]  /*11780*/  IMAD.WIDE.U32 R104, R44, R78, R104 ;  /* 0x0000004e2c687225 */ /* 0x000fe200078e0068 */
[----:B------:R-:W-:Y:S02]  /*11790*/  SEL R101, R101, R88, !P4 ;  /* 0x0000005865657207 */ /* 0x000fe40006000000 */
[----:B------:R-:W-:Y:S01]  /*117a0*/  MOV R18, RZ ;  /* 0x000000ff00127202 */ /* 0x000fe20000000f00 */
[----:B------:R-:W-:Y:S01]  /*117b0*/  IMAD R88, R79, R79, RZ ;  /* 0x0000004f4f587224 */ /* 0x000fe200078e02ff */
[----:B------:R-:W-:Y:S01]  /*117c0*/  MOV R94, R104 ;  /* 0x00000068005e7202 */ /* 0x000fe20000000f00 */
[----:B------:R-:W-:Y:S01]  /*117d0*/  IMAD.HI.U32 R75, R101, R44, RZ ;  /* 0x0000002c654b7227 */ /* 0x000fe200078e00ff */
[----:B------:R-:W-:Y:S02]  /*117e0*/  SEL R65, R65, R20, !P3 ;  /* 0x0000001441417207 */ /* 0x000fe40005800000 */
[----:B------:R-:W-:Y:S01]  /*117f0*/  IADD3.X R118, P2, PT, R124, R118, RZ, P2, !PT ;  /* 0x000000767c767210 */ /* 0x000fe2000175e4ff */
[----:B------:R-:W-:Y:S01]  /*11800*/  IMAD.WIDE.U32 R24, R55, R55, R94 ;  /* 0x0000003737187225 */ /* 0x000fe200078e005e */
[----:B------:R-:W-:-:S03]  /*11810*/  MOV R95, R105 ;  /* 0x00000069005f7202 */ /* 0x000fc60000000f00 */
[----:B------:R-:W-:Y:S01]  /*11820*/  IMAD.MOV.U32 R94, RZ, RZ, RZ ;  /* 0x000000ffff5e7224 */ /* 0x000fe200078e00ff */
[----:B------:R-:W-:Y:S02]  /*11830*/  IADD3 R67, P0, PT, R104, R24, RZ ;  /* 0x0000001868437210 */ /* 0x000fe40007f1e0ff */
[----:B------:R-:W-:Y:S01]  /*11840*/  MOV R104, RZ ;  /* 0x000000ff00687202 */ /* 0x000fe20000000f00 */
[----:B------:R-:W-:Y:S01]  /*11850*/  IMAD.WIDE.U32 R94, R44, R73, R94 ;  /* 0x000000492c5e7225 */ /* 0x000fe200078e005e */
[----:B------:R-:W-:-:S03]  /*11860*/  IADD3.X R27, PT, PT, R27, RZ, RZ, P0, !PT ;  /* 0x000000ff1b1b7210 */ /* 0x000fc600007fe4ff */
        /* <DEDUP_REMOVED lines=8> */
[----:B------:R-:W-:Y:S01]  /*118f0*/  IMAD.WIDE.U32 R24, R55, R73, R24 ;  /* 0x0000004937187225 */ /* 0x000fe200078e0018 */
[----:B------:R-:W-:Y:S02]  /*11900*/  IADD3 R69, P0, PT, R94, R26, RZ ;  /* 0x0000001a5e457210 */ /* 0x000fe40007f1e0ff */
[----:B------:R-:W-:Y:S01]  /*11910*/  MOV R95, R27 ;  /* 0x0000001b005f7202 */ /* 0x000fe20000000f00 */
[----:B------:R-:W-:-:S04]  /*11920*/  IMAD.WIDE.U32 R110, R44, R80, R110 ;  /* 0x000000502c6e7225 */ /* 0x000fc800078e006e */
[----:B------:R-:W-:Y:S02]  /*11930*/  IMAD.MOV.U32 R94, RZ, RZ, R24 ;  /* 0x000000ffff5e7224 */ /* 0x000fe400078e0018 */
[----:B------:R-:W-:Y:S02]  /*11940*/  IMAD.MOV.U32 R24, RZ, RZ, R110 ;  /* 0x000000ffff187224 */ /* 0x000fe400078e006e */
[----:B------:R-:W-:-:S04]  /*11950*/  IMAD.HI.U32 R26, R73, R44, RZ ;  /* 0x0000002c491a7227 */ /* 0x000fc800078e00ff */
[----:B------:R-:W-:-:S04]  /*11960*/  IMAD.WIDE.U32 R94, R78, R78, R94 ;  /* 0x0000004e4e5e7225 */ /* 0x000fc800078e005e */
[----:B------:R-:W-:-:S04]  /*11970*/  IMAD.WIDE.U32 R24, R55, R62, R24 ;  /* 0x0000003e37187225 */ /* 0x000fc800078e0018 */
[----:B------:R-:W-:Y:S01]  /*11980*/  IMAD.X R27, RZ, RZ, R26, P0 ;  /* 0x000000ffff1b7224 */ /* 0x000fe200000e061a */
[----:B------:R-:W-:Y:S01]  /*11990*/  MOV R26, R94 ;  /* 0x0000005e001a7202 */ /* 0x000fe20000000f00 */
[----:B------:R-:W-:Y:S01]  /*119a0*/  IMAD.MOV.U32 R83, RZ, RZ, R95 ;  /* 0x000000ffff537224 */ /* 0x000fe200078e005f */
[----:B------:R-:W-:Y:S01]  /*119b0*/  MOV R82, R24 ;  /* 0x0000001800527202 */ /* 0x000fe20000000f00 */
[----:B------:R-:W-:-:S04]  /*119c0*/  IMAD.HI.U32 R94, R62, R44, RZ ;  /* 0x0000002c3e5e7227 */ /* 0x000fc800078e00ff */
[----:B------:R-:W-:-:S04]  /*119d0*/  IMAD.WIDE.U32 R26, R55, R73, R26 ;  /* 0x00000049371a7225 */ /* 0x000fc800078e001a */
[----:B------:R-:W-:Y:S01]  /*119e0*/  IMAD.WIDE.U32 R82, R78, R73, R82 ;  /* 0x000000494e527225 */ /* 0x000fe200078e0052 */
[----:B------:R-:W-:-:S03]  /*119f0*/  IADD3 R57, P0, PT, R104, R26, RZ ;  /* 0x0000001a68397210 */ /* 0x000fc60007f1e0ff */
[----:B------:R-:W-:Y:S01]  /*11a00*/  IMAD.MOV.U32 R19, RZ, RZ, R111 ;  /* 0x000000ffff137224 */ /* 0x000fe200078e006f */
[----:B------:R-:W-:Y:S01]  /*11a10*/  MOV R26, R82 ;  /* 0x00000052001a7202 */ /* 0x000fe20000000f00 */
[----:B------:R-:W-:Y:S02]  /*11a20*/  IMAD.X R95, RZ, RZ, R94, P0 ;  /* 0x000000ffff5f7224 */ /* 0x000fe400000e065e */
[----:B------:R-:W-:-:S04]  /*11a30*/  IMAD.WIDE.U32 R18, R44, R101, R18 ;  /* 0x000000652c127225 */ /* 0x000fc800078e0012 */
[----:B------:R-:W-:Y:S01]  /*11a40*/  IMAD.WIDE.U32 R26, R78, R73, R26 ;  /* 0x000000494e1a7225 */ /* 0x000fe200078e001a */
[----:B------:R-:W-:-:S03]  /*11a50*/  MOV R104, R18 ;  /* 0x0000001200687202 */ /* 0x000fc60000000f00 */
[----:B------:R-:W-:Y:S01]  /*11a60*/  IMAD.MOV.U32 R105, RZ, RZ, R25 ;  /* 0x000000ffff697224 */ /* 0x000fe200078e0019 */
[----:B------:R-:W-:Y:S02]  /*11a70*/  MOV R94, R26 ;  /* 0x0000001a005e7202 */ /* 0x000fe40000000f00 */
[----:B------:R-:W-:Y:S01]  /*11a80*/  MOV R21, R27 ;  /* 0x0000001b00157202 */ /* 0x000fe20000000f00 */
[----:B------:R-:W-:-:S04]  /*11a90*/  IMAD.WIDE.U32 R104, R55, R80, R104 ;  /* 0x0000005037687225 */ /* 0x000fc800078e0068 */
[----:B------:R-:W-:Y:S01]  /*11aa0*/  IMAD.WIDE.U32 R24, R55, R62, R94 ;  /* 0x0000003e37187225 */ /* 0x000fe200078e005e */
[----:B------:R-:W-:-:S03]  /*11ab0*/  MOV R95, R19 ;  /* 0x00000013005f7202 */ /* 0x000fc60000000f00 */
[----:B------:R-:W-:Y:S01]  /*11ac0*/  IMAD.MOV.U32 R94, RZ, RZ, RZ ;  /* 0x000000ffff5e7224 */ /* 0x000fe200078e00ff */
[----:B------:R-:W-:Y:S01]  /*11ad0*/  IADD3 R46, P0, PT, R110, R24, RZ ;  /* 0x000000186e2e7210 */ /* 0x000fe20007f1e0ff */
[----:B------:R-:W-:Y:S02]  /*11ae0*/  IMAD.MOV.U32 R82, RZ, RZ, R104 ;  /* 0x000000ffff527224 */ /* 0x000fe400078e0068 */
[----:B------:R-:W-:-:S04]  /*11af0*/  IMAD.WIDE.U32 R94, R53, R44, R94 ;  /* 0x0000002c355e7225 */ /* 0x000fc800078e005e */
[----:B------:R-:W-:Y:S01]  /*11b00*/  IMAD.WIDE.U32 R82, R78, R62, R82 ;  /* 0x0000003e4e527225 */ /* 0x000fe200078e0052 */
[----:B------:R-:W-:-:S03]  /*11b10*/  MOV R104, R94 ;  /* 0x0000005e00687202 */ /* 0x000fc60000000f00 */
[----:B------:R-:W-:Y:S01]  /*11b20*/  IMAD.MOV.U32 R20, RZ, RZ, R82 ;  /* 0x000000ffff147224 */ /* 0x000fe200078e0052 */
[----:B------:R-:W-:Y:S01]  /*11b30*/  MOV R27, R83 ;  /* 0x00000053001b7202 */ /* 0x000fe20000000f00 */
[----:B------:R-:W-:-:S04]  /*11b40*/  IMAD.WIDE.U32 R104, R55, R101, R104 ;  /* 0x0000006537687225 */ /* 0x000fc800078e0068 */
[----:B------:R-:W-:Y:S01]  /*11b50*/  IMAD.MOV.U32 R26, RZ, RZ, R104 ;  /* 0x000000ffff1a7224 */ /* 0x000fe200078e0068 */
[----:B------:R-:W-:Y:S01]  /*11b60*/  MOV R83, R105 ;  /* 0x0000006900537202 */ /* 0x000fe20000000f00 */
[----:B------:R-:W-:Y:S01]  /*11b70*/  IMAD.WIDE.U32 R20, R73, R73, R20 ;  /* 0x0000004949147225 */ /* 0x000fe200078e0014 */
[----:B------:R-:W-:-:S03]  /*11b80*/  MOV R105, R25 ;  /* 0x0000001900697202 */ /* 0x000fc60000000f00 */
[----:B------:R-:W-:Y:S01]  /*11b90*/  IMAD.MOV.U32 R82, RZ, RZ, R95 ;  /* 0x000000ffff527224 */ /* 0x000fe200078e005f */
[----:B------:R-:W-:Y:S01]  /*11ba0*/  MOV R25, R21 ;  /* 0x0000001500197202 */ /* 0x000fe20000000f00 */
[----:B------:R-:W-:-:S04]  /*11bb0*/  IMAD.WIDE.U32 R26, R78, R80, R26 ;  /* 0x000000504e1a7225 */ /* 0x000fc800078e001a */
[----:B------:R-:W-:Y:S01]  /*11bc0*/  IMAD.MOV.U32 R104, RZ, RZ, R20 ;  /* 0x000000ffff687224 */ /* 0x000fe200078e0014 */
[----:B------:R-:W-:Y:S01]  /*11bd0*/  MOV R21, R27 ;  /* 0x0000001b00157202 */ /* 0x000fe20000000f00 */
[----:B------:R-:W-:-:S04]  /*11be0*/  IMAD.WIDE.U32 R82, R53, R55, R82 ;  /* 0x0000003735527225 */ /* 0x000fc800078e0052 */
[----:B------:R-:W-:Y:S02]  /*11bf0*/  IMAD.MOV.U32 R24, RZ, RZ, R26 ;  /* 0x000000ffff187224 */ /* 0x000fe400078e001a */
[----:B------:R-:W-:-:S04]  /*11c00*/  IMAD.WIDE.U32 R104, R78, R62, R104 ;  /* 0x0000003e4e687225 */ /* 0x000fc800078e0068 */
[----:B------:R-:W-:Y:S01]  /*11c10*/  IMAD.MOV.U32 R20, RZ, RZ, R82 ;  /* 0x000000ffff147224 */ /* 0x000fe200078e0052 */
[----:B------:R-:W-:Y:S01]  /*11c20*/  MOV R82, R83 ;  /* 0x0000005300527202 */ /* 0x000fe20000000f00 */
[----:B------:R-:W-:-:S04]  /*11c30*/  IMAD.HI.U32 R19, R80, R44, RZ ;  /* 0x0000002c50137227 */ /* 0x000fc800078e00ff */
[----:B------:R-:W-:Y:S01]  /*11c40*/  IMAD.WIDE.U32 R26, R73, R62, R24 ;  /* 0x0000003e491a7225 */ /* 0x000fe200078e0018 */
[----:B------:R-:W-:-:S03]  /*11c50*/  MOV R24, R104 ;  /* 0x0000006800187202 */ /* 0x000fc60000000f00 */
[----:B------:R-:W-:-:S04]  /*11c60*/  IMAD.WIDE.U32 R20, R78, R101, R20 ;  /* 0x000000654e147225 */ /* 0x000fc800078e0014 */
[----:B------:R-:W-:Y:S02]  /*11c70*/  IMAD.X R25, RZ, RZ, R19, P0 ;  /* 0x000000ffff197224 */ /* 0x000fe400000e0613 */
[----:B------:R-:W-:Y:S01]  /*11c80*/  IMAD.MOV.U32 R83, RZ, RZ, R21 ;  /* 0x000000ffff537224 */ /* 0x000fe200078e0015 */
[----:B------:R-:W-:Y:S01]  /*11c90*/  MOV R21, R27 ;  /* 0x0000001b00157202 */ /* 0x000fe20000000f00 */
[----:B------:R-:W-:-:S04]  /*11ca0*/  IMAD.WIDE.U32 R24, R55, R80, R24 ;  /* 0x0000005037187225 */ /* 0x000fc800078e0018 */
[----:B------:R-:W-:Y:S01]  /*11cb0*/  IMAD.MOV.U32 R27, RZ, RZ, R105 ;  /* 0x000000ffff1b7224 */ /* 0x000fe200078e0069 */
[----:B------:R-:W-:Y:S01]  /*11cc0*/  IADD3 R71, P0, PT, R18, R24, RZ ;  /* 0x0000001812477210 */ /* 0x000fe20007f1e0ff */
        /* <DEDUP_REMOVED lines=12> */
[----:B------:R-:W-:Y:S02]  /*11d90*/  IMAD.X R19, RZ, RZ, R75, P0 ;  /* 0x000000ffff137224 */ /* 0x000fe400000e064b */
        /* <DEDUP_REMOVED lines=19> */
[----:B------:R-:W-:Y:S02]  /*11ed0*/  IMAD.MOV.U32 R21, RZ, RZ, R19 ;  /* 0x000000ffff157224 */ /* 0x000fe400078e0013 */
[----:B------:R-:W-:-:S04]  /*11ee0*/  IMAD.HI.U32 R44, R53, R44, RZ ;  /* 0x0000002c352c7227 */ /* 0x000fc800078e00ff */
[----:B------:R-:W-:-:S04]  /*11ef0*/  IMAD.WIDE.U32 R20, R73, R101, R20 ;  /* 0x0000006549147225 */ /* 0x000fc800078e0014 */
[----:B------:R-:W-:Y:S01]  /*11f00*/  IMAD.WIDE.U32 R24, R80, R80, R24 ;  /* 0x0000005050187225 */ /* 0x000fe200078e0018 */
[----:B------:R-:W-:-:S03]  /*11f10*/  MOV R95, R21 ;  /* 0x00000015005f7202 */ /* 0x000fc60000000f00 */
[----:B------:R-:W-:Y:S01]  /*11f20*/  IMAD.X R27, RZ, RZ, R44, P0 ;  /* 0x000000ffff1b7224 */ /* 0x000fe200000e062c */
[----:B------:R-:W-:Y:S01]  /*11f30*/  MOV R21, R25 ;  /* 0x0000001900157202 */ /* 0x000fe20000000f00 */
[----:B------:R-:W-:-:S04]  /*11f40*/  IMAD.WIDE.U32 R82, R53, R62, R82 ;  /* 0x0000003e35527225 */ /* 0x000fc800078e0052 */
[----:B------:R-:W-:-:S04]  /*11f50*/  IMAD.WIDE.U32 R26, R53, R55, R26 ;  /* 0x00000037351a7225 */ /* 0x000fc800078e001a */
[----:B------:R-:W-:Y:S01]  /*11f60*/  IMAD.MOV.U32 R18, RZ, RZ, R20 ;  /* 0x000000ffff127224 */ /* 0x000fe200078e0014 */
[----:B------:R-:W-:Y:S01]  /*11f70*/  MOV R19, R27 ;  /* 0x0000001b00137202 */ /* 0x000fe20000000f00 */
[----:B------:R-:W-:Y:S02]  /*11f80*/  IMAD.MOV.U32 R94, RZ, RZ, R24 ;  /* 0x000000ffff5e7224 */ /* 0x000fe400078e0018 */
[----:B------:R-:W-:Y:S02]  /*11f90*/  IMAD.MOV.U32 R20, RZ, RZ, R82 ;  /* 0x000000ffff147224 */ /* 0x000fe400078e0052 */
[----:B------:R-:W-:-:S04]  /*11fa0*/  IMAD.WIDE.U32 R94, R62, R101, R94 ;  /* 0x000000653e5e7225 */ /* 0x000fc800078e005e */
[----:B------:R-:W-:Y:S01]  /*11fb0*/  IMAD.WIDE.U32 R20, R80, R101, R20 ;  /* 0x0000006550147225 */ /* 0x000fe200078e0014 */
[----:B------:R-:W-:-:S03]  /*11fc0*/  MOV R104, R94 ;  /* 0x0000005e00687202 */ /* 0x000fc60000000f00 */
[----:B------:R-:W-:Y:S01]  /*11fd0*/  IMAD.MOV.U32 R24, RZ, RZ, R83 ;  /* 0x000000ffff187224 */ /* 0x000fe200078e0053 */
[----:B------:R-:W-:Y:S01]  /*11fe0*/  MOV R25, R21 ;  /* 0x0000001500197202 */ /* 0x000fe20000000f00 */
[----:B------:R-:W-:-:S04]  /*11ff0*/  IMAD.WIDE.U32 R82, R26, 0x3d1, RZ ;  /* 0x000003d11a527825 */ /* 0x000fc800078e00ff */
[----:B------:R-:W-:Y:S01]  /*12000*/  IMAD.WIDE.U32 R18, R53, R78, R18 ;  /* 0x0000004e35127225 */ /* 0x000fe200078e0012 */
[----:B------:R-:W-:Y:S02]  /*12010*/  MOV R94, R83 ;  /* 0x00000053005e7202 */ /* 0x000fe40000000f00 */
[----:B------:R-:W-:Y:S01]  /*12020*/  IADD3 RZ, P0, PT, RZ, R82, RZ ;  /* 0x00000052ffff7210 */ /* 0x000fe20007f1e0ff */
[----:B------:R-:W-:Y:S01]  /*12030*/  IMAD.MOV.U32 R21, RZ, RZ, R95 ;  /* 0x000000ffff157224 */ /* 0x000fe200078e005f */
[----:B------:R-:W-:Y:S01]  /*12040*/  IADD3 R55, P3, PT, R82, -UR28, RZ ;  /* 0x8000001c52377c10 */ /* 0x000fe2000ff7e0ff */
[----:B------:R-:W-:Y:S02]  /*12050*/  IMAD.MOV.U32 R95, RZ, RZ, RZ ;  /* 0x000000ffff5f7224 */ /* 0x000fe400078e00ff */
[----:B------:R-:W-:Y:S02]  /*12060*/  IMAD.MOV.U32 R105, RZ, RZ, R19 ;  /* 0x000000ffff697224 */ /* 0x000fe400078e0013 */
[----:B------:R-:W-:-:S04]  /*12070*/  IMAD.WIDE.U32 R94, R18, 0x3d1, R94 ;  /* 0x000003d1125e7825 */ /* 0x000fc800078e005e */
[----:B------:R-:W-:Y:S01]  /*12080*/  IMAD.WIDE.U32 R104, R53, R73, R104 ;  /* 0x0000004935687225 */ /* 0x000fe200078e0068 */
[----:B------:R-:W-:Y:S02]  /*12090*/  IADD3.X R19, P0, PT, R94, R26, RZ, P0, !PT ;  /* 0x0000001a5e137210 */ /* 0x000fe4000071e4ff */
[----:B------:R-:W-:Y:S01]  /*120a0*/  MOV R94, R95 ;  /* 0x0000005f005e7202 */ /* 0x000fe20000000f00 */
[----:B------:R-:W-:Y:S01]  /*120b0*/  IMAD.WIDE.U32 R20, R80, R101, R20 ;  /* 0x0000006550147225 */ /* 0x000fe200078e0014 */
[----:B------:R-:W-:-:S03]  /*120c0*/  IADD3.X R73, P3, PT, R19, ~UR29, RZ, P3, !PT ;  /* 0x8000001d13497c10 */ /* 0x000fc60009f7e4ff */
[----:B------:R-:W-:Y:S01]  /*120d0*/  IMAD.WIDE.U32 R26, R53, R80, R24 ;  /* 0x00000050351a7225 */ /* 0x000fe200078e0018 */
[----:B------:R-:W-:-:S03]  /*120e0*/  MOV R24, R20 ;  /* 0x0000001400187202 */ /* 0x000fc60000000f00 */
[----:B------:R-:W-:Y:S01]  /*120f0*/  IMAD.MOV.U32 R95, RZ, RZ, RZ ;  /* 0x000000ffff5f7224 */ /* 0x000fe200078e00ff */
[----:B------:R-:W-:Y:S01]  /*12100*/  MOV R20, R26 ;  /* 0x0000001a00147202 */ /* 0x000fe20000000f00 */
[----:B------:R-:W-:Y:S02]  /*12110*/  IMAD.MOV.U32 R25, RZ, RZ, R105 ;  /* 0x000000ffff197224 */ /* 0x000fe400078e0069 */
[----:B------:R-:W-:-:S04]  /*12120*/  IMAD.WIDE.U32 R94, R104, 0x3d1, R94 ;  /* 0x000003d1685e7825 */ /* 0x000fc800078e005e */
[----:B------:R-:W-:Y:S01]  /*12130*/  IMAD.WIDE.U32 R24, R53, R62, R24 ;  /* 0x0000003e35187225 */ /* 0x000fe200078e0018 */
[----:B------:R-:W-:Y:S02]  /*12140*/  IADD3.X R18, P0, PT, R94, R18, RZ, P0, !PT ;  /* 0x000000125e127210 */ /* 0x000fe4000071e4ff */
[----:B------:R-:W-:Y:S01]  /*12150*/  MOV R94, R95 ;  /* 0x0000005f005e7202 */ /* 0x000fe20000000f00 */
[----:B------:R-:W-:Y:S01]  /*12160*/  IMAD.WIDE.U32 R20, R101, R101, R20 ;  /* 0x0000006565147225 */ /* 0x000fe200078e0014 */
[----:B------:R-:W-:-:S03]  /*12170*/  IADD3.X R44, P3, PT, R18, ~UR16, RZ, P3, !PT ;  /* 0x80000010122c7c10 */ /* 0x000fc60009f7e4ff */
        /* <DEDUP_REMOVED lines=10> */
[----:B------:R-:W-:Y:S02]  /*12220*/  MOV R104, R26 ;  /* 0x0000001a00687202 */ /* 0x000fe40000000f00 */
[----:B------:R-:W-:Y:S01]  /*12230*/  MOV R26, R27 ;  /* 0x0000001b001a7202 */ /* 0x000fe20000000f00 */
[----:B------:R-:W-:-:S02]  /*12240*/  IMAD.MOV.U32 R95, RZ, RZ, RZ ;  /* 0x000000ffff5f7224 */ /* 0x000fc400078e00ff */
[----:B------:R-:W-:Y:S02]  /*12250*/  IMAD.MOV.U32 R105, RZ, RZ, R21 ;  /* 0x000000ffff697224 */ /* 0x000fe400078e0015 */
        /* <DEDUP_REMOVED lines=12> */
[----:B------:R-:W-:Y:S01]  /*12320*/  MOV R94, RZ ;  /* 0x000000ff005e7202 */ /* 0x000fe20000000f00 */
[----:B------:R-:W-:Y:S02]  /*12330*/  IMAD R62, R47, R79, RZ ;  /* 0x0000004f2f3e7224 */ /* 0x000fe400078e02ff */
[----:B------:R-:W-:-:S03]  /*12340*/  IMAD.WIDE.U32 R20, R26, 0x3d1, R20 ;  /* 0x000003d11a147825 */ /* 0x000fc600078e0014 */
[----:B------:R-:W-:Y:S01]  /*12350*/  IADD3 RZ, P4, PT, RZ, R62, RZ ;  /* 0x0000003effff7210 */ /* 0x000fe20007f9e0ff */
[----:B------:R-:W-:Y:S01]  /*12360*/  IMAD R21, R27, 0x3d1, R21 ;  /* 0x000003d11b157824 */ /* 0x000fe200078e0215 */
[----:B------:R-:W-:Y:S02]  /*12370*/  IADD3.X R104, P0, PT, R20, R104, RZ, P0, !PT ;  /* 0x0000006814687210 */ /* 0x000fe4000071e4ff */
[----:B------:R-:W-:Y:S02]  /*12380*/  IADD3.X R27, P3, PT, R53, ~UR19, RZ, P3, !PT ;  /* 0x80000013351b7c10 */ /* 0x000fe40009f7e4ff */
[----:B------:R-:W-:Y:S02]  /*12390*/  IADD3.X R26, PT, PT, R21, R26, RZ, P0, !PT ;  /* 0x0000001a151a7210 */ /* 0x000fe400007fe4ff */
[----:B------:R-:W-:-:S04]  /*123a0*/  IADD3.X R80, P3, PT, R104, ~UR30, RZ, P3, !PT ;  /* 0x8000001e68507c10 */ /* 0x000fc80009f7e4ff */
[----:B------:R-:W-:-:S04]  /*123b0*/  IADD3.X R20, PT, PT, R26, ~UR31, RZ, P3, !PT ;  /* 0x8000001f1a147c10 */ /* 0x000fc80009ffe4ff */
[----:B------:R-:W-:Y:S01]  /*123c0*/  ISETP.NE.AND P3, PT, R20, RZ, PT ;  /* 0x000000ff1400720c */ /* 0x000fe20003f65270 */
[----:B------:R-:W-:-:S04]  /*123d0*/  IMAD.WIDE.U32 R20, R79, R79, RZ ;  /* 0x0000004f4f147225 */ /* 0x000fc800078e00ff */
[----:B------:R-:W-:-:S05]  /*123e0*/  IMAD.HI.U32 R20, R79, R47, RZ ;  /* 0x0000002f4f147227 */ /* 0x000fca00078e00ff */
[----:B------:R-:W-:Y:S02]  /*123f0*/  IADD3.X R21, PT, PT, R20, R21, RZ, P4, !PT ;  /* 0x0000001514157210 */ /* 0x000fe400027fe4ff */
[----:B------:R-:W-:Y:S01]  /*12400*/  MOV R20, RZ ;  /* 0x000000ff00147202 */ /* 0x000fe20000000f00 */
[----:B------:R-:W-:Y:S01]  /*12410*/  @P3 IMAD.MOV.U32 R55, RZ, RZ, R82 ;  /* 0x000000ffff373224 */ /* 0x000fe200078e0052 */
[----:B------:R-:W-:Y:S01]  /*12420*/  @P3 MOV R73, R19 ;  /* 0x0000001300493202 */ /* 0x000fe20000000f00 */
[----:B------:R-:W-:Y:S01]  /*12430*/  @P3 IMAD.MOV.U32 R44, RZ, RZ, R18 ;  /* 0x000000ffff2c3224 */ /* 0x000fe200078e0012 */
[----:B------:R-:W-:Y:S01]  /*12440*/  IADD3 R62, P4, PT, R62, R62, RZ ;  /* 0x0000003e3e3e7210 */ /* 0x000fe20007f9e0ff */
[----:B------:R-:W-:Y:S01]  /*12450*/  IMAD.HI.U32 R18, R47, R79, RZ ;  /* 0x0000004f2f127227 */ /* 0x000fe200078e00ff */
[----:B------:R-:W-:Y:S02]  /*12460*/  IADD3 R55, P0, PT, R50, R55, RZ ;  /* 0x0000003732377210 */ /* 0x000fe40007f1e0ff */
[----:B------:R-:W-:Y:S01]  /*12470*/  @P3 MOV R78, R24 ;  /* 0x00000018004e3202 */ /* 0x000fe20000000f00 */
[----:B------:R-:W-:Y:S01]  /*12480*/  IMAD.WIDE.U32 R20, R84, R79, R20 ;  /* 0x0000004f54147225 */ /* 0x000fe200078e0014 */
[----:B------:R-:W-:-:S02]  /*12490*/  IADD3.X R76, P0, PT, R76, R73, RZ, P0, !PT ;  /* 0x000000494c4c7210 */ /* 0x000fc4000071e4ff */
[----:B------:R-:W-:Y:S01]  /*124a0*/  MOV R24, RZ ;  /* 0x000000ff00187202 */ /* 0x000fe20000000f00 */
[----:B------:R-:W-:Y:S01]  /*124b0*/  IMAD.X R19, RZ, RZ, R18, P4 ;  /* 0x000000ffff137224 */ /* 0x000fe200020e0612 */
[----:B------:R-:W-:Y:S01]  /*124c0*/  IADD3.X R67, P0, PT, R67, R44, RZ, P0, !PT ;  /* 0x0000002c43437210 */ /* 0x000fe2000071e4ff */
[----:B------:R-:W-:Y:S01]  /*124d0*/  @P3 IMAD.MOV.U32 R86, RZ, RZ, R25 ;  /* 0x000000ffff563224 */ /* 0x000fe200078e0019 */
[----:B------:R-:W-:Y:S01]  /*124e0*/  @P3 MOV R80, R104 ;  /* 0x0000006800503202 */ /* 0x000fe20000000f00 */
[----:B------:R-:W-:Y:S02]  /*124f0*/  IMAD.MOV.U32 R18, RZ, RZ, R20 ;  /* 0x000000ffff127224 */ /* 0x000fe400078e0014 */
[----:B------:R-:W-:Y:S01]  /*12500*/  IMAD.MOV.U32 R25, RZ, RZ, R21 ;  /* 0x000000ffff197224 */ /* 0x000fe200078e0015 */
[----:B------:R-:W-:Y:S01]  /*12510*/  IADD3.X R44, P0, PT, R69, R86, RZ, P0, !PT ;  /* 0x00000056452c7210 */ /* 0x000fe2000071e4ff */
[----:B------:R-:W-:-:S03]  /*12520*/  IMAD.WIDE.U32 R18, R47, R47, R18 ;  /* 0x0000002f2f127225 */ /* 0x000fc600078e0012 */
[----:B------:R-:W-:Y:S01]  /*12530*/  IADD3.X R57, P0, PT, R57, R78, RZ, P0, !PT ;  /* 0x0000004e39397210 */ /* 0x000fe2000071e4ff */
[----:B------:R-:W-:Y:S01]  /*12540*/  IMAD.WIDE.U32 R24, R48, R79, R24 ;  /* 0x0000004f30187225 */ /* 0x000fe200078e0018 */
[----:B------:R-:W-:-:S03]  /*12550*/  IADD3 R69, P4, PT, R20, R18, RZ ;  /* 0x0000001214457210 */ /* 0x000fc60007f9e0ff */
[----:B------:R-:W-:Y:S01]  /*12560*/  @P3 IMAD.MOV.U32 R27, RZ, RZ, R53 ;  /* 0x000000ffff1b3224 */ /* 0x000fe200078e0035 */
[----:B------:R-:W-:Y:S01]  /*12570*/  IADD3 R50, P3, PT, R55, -UR28, RZ ;  /* 0x8000001c37327c10 */ /* 0x000fe2000ff7e0ff */
[----:B------:R-:W-:Y:S01]  /*12580*/  IMAD.MOV.U32 R21, RZ, RZ, R19 ;  /* 0x000000ffff157224 */ /* 0x000fe200078e0013 */
[----:B------:R-:W-:Y:S01]  /*12590*/  MOV R20, R24 ;  /* 0x0000001800147202 */ /* 0x000fe20000000f00 */
[----:B------:R-:W-:Y:S01]  /*125a0*/  IMAD.HI.U32 R18, R84, R79, RZ ;  /* 0x0000004f54127227 */ /* 0x000fe200078e00ff */
[----:B------:R-:W-:Y:S02]  /*125b0*/  IADD3.X R46, P0, PT, R46, R27, RZ, P0, !PT ;  /* 0x0000001b2e2e7210 */ /* 0x000fe4000071e4ff */
[----:B------:R-:W-:Y:S01]  /*125c0*/  IADD3.X R53, P3, PT, R76, ~UR29, RZ, P3, !PT ;  /* 0x8000001d4c357c10 */ /* 0x000fe20009f7e4ff */
[----:B------:R-:W-:Y:S01]  /*125d0*/  IMAD.WIDE.U32 R20, R84, R47, R20 ;  /* 0x0000002f54147225 */ /* 0x000fe200078e0014 */
[----:B------:R-:W-:Y:S02]  /*125e0*/  IADD3.X R71, P0, PT, R71, R80, RZ, P0, !PT ;  /* 0x0000005047477210 */ /* 0x000fe4000071e4ff */
[----:B------:R-:W-:-:S02]  /*125f0*/  IADD3.X R78, P3, PT, R67, ~UR16, RZ, P3, !PT ;  /* 0x80000010434e7c10 */ /* 0x000fc40009f7e4ff */
[----:B------:R-:W-:Y:S01]  /*12600*/  IADD3.X R19, PT, PT, R18, RZ, RZ, P4, !PT ;  /* 0x000000ff12137210 */ /* 0x000fe200027fe4ff */
[----:B------:R-:W-:Y:S01]  /*12610*/  IMAD.X R75, R75, 0x1, R26, P0 ;  /* 0x000000014b4b7824 */ /* 0x000fe200000e061a */
[----:B------:R-:W-:Y:S01]  /*12620*/  MOV R18, R20 ;  /* 0x0000001400127202 */ /* 0x000fe20000000f00 */
[----:B------:R-:W-:Y:S01]  /*12630*/  IMAD.MOV.U32 R26, RZ, RZ, RZ ;  /* 0x000000ffff1a7224 */ /* 0x000fe200078e00ff */
[----:B------:R-:W-:Y:S02]  /*12640*/  IADD3.X R73, P3, PT, R44, ~UR17, RZ, P3, !PT ;  /* 0x800000112c497c10 */ /* 0x000fe40009f7e4ff */
[----:B------:R-:W-:Y:S01]  /*12650*/  MOV R27, R25 ;  /* 0x00000019001b7202 */ /* 0x000fe20000000f00 */
[----:B------:R-:W-:Y:S01]  /*12660*/  IMAD.WIDE.U32 R18, R84, R47, R18 ;  /* 0x0000002f54127225 */ /* 0x000fe200078e0012 */
[----:B------:R-:W-:Y:S02]  /*12670*/  IADD3.X R80, P3, PT, R57, ~UR18, RZ, P3, !PT ;  /* 0x8000001239507c10 */ /* 0x000fe40009f7e4ff */
[----:B------:R-:W-:Y:S01]  /*12680*/  MOV R25, R21 ;  /* 0x0000001500197202 */ /* 0x000fe20000000f00 */
[----:B------:R-:W-:Y:S01]  /*12690*/  IMAD.WIDE.U32 R26, R77, R79, R26 ;  /* 0x0000004f4d1a7225 */ /* 0x000fe200078e001a */
[----:B------:R-:W-:-:S02]  /*126a0*/  IADD3.X R83, P3, PT, R46, ~UR19, RZ, P3, !PT ;  /* 0x800000132e537c10 */ /* 0x000fc40009f7e4ff */
[----:B------:R-:W-:Y:S01]  /*126b0*/  IADD3 R86, P0, PT, R24, R18, RZ ;  /* 0x0000001218567210 */ /* 0x000fe20007f1e0ff */
[----:B------:R-:W-:Y:S01]  /*126c0*/  IMAD.MOV.U32 R24, RZ, RZ, R26 ;  /* 0x000000ffff187224 */ /* 0x000fe200078e001a */
[----:B------:R-:W-:Y:S02]  /*126d0*/  IADD3.X R82, P3, PT, R71, ~UR30, RZ, P3, !PT ;  /* 0x8000001e47527c10 */ /* 0x000fe40009f7e4ff */
[----:B------:R-:W-:Y:S01]  /*126e0*/  MOV R21, R19 ;  /* 0x0000001300157202 */ /* 0x000fe20000000f00 */
[----:B------:R-:W-:Y:S01]  /*126f0*/  IMAD.WIDE.U32 R24, R48, R47, R24 ;  /* 0x0000002f30187225 */ /* 0x000fe200078e0018 */
[----:B------:R-:W-:-:S03]  /*12700*/  IADD3.X R18, PT, PT, R75, ~UR31, RZ, P3, !PT ;  /* 0x8000001f4b127c10 */ /* 0x000fc60009ffe4ff */
[----:B------:R-:W-:Y:S01]  /*12710*/  IMAD.MOV.U32 R20, RZ, RZ, R24 ;  /* 0x000000ffff147224 */ /* 0x000fe200078e0018 */
[----:B------:R-:W-:Y:S01]  /*12720*/  ISETP.NE.AND P5, PT, R18, RZ, PT ;  /* 0x000000ff1200720c */ /* 0x000fe20003fa5270 */
[----:B------:R-:W-:-:S03]  /*12730*/  IMAD.HI.U32 R18, R48, R79, RZ ;  /* 0x0000004f30127227 */ /* 0x000fc600078e00ff */
[----:B------:R-:W-:Y:S01]  /*12740*/  SEL R50, R50, R55, !P5 ;  /* 0x0000003732327207 */ /* 0x000fe20006800000 */
[----:B------:R-:W-:Y:S01]  /*12750*/  IMAD.WIDE.U32 R20, R84, R84, R20 ;  /* 0x0000005454147225 */ /* 0x000fe200078e0014 */
[----:B------:R-:W-:Y:S02]  /*12760*/  SEL R76, R53, R76, !P5 ;  /* 0x0000004c354c7207 */ /* 0x000fe40006800000 */
[----:B------:R-:W-:Y:S01]  /*12770*/  SEL R80, R80, R57, !P5 ;  /* 0x0000003950507207 */ /* 0x000fe20006800000 */
[----:B------:R-:W-:Y:S01]  /*12780*/  IMAD.X R19, RZ, RZ, R18, P0 ;  /* 0x000000ffff137224 */ /* 0x000fe200000e0612 */
[----:B------:R-:W-:Y:S02]  /*12790*/  MOV R18, R20 ;  /* 0x0000001400127202 */ /* 0x000fe40000000f00 */
[----:B------:R-:W-:Y:S02]  /*127a0*/  MOV R57, RZ ;  /* 0x000000ff00397202 */ /* 0x000fe40000000f00 */
[----:B------:R-:W-:Y:S01]  /*127b0*/  SEL R78, R78, R67, !P5 ;  /* 0x000000434e4e7207 */ /* 0x000fe20006800000 */
[----:B------:R-:W-:Y:S01]  /*127c0*/  IMAD.WIDE.U32 R18, R48, R47, R18 ;  /* 0x0000002f30127225 */ /* 0x000fe200078e0012 */
[----:B------:R-:W-:-:S02]  /*127d0*/  SEL R44, R73, R44, !P5 ;  /* 0x0000002c492c7207 */ /* 0x000fc40006800000 */
[----:B------:R-:W-:Y:S01]  /*127e0*/  SEL R82, R82, R71, !P5 ;  /* 0x0000004752527207 */ /* 0x000fe20006800000 */
[----:B------:R-:W-:Y:S01]  /*127f0*/  IMAD.MOV.U32 R105, RZ, RZ, R19 ;  /* 0x000000ffff697224 */ /* 0x000fe200078e0013 */
[----:B------:R-:W-:Y:S01]  /*12800*/  IADD3 R18, P0, PT, R26, R18, RZ ;  /* 0x000000121a127210 */ /* 0x000fe20007f1e0ff */
[----:B------:R-:W-:Y:S01]  /*12810*/  IMAD.MOV.U32 R26, RZ, RZ, RZ ;  /* 0x000000ffff1a7224 */ /* 0x000fe200078e00ff */
[----:B------:R-:W-:Y:S01]  /*12820*/  SEL R46, R83, R46, !P5 ;  /* 0x0000002e532e7207 */ /* 0x000fe20006800000 */
[C---:B------:R-:W-:Y:S01]  /*12830*/  IMAD.HI.U32 R19, R13.reuse, R79, RZ ;  /* 0x0000004f0d137227 */ /* 0x040fe200078e00ff */
[----:B------:R-:W-:Y:S02]  /*12840*/  IADD3.X R117, PT, PT, R116, RZ, RZ, P0, !PT ;  /* 0x000000ff74757210 */ /* 0x000fe400007fe4ff */
[----:B------:R-:W-:Y:S01]  /*12850*/  IADD3 R50, P0, PT, R50, -R85, RZ ;  /* 0x8000005532327210 */ /* 0x000fe20007f1e0ff */
[----:B------:R-:W-:-:S04]  /*12860*/  IMAD.WIDE.U32 R26, R13, R79, R26 ;  /* 0x0000004f0d1a7225 */ /* 0x000fc800078e001a */
[----:B------:R-:W-:Y:S01]  /*12870*/  IMAD.MOV.U32 R95, RZ, RZ, R27 ;  /* 0x000000ffff5f7224 */ /* 0x000fe200078e001b */
        /* <DEDUP_REMOVED lines=8> */
[----:B------:R-:W-:Y:S02]  /*12900*/  MOV R104, R20 ;  /* 0x0000001400687202 */ /* 0x000fe40000000f00 */
[----:B------:R-:W-:-:S03]  /*12910*/  MOV R20, R110 ;  /* 0x0000006e00147202 */ /* 0x000fc60000000f00 */
[----:B------:R-:W-:-:S04]  /*12920*/  IMAD.WIDE.U32 R104, R48, R84, R104 ;  /* 0x0000005430687225 */ /* 0x000fc800078e0068 */
[----:B------:R-:W-:Y:S02]  /*12930*/  IMAD.MOV.U32 R116, RZ, RZ, R104 ;  /* 0x000000ffff747224 */ /* 0x000fe400078e0068 */
[----:B------:R-:W-:-:S04]  /*12940*/  IMAD.WIDE.U32 R20, R77, R84, R20 ;  /* 0x000000544d147225 */ /* 0x000fc800078e0014 */
[----:B------:R-:W-:Y:S01]  /*12950*/  IMAD.WIDE.U32 R24, R77, R47, R116 ;  /* 0x0000002f4d187225 */ /* 0x000fe200078e0074 */
[----:B------:R-:W-:Y:S02]  /*12960*/  MOV R116, RZ ;  /* 0x000000ff00747202 */ /* 0x000fe40000000f00 */
[----:B------:R-:W-:Y:S01]  /*12970*/  MOV R104, R20 ;  /* 0x0000001400687202 */ /* 0x000fe20000000f00 */
[----:B------:R-:W-:Y:S01]  /*12980*/  IMAD.MOV.U32 R117, RZ, RZ, R95 ;  /* 0x000000ffff757224 */ /* 0x000fe200078e005f */
[----:B------:R-:W-:Y:S01]  /*12990*/  IADD3 R26, P3, PT, R26, R24, RZ ;  /* 0x000000181a1a7210 */ /* 0x000fe20007f7e0ff */
[----:B------:R-:W-:-:S04]  /*129a0*/  IMAD.WIDE.U32 R116, R36, R79, R116 ;  /* 0x0000004f24747225 */ /* 0x000fc800078e0074 */
        /* <DEDUP_REMOVED lines=10> */
[----:B------:R-:W-:Y:S01]  /*12a50*/  MOV R104, R110 ;  /* 0x0000006e00687202 */ /* 0x000fe20000000f00 */
[----:B------:R-:W-:Y:S02]  /*12a60*/  IMAD.MOV.U32 R105, RZ, RZ, R21 ;  /* 0x000000ffff697224 */ /* 0x000fe400078e0015 */
[----:B------:R-:W-:-:S04]  /*12a70*/  IMAD.WIDE.U32 R20, R77, R48, R128 ;  /* 0x000000304d147225 */ /* 0x000fc800078e0080 */
[----:B------:R-:W-:-:S04]  /*12a80*/  IMAD.WIDE.U32 R104, R42, R84, R104 ;  /* 0x000000542a687225 */ /* 0x000fc800078e0068 */
[----:B------:R-:W-:Y:S01]  /*12a90*/  IMAD.WIDE.U32 R128, R77, R84, R24 ;  /* 0x000000544d807225 */ /* 0x000fe200078e0018 */
[----:B------:R-:W-:-:S03]  /*12aa0*/  IADD3.X R25, PT, PT, R19, RZ, RZ, P3, !PT ;  /* 0x000000ff13197210 */ /* 0x000fc60001ffe4ff */
[----:B------:R-:W-:Y:S01]  /*12ab0*/  IMAD.MOV.U32 R110, RZ, RZ, R111 ;  /* 0x000000ffff6e7224 */ /* 0x000fe200078e006f */
[----:B------:R-:W-:Y:S01]  /*12ac0*/  MOV R111, R105 ;  /* 0x00000069006f7202 */ /* 0x000fe20000000f00 */
[----:B------:R-:W-:Y:S01]  /*12ad0*/  IMAD.MOV.U32 R105, RZ, RZ, R21 ;  /* 0x000000ffff697224 */ /* 0x000fe200078e0015 */
[----:B------:R-:W-:Y:S01]  /*12ae0*/  MOV R21, R129 ;  /* 0x0000008100157202 */ /* 0x000fe20000000f00 */
[----:B------:R-:W-:Y:S02]  /*12af0*/  IMAD.MOV.U32 R24, RZ, RZ, R128 ;  /* 0x000000ffff187224 */ /* 0x000fe400078e0080 */
[----:B------:R-:W-:-:S04]  /*12b00*/  IMAD.WIDE.U32 R104, R13, R48, R104 ;  /* 0x000000300d687225 */ /* 0x000fc800078e0068 */
[----:B------:R-:W-:-:S04]  /*12b10*/  IMAD.WIDE.U32 R24, R13, R47, R24 ;  /* 0x0000002f0d187225 */ /* 0x000fc800078e0018 */
[----:B------:R-:W-:Y:S01]  /*12b20*/  IMAD.WIDE.U32 R20, R77, R48, R20 ;  /* 0x000000304d147225 */ /* 0x000fe200078e0014 */
[----:B------:R-:W-:-:S03]  /*12b30*/  IADD3 R94, P3, PT, R94, R24, RZ ;  /* 0x000000185e5e7210 */ /* 0x000fc60007f7e0ff */
[----:B------:R-:W-:Y:S01]  /*12b40*/  IMAD.WIDE.U32 R110, R36, R84, R110 ;  /* 0x00000054246e7225 */ /* 0x000fe200078e006e */
[----:B------:R-:W-:-:S03]  /*12b50*/  MOV R24, R20 ;  /* 0x0000001400187202 */ /* 0x000fc60000000f00 */
[----:B------:R-:W-:Y:S01]  /*12b60*/  IMAD.MOV.U32 R20, RZ, RZ, R104 ;  /* 0x000000ffff147224 */ /* 0x000fe200078e0068 */
[----:B------:R-:W-:Y:S01]  /*12b70*/  MOV R104, R110 ;  /* 0x0000006e00687202 */ /* 0x000fe20000000f00 */
[----:B------:R-:W-:Y:S01]  /*12b80*/  IMAD.WIDE.U32 R128, R13, R84, R24 ;  /* 0x000000540d807225 */ /* 0x000fe200078e0018 */
[----:B------:R-:W-:-:S03]  /*12b90*/  MOV R110, R111 ;  /* 0x0000006f006e7202 */ /* 0x000fc60000000f00 */
[----:B------:R-:W-:Y:S01]  /*12ba0*/  IMAD.HI.U32 R19, R42, R79, RZ ;  /* 0x0000004f2a137227 */ /* 0x000fe200078e00ff */
[----:B------:R-:W-:-:S03]  /*12bb0*/  MOV R24, R128 ;  /* 0x0000008000187202 */ /* 0x000fc60000000f00 */
[----:B------:R-:W-:-:S04]  /*12bc0*/  IMAD.WIDE.U32 R104, R42, R48, R104 ;  /* 0x000000302a687225 */ /* 0x000fc800078e0068 */
[----:B------:R-:W-:-:S04]  /*12bd0*/  IMAD.WIDE.U32 R20, R77, R77, R20 ;  /* 0x0000004d4d147225 */ /* 0x000fc800078e0014 */
        /* <DEDUP_REMOVED lines=8> */
[----:B------:R-:W-:-:S04]  /*12c60*/  IMAD.WIDE.U32 R110, R36, R48, R110 ;  /* 0x00000030246e7225 */ /* 0x000fc800078e006e */
[----:B------:R-:W-:Y:S01]  /*12c70*/  IMAD.MOV.U32 R24, RZ, RZ, R20 ;  /* 0x000000ffff187224 */ /* 0x000fe200078e0014 */
[----:B------:R-:W-:Y:S01]  /*12c80*/  MOV R20, R104 ;  /* 0x0000006800147202 */ /* 0x000fe20000000f00 */
[----:B------:R-:W-:Y:S02]  /*12c90*/  IMAD.MOV.U32 R104, RZ, RZ, R110 ;  /* 0x000000ffff687224 */ /* 0x000fe400078e006e */
[----:B------:R-:W-:-:S04]  /*12ca0*/  IMAD.WIDE.U32 R128, R42, R84, R24 ;  /* 0x000000542a807225 */ /* 0x000fc800078e0018 */
[----:B------:R-:W-:-:S04]  /*12cb0*/  IMAD.WIDE.U32 R104, R42, R77, R104 ;  /* 0x0000004d2a687225 */ /* 0x000fc800078e0068 */
[----:B------:R-:W-:-:S04]  /*12cc0*/  IMAD.WIDE.U32 R20, R13, R77, R20 ;  /* 0x0000004d0d147225 */ /* 0x000fc800078e0014 */
[----:B------:R-:W-:-:S04]  /*12cd0*/  IMAD.HI.U32 R19, R36, R79, RZ ;  /* 0x0000004f24137227 */ /* 0x000fc800078e00ff */
[----:B------:R-:W-:Y:S01]  /*12ce0*/  IMAD.MOV.U32 R110, RZ, RZ, R111 ;  /* 0x000000ffff6e7224 */ /* 0x000fe200078e006f */
[----:B------:R-:W-:Y:S01]  /*12cf0*/  MOV R111, R105 ;  /* 0x00000069006f7202 */ /* 0x000fe20000000f00 */
[----:B------:R-:W-:Y:S01]  /*12d00*/  IMAD.MOV.U32 R105, RZ, RZ, R21 ;  /* 0x000000ffff697224 */ /* 0x000fe200078e0015 */
[----:B------:R-:W-:Y:S01]  /*12d10*/  MOV R21, R129 ;  /* 0x0000008100157202 */ /* 0x000fe20000000f00 */
[----:B------:R-:W-:Y:S01]  /*12d20*/  IMAD.MOV.U32 R24, RZ, RZ, R128 ;  /* 0x000000ffff187224 */ /* 0x000fe200078e0080 */
[----:B------:R-:W-:Y:S01]  /*12d30*/  IADD3.X R25, PT, PT, R19, RZ, RZ, P3, !PT ;  /* 0x000000ff13197210 */ /* 0x000fe20001ffe4ff */
[----:B------:R-:W-:-:S04]  /*12d40*/  IMAD.WIDE.U32 R104, R13, R13, R104 ;  /* 0x0000000d0d687225 */ /* 0x000fc800078e0068 */
[----:B------:R-:W-:-:S04]  /*12d50*/  IMAD.WIDE.U32 R20, R42, R48, R20 ;  /* 0x000000302a147225 */ /* 0x000fc800078e0014 */
[----:B------:R-:W-:Y:S01]  /*12d60*/  IMAD.WIDE.U32 R24, R36, R47, R24 ;  /* 0x0000002f24187225 */ /* 0x000fe200078e0018 */
[----:B------:R-:W-:-:S03]  /*12d70*/  MOV R128, R20 ;  /* 0x0000001400807202 */ /* 0x000fc60000000f00 */
[----:B------:R-:W-:-:S04]  /*12d80*/  IMAD.WIDE.U32 R110, R36, R77, R110 ;  /* 0x0000004d246e7225 */ /* 0x000fc800078e006e */
[----:B------:R-:W-:Y:S01]  /*12d90*/  IMAD.MOV.U32 R129, RZ, RZ, R25 ;  /* 0x000000ffff817224 */ /* 0x000fe200078e0019 */
[----:B------:R-:W-:Y:S01]  /*12da0*/  MOV R20, R110 ;  /* 0x0000006e00147202 */ /* 0x000fe20000000f00 */
[----:B------:R-:W-:Y:S01]  /*12db0*/  IMAD.WIDE.U32 R130, R24, 0x3d1, RZ ;  /* 0x000003d118827825 */ /* 0x000fe200078e00ff */
[----:B------:R-:W-:-:S03]  /*12dc0*/  MOV R25, RZ ;  /* 0x000000ff00197202 */ /* 0x000fc60000000f00 */
[----:B------:R-:W-:Y:S01]  /*12dd0*/  IMAD.WIDE.U32 R84, R36, R84, R128 ;  /* 0x0000005424547225 */ /* 0x000fe200078e0080 */
[----:B------:R-:W-:Y:S02]  /*12de0*/  MOV R128, R104 ;  /* 0x0000006800807202 */ /* 0x000fe40000000f00 */
[----:B------:R-:W-:Y:S01]  /*12df0*/  MOV R104, R111 ;  /* 0x0000006f00687202 */ /* 0x000fe20000000f00 */
[----:B------:R-:W-:Y:S01]  /*12e00*/  IMAD.MOV.U32 R129, RZ, RZ, R21 ;  /* 0x000000ffff817224 */ /* 0x000fe200078e0015 */
[----:B------:R-:W-:Y:S01]  /*12e10*/  MOV R111, R85 ;  /* 0x00000055006f7202 */ /* 0x000fe20000000f00 */
[----:B------:R-:W-:Y:S01]  /*12e20*/  IMAD.MOV.U32 R21, RZ, RZ, R105 ;  /* 0x000000ffff157224 */ /* 0x000fe200078e0069 */
[----:B------:R-:W-:Y:S01]  /*12e30*/  IADD3 RZ, P3, PT, RZ, R130, RZ ;  /* 0x00000082ffff7210 */ /* 0x000fe20007f7e0ff */
[----:B------:R-:W-:-:S04]  /*12e40*/  IMAD.WIDE.U32 R128, R42, R77, R128 ;  /* 0x0000004d2a807225 */ /* 0x000fc800078e0080 */
[----:B------:R-:W-:-:S04]  /*12e50*/  IMAD.WIDE.U32 R20, R42, R13, R20 ;  /* 0x0000000d2a147225 */ /* 0x000fc800078e0014 */
[----:B------:R-:W-:Y:S01]  /*12e60*/  IMAD.MOV.U32 R105, RZ, RZ, R21 ;  /* 0x000000ffff697224 */ /* 0x000fe200078e0015 */
[----:B------:R-:W-:Y:S01]  /*12e70*/  MOV R21, R129 ;  /* 0x0000008100157202 */ /* 0x000fe20000000f00 */
[----:B------:R-:W-:Y:S01]  /*12e80*/  IMAD.MOV.U32 R110, RZ, RZ, R128 ;  /* 0x000000ffff6e7224 */ /* 0x000fe200078e0080 */
[----:B------:R-:W-:Y:S01]  /*12e90*/  MOV R129, RZ ;  /* 0x000000ff00817202 */ /* 0x000fe20000000f00 */
[----:B------:R-:W-:Y:S02]  /*12ea0*/  IMAD.MOV.U32 R128, RZ, RZ, R131 ;  /* 0x000000ffff807224 */ /* 0x000fe400078e0083 */
[----:B------:R-:W-:-:S04]  /*12eb0*/  IMAD.WIDE.U32 R110, R36, R48, R110 ;  /* 0x00000030246e7225 */ /* 0x000fc800078e006e */
[----:B------:R-:W-:-:S04]  /*12ec0*/  IMAD.WIDE.U32 R128, R84, 0x3d1, R128 ;  /* 0x000003d154807825 */ /* 0x000fc800078e0080 */
[----:B------:R-:W-:Y:S01]  /*12ed0*/  IMAD.WIDE.U32 R20, R42, R13, R20 ;  /* 0x0000000d2a147225 */ /* 0x000fe200078e0014 */
[----:B------:R-:W-:-:S03]  /*12ee0*/  IADD3.X R19, P3, PT, R128, R24, RZ, P3, !PT ;  /* 0x0000001880137210 */ /* 0x000fc60001f7e4ff */
[----:B------:R-:W-:Y:S02]  /*12ef0*/  IMAD.MOV.U32 R24, RZ, RZ, R129 ;  /* 0x000000ffff187224 */ /* 0x000fe400078e0081 */
        /* <DEDUP_REMOVED lines=8> */
[----:B------:R-:W-:Y:S01]  /*12f80*/  IMAD.WIDE.U32 R104, R36, R77, R104 ;  /* 0x0000004d24687225 */ /* 0x000fe200078e0068 */
[----:B------:R-:W-:-:S03]  /*12f90*/  MOV R128, R129 ;  /* 0x0000008100807202 */ /* 0x000fc60000000f00 */
[----:B------:R-:W-:-:S04]  /*12fa0*/  IMAD.WIDE.U32 R20, R42, R42, R20 ;  /* 0x0000002a2a147225 */ /* 0x000fc800078e0014 */
[----:B------:R-:W-:Y:S02]  /*12fb0*/  IMAD.MOV.U32 R25, RZ, RZ, RZ ;  /* 0x000000ffff197224 */ /* 0x000fe400078e00ff */
[----:B------:R-:W-:Y:S01]  /*12fc0*/  IMAD.MOV.U32 R129, RZ, RZ, R21 ;  /* 0x000000ffff817224 */ /* 0x000fe200078e0015 */
[----:B------:R-:W-:Y:S01]  /*12fd0*/  MOV R21, R105 ;  /* 0x0000006900157202 */ /* 0x000fe20000000f00 */
[----:B------:R-:W-:-:S04]  /*12fe0*/  IMAD.WIDE.U32 R24, R104, 0x3d1, R24 ;  /* 0x000003d168187825 */ /* 0x000fc800078e0018 */
[----:B------:R-:W-:Y:S01]  /*12ff0*/  IMAD.WIDE.U32 R20, R36, R13, R20 ;  /* 0x0000000d24147225 */ /* 0x000fe200078e0014 */
[----:B------:R-:W-:-:S03]  /*13000*/  IADD3.X R13, P3, PT, R24, R110, RZ, P3, !PT ;  /* 0x0000006e180d7210 */ /* 0x000fc60001f7e4ff */
[----:B------:R-:W-:Y:S01]  /*13010*/  IMAD.MOV.U32 R110, RZ, RZ, R25 ;  /* 0x000000ffff6e7224 */ /* 0x000fe200078e0019 */
[----:B------:R-:W-:Y:S01]  /*13020*/  MOV R25, R21 ;  /* 0x0000001500197202 */ /* 0x000fe20000000f00 */
[----:B------:R-:W-:Y:S01]  /*13030*/  IMAD.WIDE.U32 R128, R36, R42, R128 ;  /* 0x0000002a24807225 */ /* 0x000fe200078e0080 */
[----:B------:R-:W-:-:S03]  /*13040*/  IADD3 R21, P4, PT, R130, -UR28, RZ ;  /* 0x8000001c82157c10 */ /* 0x000fc6000ff9e0ff */
[----:B------:R-:W-:Y:S01]  /*13050*/  IMAD.WIDE.U32 R110, R20, 0x3d1, R110 ;  /* 0x000003d1146e7825 */ /* 0x000fe200078e006e */
[----:B------:R-:W-:-:S03]  /*13060*/  IADD3.X R48, P4, PT, R19, ~UR29, RZ, P4, !PT ;  /* 0x8000001d13307c10 */ /* 0x000fc6000a79e4ff */
[----:B------:R-:W-:Y:S01]  /*13070*/  IMAD.MOV.U32 R24, RZ, RZ, R128 ;  /* 0x000000ffff187224 */ /* 0x000fe200078e0080 */
[----:B------:R-:W-:Y:S01]  /*13080*/  IADD3.X R104, P3, PT, R110, R104, RZ, P3, !PT ;  /* 0x000000686e687210 */ /* 0x000fe20001f7e4ff */
[----:B------:R-:W-:Y:S01]  /*13090*/  IMAD.MOV.U32 R110, RZ, RZ, R111 ;  /* 0x000000ffff6e7224 */ /* 0x000fe200078e006f */
[----:B------:R-:W-:Y:S01]  /*130a0*/  MOV R111, RZ ;  /* 0x000000ff006f7202 */ /* 0x000fe20000000f00 */
[----:B------:R-:W-:-:S04]  /*130b0*/  IMAD.WIDE.U32 R24, R36, R42, R24 ;  /* 0x0000002a24187225 */ /* 0x000fc800078e0018 */
[----:B------:R-:W-:Y:S01]  /*130c0*/  IMAD.MOV.U32 R128, RZ, RZ, R129 ;  /* 0x000000ffff807224 */ /* 0x000fe200078e0081 */
[----:B------:R-:W-:Y:S01]  /*130d0*/  MOV R129, R25 ;  /* 0x0000001900817202 */ /* 0x000fe20000000f00 */
[----:B------:R-:W-:Y:S01]  /*130e0*/  IMAD.WIDE.U32 R110, R24, 0x3d1, R110 ;  /* 0x000003d1186e7825 */ /* 0x000fe200078e006e */
[----:B------:R-:W-:-:S03]  /*130f0*/  IADD3.X R25, P4, PT, R84, ~UR16, RZ, P4, !PT ;  /* 0x8000001054197c10 */ /* 0x000fc6000a79e4ff */
[----:B------:R-:W-:Y:S01]  /*13100*/  IMAD.WIDE.U32 R128, R36, R36, R128 ;  /* 0x0000002424807225 */ /* 0x000fe200078e0080 */
[----:B------:R-:W-:-:S03]  /*13110*/  IADD3.X R20, P3, PT, R110, R20, RZ, P3, !PT ;  /* 0x000000146e147210 */ /* 0x000fc60001f7e4ff */
[----:B------:R-:W-:Y:S01]  /*13120*/  IMAD.MOV.U32 R110, RZ, RZ, R111 ;  /* 0x000000ffff6e7224 */ /* 0x000fe200078e006f */
[----:B------:R-:W-:-:S03]  /*13130*/  MOV R111, RZ ;  /* 0x000000ff006f7202 */ /* 0x000fc60000000f00 */
        /* <DEDUP_REMOVED lines=8> */
[----:B------:R-:W-:-:S04]  /*131c0*/  IADD3.X R55, PT, PT, R129, ~UR31, RZ, P4, !PT ;  /* 0x8000001f81377c10 */ /* 0x000fc8000a7fe4ff */
[----:B------:R-:W-:-:S04]  /*131d0*/  ISETP.NE.AND P6, PT, R55, RZ, PT ;  /* 0x000000ff3700720c */ /* 0x000fc80003fc5270 */
        /* <DEDUP_REMOVED lines=20> */
[----:B------:R-:W-:Y:S02]  /*13320*/  IADD3.X R116, PT, PT, R116, R129, RZ, P3, !PT ;  /* 0x0000008174747210 */ /* 0x000fe40001ffe4ff */
[----:B------:R-:W-:Y:S02]  /*13330*/  IADD3.X R42, P4, PT, R94, ~UR30, RZ, P4, !PT ;  /* 0x8000001e5e2a7c10 */ /* 0x000fe4000a79e4ff */
[----:B------:R-:W-:Y:S02]  /*13340*/  MOV R19, R107 ;  /* 0x0000006b00137202 */ /* 0x000fe40000000f00 */
[----:B------:R-:W-:-:S02]  /*13350*/  IADD3.X R18, PT, PT, R116, ~UR31, RZ, P4, !PT ;  /* 0x8000001f74127c10 */ /* 0x000fc4000a7fe4ff */
[----:B------:R-:W-:Y:S01]  /*13360*/  IADD3.X R53, P6, PT, R51, R56, RZ, P1, !PT ;  /* 0x0000003833357210 */ /* 0x000fe20000fde4ff */
[----:B------:R-:W-:Y:S01]  /*13370*/  IMAD.MOV.U32 R56, RZ, RZ, R125 ;  /* 0x000000ffff387224 */ /* 0x000fe200078e007d */
[----:B------:R-:W-:Y:S01]  /*13380*/  ISETP.NE.AND P4, PT, R18, RZ, PT ;  /* 0x000000ff1200720c */ /* 0x000fe20003f85270 */
[----:B------:R-:W-:Y:S01]  /*13390*/  IMAD.MOV.U32 R18, RZ, RZ, R120 ;  /* 0x000000ffff127224 */ /* 0x000fe200078e0078 */
[----:B------:R-:W-:Y:S01]  /*133a0*/  IADD3 R51, P1, PT, R14, -UR28, RZ ;  /* 0x8000001c0e337c10 */ /* 0x000fe2000ff3e0ff */
[----:B------:R-:W-:Y:S01]  /*133b0*/  IMAD.MOV.U32 R120, RZ, RZ, R121 ;  /* 0x000000ffff787224 */ /* 0x000fe200078e0079 */
[----:B------:R-:W-:Y:S01]  /*133c0*/  IADD3.X R76, P3, PT, R76, ~R11, RZ, P0, !PT ;  /* 0x8000000b4c4c7210 */ /* 0x000fe2000077e4ff */
[----:B------:R-:W-:Y:S01]  /*133d0*/  IMAD.WIDE.U32 R18, R7, R108, R18 ;  /* 0x0000006c07127225 */ /* 0x000fe200078e0012 */
[----:B------:R-:W-:Y:S02]  /*133e0*/  IADD3.X R100, P0, PT, R65, R100, RZ, P6, !PT ;  /* 0x0000006441647210 */ /* 0x000fe4000371e4ff */
[----:B------:R-:W-:-:S02]  /*133f0*/  IADD3.X R11, P1, PT, R23, ~UR29, RZ, P1, !PT ;  /* 0x8000001d170b7c10 */ /* 0x000fc40008f3e4ff */
[----:B------:R-:W-:Y:S01]  /*13400*/  MOV R121, R19 ;  /* 0x0000001300797202 */ /* 0x000fe20000000f00 */
[----:B------:R-:W-:Y:S01]  /*13410*/  IMAD.MOV.U32 R19, RZ, RZ, R61 ;  /* 0x000000ffff137224 */ /* 0x000fe200078e003d */
[----:B------:R-:W-:Y:S01]  /*13420*/  IADD3.X R55, P1, PT, R41, ~UR16, RZ, P1, !PT ;  /* 0x8000001029377c10 */ /* 0x000fe20008f3e4ff */
[----:B------:R-:W-:Y:S01]  /*13430*/  @P4 IMAD.MOV.U32 R25, RZ, RZ, R21 ;  /* 0x000000ffff194224 */ /* 0x000fe200078e0015 */
[----:B------:R-:W-:Y:S01]  /*13440*/  IADD3.X R9, PT, PT, R9, R64, RZ, P0, !PT ;  /* 0x0000004009097210 */ /* 0x000fe200007fe4ff */
[----:B------:R-:W-:Y:S01]  /*13450*/  IMAD.WIDE.U32 R18, R17, R112, R18 ;  /* 0x0000007011127225 */ /* 0x000fe200078e0012 */
[----:B------:R-:W-:Y:S02]  /*13460*/  IADD3.X R49, P3, PT, R78, ~R49, RZ, P3, !PT ;  /* 0x800000314e317210 */ /* 0x000fe40001f7e4ff */
[----:B------:R-:W-:Y:S01]  /*13470*/  @P4 MOV R13, R62 ;  /* 0x0000003e000d4202 */ /* 0x000fe20000000f00 */
[----:B------:R-:W-:Y:S01]  /*13480*/  IMAD.WIDE.U32 R120, R7, R40, R120 ;  /* 0x0000002807787225 */ /* 0x000fe200078e0078 */
[----:B------:R-:W-:-:S02]  /*13490*/  MOV R65, R19 ;  /* 0x0000001300417202 */ /* 0x000fc40000000f00 */
[----:B------:R-:W-:Y:S01]  /*134a0*/  IADD3.X R7, P1, PT, R43, ~UR17, RZ, P1, !PT ;  /* 0x800000112b077c10 */ /* 0x000fe20008f3e4ff */
[----:B------:R-:W-:Y:S01]  /*134b0*/  IMAD.MOV.U32 R64, RZ, RZ, R120 ;  /* 0x000000ffff407224 */ /* 0x000fe200078e0078 */
[----:B------:R-:W-:Y:S01]  /*134c0*/  @P4 MOV R26, R47 ;  /* 0x0000002f001a4202 */ /* 0x000fe20000000f00 */
[----:B------:R-:W-:Y:S01]  /*134d0*/  IMAD.WIDE.U32 R56, R18, 0x3d1, R56 ;  /* 0x000003d112387825 */ /* 0x000fe200078e0038 */
[----:B------:R-:W-:Y:S02]  /*134e0*/  IADD3.X R61, P1, PT, R63, ~UR18, RZ, P1, !PT ;  /* 0x800000123f3d7c10 */ /* 0x000fe40008f3e4ff */
[----:B------:R-:W-:Y:S01]  /*134f0*/  @P4 MOV R42, R94 ;  /* 0x0000005e002a4202 */ /* 0x000fe20000000f00 */
[----:B------:R-:W-:Y:S01]  /*13500*/  IMAD.WIDE.U32 R64, R17, R108, R64 ;  /* 0x0000006c11407225 */ /* 0x000fe200078e0040 */
[----:B------:R-:W-:Y:S02]  /*13510*/  IADD3.X R60, P6, PT, R56, R60, RZ, P2, !PT ;  /* 0x0000003c383c7210 */ /* 0x000fe400017de4ff */
[----:B------:R-:W-:Y:S01]  /*13520*/  IADD3.X R19, P0, PT, R53, ~UR19, RZ, P1, !PT ;  /* 0x8000001335137c10 */ /* 0x000fe20008f1e4ff */
[----:B------:R-:W-:Y:S01]  /*13530*/  IMAD.MOV.U32 R56, RZ, RZ, R57 ;  /* 0x000000ffff387224 */ /* 0x000fe200078e0039 */
[----:B------:R-:W-:Y:S01]  /*13540*/  MOV R57, RZ ;  /* 0x000000ff00397202 */ /* 0x000fe20000000f00 */
[----:B------:R-:W-:Y:S01]  /*13550*/  IMAD.MOV.U32 R120, RZ, RZ, R121 ;  /* 0x000000ffff787224 */ /* 0x000fe200078e0079 */
[----:B------:R-:W-:Y:S01]  /*13560*/  MOV R121, R65 ;  /* 0x0000004100797202 */ /* 0x000fe20000000f00 */
[----:B------:R-:W-:Y:S01]  /*13570*/  @P4 IMAD.MOV.U32 R24, RZ, RZ, R69 ;  /* 0x000000ffff184224 */ /* 0x000fe200078e0045 */
[----:B------:R-:W-:Y:S01]  /*13580*/  IADD3 R67, P1, PT, R126, -UR28, RZ ;  /* 0x8000001c7e437c10 */ /* 0x000fe2000ff3e0ff */
[----:B------:R-:W-:Y:S01]  /*13590*/  IMAD.WIDE.U32 R56, R64, 0x3d1, R56 ;  /* 0x000003d140387825 */ /* 0x000fe200078e0038 */
[----:B------:R-:W-:-:S02]  /*135a0*/  IADD3.X R91, P2, PT, R44, ~R91, RZ, P3, !PT ;  /* 0x8000005b2c5b7210 */ /* 0x000fc40001f5e4ff */
[----:B------:R-:W-:Y:S01]  /*135b0*/  IADD3.X R65, P1, PT, R12, ~UR29, RZ, P1, !PT ;  /* 0x8000001d0c417c10 */ /* 0x000fe20008f3e4ff */
[----:B------:R-:W-:Y:S01]  /*135c0*/  IMAD.WIDE.U32 R120, R17, R40, R120 ;  /* 0x0000002811787225 */ /* 0x000fe200078e0078 */
[----:B------:R-:W-:Y:S02]  /*135d0*/  IADD3.X R17, P0, PT, R100, ~UR30, RZ, P0, !PT ;  /* 0x8000001e64117c10 */ /* 0x000fe4000871e4ff */
[----:B------:R-:W-:Y:S01]  /*135e0*/  IADD3.X R18, P3, PT, R56, R18, RZ, P6, !PT ;  /* 0x0000001238127210 */ /* 0x000fe2000377e4ff */
[----:B------:R-:W-:Y:S01]  /*135f0*/  IMAD.MOV.U32 R56, RZ, RZ, R57 ;  /* 0x000000ffff387224 */ /* 0x000fe200078e0039 */
[----:B------:R-:W-:Y:S01]  /*13600*/  IADD3.X R44, PT, PT, R9, ~UR31, RZ, P0, !PT ;  /* 0x8000001f092c7c10 */ /* 0x000fe200087fe4ff */
[----:B------:R-:W-:Y:S01]  /*13610*/  @P4 IMAD.MOV.U32 R20, RZ, RZ, R86 ;  /* 0x000000ffff144224 */ /* 0x000fe200078e0056 */
[----:B------:R-:W-:Y:S01]  /*13620*/  IADD3.X R73, P0, PT, R122, ~UR16, RZ, P1, !PT ;  /* 0x800000107a497c10 */ /* 0x000fe20008f1e4ff */
[----:B------:R-:W-:Y:S01]  /*13630*/  @P4 IMAD.MOV.U32 R27, RZ, RZ, R48 ;  /* 0x000000ffff1b4224 */ /* 0x000fe200078e0030 */
[----:B------:R-:W-:-:S02]  /*13640*/  MOV R57, RZ ;  /* 0x000000ff00397202 */ /* 0x000fc40000000f00 */
[----:B------:R-:W-:Y:S02]  /*13650*/  IADD3.X R77, P0, PT, R118, ~UR17, RZ, P0, !PT ;  /* 0x80000011764d7c10 */ /* 0x000fe4000871e4ff */
[----:B------:R-:W-:Y:S01]  /*13660*/  IADD3.X R89, P2, PT, R80, ~R89, RZ, P2, !PT ;  /* 0x8000005950597210 */ /* 0x000fe2000175e4ff */
[----:B------:R-:W-:Y:S01]  /*13670*/  IMAD.WIDE.U32 R56, R120, 0x3d1, R56 ;  /* 0x000003d178387825 */ /* 0x000fe200078e0038 */
[----:B------:R-:W-:Y:S02]  /*13680*/  IADD3.X R71, P0, PT, R60, ~UR18, RZ, P0, !PT ;  /* 0x800000123c477c10 */ /* 0x000fe4000871e4ff */
[----:B------:R-:W-:Y:S01]  /*13690*/  IADD3.X R46, P2, PT, R46, ~R81, RZ, P2, !PT ;  /* 0x800000512e2e7210 */ /* 0x000fe2000175e4ff */
[----:B------:R-:W-:Y:S01]  /*136a0*/  IMAD R121, R121, 0x3d1, R57 ;  /* 0x000003d179797824 */ /* 0x000fe200078e0239 */
[----:B------:R-:W-:Y:S02]  /*136b0*/  IADD3.X R64, P3, PT, R56, R64, RZ, P3, !PT ;  /* 0x0000004038407210 */ /* 0x000fe40001f7e4ff */
[----:B------:R-:W-:-:S02]  /*136c0*/  IADD3.X R57, P0, PT, R18, ~UR19, RZ, P0, !PT ;  /* 0x8000001312397c10 */ /* 0x000fc4000871e4ff */
[----:B------:R-:W-:Y:S01]  /*136d0*/  IADD3.X R87, P2, PT, R82, ~R87, RZ, P2, !PT ;  /* 0x8000005752577210 */ /* 0x000fe2000175e4ff */
[----:B------:R-:W-:Y:S01]  /*136e0*/  IMAD.X R121, R121, 0x1, R120, P3 ;  /* 0x0000000179797824 */ /* 0x000fe200018e0678 */
[----:B------:R-:W-:Y:S02]  /*136f0*/  IADD3.X R79, P0, PT, R64, ~UR30, RZ, P0, !PT ;  /* 0x8000001e404f7c10 */ /* 0x000fe4000871e4ff */
[----:B------:R-:W-:Y:S02]  /*13700*/  ISETP.NE.AND P1, PT, R44, RZ, PT ;  /* 0x000000ff2c00720c */ /* 0x000fe40003f25270 */
[----:B------:R-:W-:Y:S02]  /*13710*/  IADD3.X R21, PT, PT, R121, ~UR31, RZ, P0, !PT ;  /* 0x8000001f79157c10 */ /* 0x000fe400087fe4ff */
[----:B------:R-:W-:Y:S02]  /*13720*/  IADD3.X R10, PT, PT, ~R10, R75, RZ, P2, !PT ;  /* 0x0000004b0a0a7210 */ /* 0x000fe400017fe5ff */
[----:B------:R-:W-:-:S02]  /*13730*/  ISETP.NE.AND P2, PT, R21, RZ, PT ;  /* 0x000000ff1500720c */ /* 0x000fc40003f45270 */
[----:B------:R-:W-:Y:S02]  /*13740*/  ISETP.NE.AND P5, PT, R10, RZ, PT ;  /* 0x000000ff0a00720c */ /* 0x000fe40003fa5270 */
[----:B------:R-:W-:Y:S02]  /*13750*/  SEL R67, R67, R126, !P2 ;  /* 0x0000007e43437207 */ /* 0x000fe40005000000 */
[----:B------:R-:W-:Y:S01]  /*13760*/  SEL R65, R65, R12, !P2 ;  /* 0x0000000c41417207 */ /* 0x000fe20005000000 */
[----:B------:R-:W-:Y:S01]  /*13770*/  @P1 IMAD.MOV.U32 R51, RZ, RZ, R14 ;  /* 0x000000ffff331224 */ /* 0x000fe200078e000e */
[----:B------:R-:W-:Y:S01]  /*13780*/  IADD3 R67, P0, PT, R114, R67, RZ ;  /* 0x0000004372437210 */ /* 0x000fe20007f1e0ff */
[----:B------:R-:W-:Y:S01]  /*13790*/  @P1 IMAD.MOV.U32 R55, RZ, RZ, R41 ;  /* 0x000000ffff371224 */ /* 0x000fe200078e0029 */
[----:B------:R-:W-:Y:S01]  /*137a0*/  @P1 MOV R11, R23 ;  /* 0x00000017000b1202 */ /* 0x000fe20000000f00 */
[----:B------:R-:W-:Y:S01]  /*137b0*/  @P1 IMAD.MOV.U32 R61, RZ, RZ, R63 ;  /* 0x000000ffff3d1224 */ /* 0x000fe200078e003f */
[----:B------:R-:W-:Y:S01]  /*137c0*/  @P1 MOV R7, R43 ;  /* 0x0000002b00071202 */ /* 0x000fe20000000f00 */
[----:B------:R-:W-:Y:S01]  /*137d0*/  @P1 IMAD.MOV.U32 R17, RZ, RZ, R100 ;  /* 0x000000ffff111224 */ /* 0x000fe200078e0064 */
[----:B------:R-:W-:-:S02]  /*137e0*/  @P1 MOV R19, R53 ;  /* 0x0000003500131202 */ /* 0x000fc40000000f00 */
[----:B------:R-:W-:Y:S02]  /*137f0*/  SEL R73, R73, R122, !P2 ;  /* 0x0000007a49497207 */ /* 0x000fe40005000000 */
[----:B------:R-:W-:Y:S02]  /*13800*/  IADD3.X R65, P0, PT, R65, R54, RZ, P0, !PT ;  /* 0x0000003641417210 */ /* 0x000fe4000071e4ff */
[----:B------:R-:W-:Y:S02]  /*13810*/  IADD3 R12, P1, PT, R67, -UR28, RZ ;  /* 0x8000001c430c7c10 */ /* 0x000fe4000ff3e0ff */
[----:B------:R-:W-:Y:S02]  /*13820*/  SEL R77, R77, R118, !P2 ;  /* 0x000000764d4d7207 */ /* 0x000fe40005000000 */
[----:B------:R-:W-:Y:S02]  /*13830*/  IADD3.X R73, P3, PT, R73, R52, RZ, P0, !PT ;  /* 0x0000003449497210 */ /* 0x000fe4000077e4ff */
[----:B------:R-:W-:-:S02]  /*13840*/  IADD3.X R53, P1, PT, R65, ~UR29, RZ, P1, !PT ;  /* 0x8000001d41357c10 */ /* 0x000fc40008f3e4ff */
[----:B------:R-:W-:Y:S02]  /*13850*/  IADD3 R51, P0, PT, R51, R51, RZ ;  /* 0x0000003333337210 */ /* 0x000fe40007f1e0ff */
[----:B------:R-:W-:Y:S02]  /*13860*/  SEL R71, R71, R60, !P2 ;  /* 0x0000003c47477207 */ /* 0x000fe40005000000 */
[----:B------:R-:W-:Y:S02]  /*13870*/  SEL R57, R57, R18, !P2 ;  /* 0x0000001239397207 */ /* 0x000fe40005000000 */
[----:B------:R-:W-:Y:S02]  /*13880*/  SEL R79, R79, R64, !P2 ;  /* 0x000000404f4f7207 */ /* 0x000fe40005000000 */
[----:B------:R-:W-:Y:S02]  /*13890*/  IADD3.X R77, P3, PT, R77, R74, RZ, P3, !PT ;  /* 0x0000004a4d4d7210 */ /* 0x000fe40001f7e4ff */
[----:B------:R-:W-:-:S02]  /*138a0*/  IADD3.X R52, P2, PT, R73, ~UR16, RZ, P1, !PT ;  /* 0x8000001049347c10 */ /* 0x000fc40008f5e4ff */
[----:B------:R-:W-:Y:S02]  /*138b0*/  IADD3.X R11, P0, PT, R11, R11, RZ, P0, !PT ;  /* 0x0000000b0b0b7210 */ /* 0x000fe4000071e4ff */
[----:B------:R-:W-:Y:S02]  /*138c0*/  IADD3 R44, P1, PT, R51, -UR28, RZ ;  /* 0x8000001c332c7c10 */ /* 0x000fe4000ff3e0ff */
[----:B------:R-:W-:Y:S02]  /*138d0*/  IADD3.X R71, P3, PT, R71, R72, RZ, P3, !PT ;  /* 0x0000004847477210 */ /* 0x000fe40001f7e4ff */
[----:B------:R-:W-:Y:S02]  /*138e0*/  IADD3.X R81, P2, PT, R77, ~UR17, RZ, P2, !PT ;  /* 0x800000114d517c10 */ /* 0x000fe4000975e4ff */
[----:B------:R-:W-:Y:S02]  /*138f0*/  IADD3.X R55, P0, PT, R55, R55, RZ, P0, !PT ;  /* 0x0000003737377210 */ /* 0x000fe4000071e4ff */
[----:B------:R-:W-:-:S02]  /*13900*/  IADD3.X R54, P1, PT, R11, ~UR29, RZ, P1, !PT ;  /* 0x8000001d0b367c10 */ /* 0x000fc40008f3e4ff */
[----:B------:R-:W-:Y:S02]  /*13910*/  IADD3.X R70, P3, PT, R57, R70, RZ, P3, !PT ;  /* 0x0000004639467210 */ /* 0x000fe40001f7e4ff */
[----:B------:R-:W-:Y:S02]  /*13920*/  IADD3.X R41, P2, PT, R71, ~UR18, RZ, P2, !PT ;  /* 0x8000001247297c10 */ /* 0x000fe4000975e4ff */
[----:B------:R-:W-:Y:S02]  /*13930*/  IADD3.X R14, P0, PT, R7, R7, RZ, P0, !PT ;  /* 0x00000007070e7210 */ /* 0x000fe4000071e4ff */
[----:B------:R-:W-:Y:S02]  /*13940*/  IADD3.X R56, P1, PT, R55, ~UR16, RZ, P1, !PT ;  /* 0x8000001037387c10 */ /* 0x000fe40008f3e4ff */
[----:B------:R-:W-:Y:S02]  /*13950*/  IADD3.X R79, P3, PT, R79, R68, RZ, P3, !PT ;  /* 0x000000444f4f7210 */ /* 0x000fe40001f7e4ff */
[----:B------:R-:W-:-:S02]  /*13960*/  IADD3.X R18, P2, PT, R70, ~UR19, RZ, P2, !PT ;  /* 0x8000001346127c10 */ /* 0x000fc4000975e4ff */
[----:B------:R-:W-:Y:S02]  /*13970*/  IADD3.X R61, P0, PT, R61, R61, RZ, P0, !PT ;  /* 0x0000003d3d3d7210 */ /* 0x000fe4000071e4ff */
[----:B------:R-:W-:Y:S02]  /*13980*/  IADD3.X R57, P1, PT, R14, ~UR17, RZ, P1, !PT ;  /* 0x800000110e397c10 */ /* 0x000fe40008f3e4ff */
[----:B------:R-:W-:Y:S02]  /*13990*/  IADD3.X R66, PT, PT, R121, R66, RZ, P3, !PT ;  /* 0x0000004279427210 */ /* 0x000fe40001ffe4ff */
[----:B------:R-:W-:Y:S02]  /*139a0*/  IADD3.X R10, P2, PT, R79, ~UR30, RZ, P2, !PT ;  /* 0x8000001e4f0a7c10 */ /* 0x000fe4000975e4ff */
[----:B------:R-:W-:Y:S02]  /*139b0*/  IADD3.X R21, P0, PT, R19, R19, RZ, P0, !PT ;  /* 0x0000001313157210 */ /* 0x000fe4000071e4ff */
[----:B------:R-:W-:-:S02]  /*139c0*/  IADD3.X R60, P3, PT, R61, ~UR18, RZ, P1, !PT ;  /* 0x800000123d3c7c10 */ /* 0x000fc40008f7e4ff */
[----:B------:R-:W-:Y:S02]  /*139d0*/  IADD3.X R7, PT, PT, R66, ~UR31, RZ, P2, !PT ;  /* 0x8000001f42077c10 */ /* 0x000fe400097fe4ff */
[----:B------:R-:W-:Y:S02]  /*139e0*/  IADD3.X R17, P1, PT, R17, R17, RZ, P0, !PT ;  /* 0x0000001111117210 */ /* 0x000fe4000073e4ff */
[----:B------:R-:W-:Y:S02]  /*139f0*/  IADD3.X R62, P2, PT, R21, ~UR19, RZ, P3, !PT ;  /* 0x80000013153e7c10 */ /* 0x000fe40009f5e4ff */
[----:B------:R-:W-:Y:S02]  /*13a00*/  ISETP.NE.AND P3, PT, R7, RZ, PT ;  /* 0x000000ff0700720c */ /* 0x000fe40003f65270 */
[----:B------:R-:W-:Y:S02]  /*13a10*/  IADD3.X R43, PT, PT, R9, R9, RZ, P1, !PT ;  /* 0x00000009092b7210 */ /* 0x000fe40000ffe4ff */
[----:B------:R-:W-:-:S02]  /*13a20*/  IADD3.X R64, P2, PT, R17, ~UR30, RZ, P2, !PT ;  /* 0x8000001e11407c10 */ /* 0x000fc4000975e4ff */
[----:B------:R-:W-:Y:S02]  /*13a30*/  @P5 IADD3 R50, P0, PT, R50, UR28, RZ ;  /* 0x0000001c32325c10 */ /* 0x000fe4000ff1e0ff */
[----:B------:R-:W-:Y:S02]  /*13a40*/  IADD3.X R7, PT, PT, R43, ~UR31, RZ, P2, !PT ;  /* 0x8000001f2b077c10 */ /* 0x000fe400097fe4ff */
[----:B------:R-:W-:Y:S02]  /*13a50*/  IADD3 R23, P1, PT, -R25, R50, RZ ;  /* 0x0000003219177210 */ /* 0x000fe40007f3e1ff */
[----:B------:R-:W-:Y:S01]  /*13a60*/  ISETP.NE.AND P2, PT, R7, RZ, PT ;  /* 0x000000ff0700720c */ /* 0x000fe20003f45270 */
[----:B------:R-:W-:Y:S01]  /*13a70*/  @P3 IMAD.MOV.U32 R12, RZ, RZ, R67 ;  /* 0x000000ffff0c3224 */ /* 0x000fe200078e0043 */
[----:B------:R-:W-:Y:S01]  /*13a80*/  @P5 IADD3.X R76, P0, PT, R76, UR29, RZ, P0, !PT ;  /* 0x0000001d4c4c5c10 */ /* 0x000fe2000871e4ff */
[----:B------:R-:W-:Y:S01]  /*13a90*/  @P3 IMAD.MOV.U32 R52, RZ, RZ, R73 ;  /* 0x000000ffff343224 */ /* 0x000fe200078e0049 */
[----:B------:R-:W-:Y:S01]  /*13aa0*/  SEL R51, R44, R51, !P2 ;  /* 0x000000332c337207 */ /* 0x000fe20005000000 */
[----:B------:R-:W-:Y:S01]  /*13ab0*/  @P3 IMAD.MOV.U32 R41, RZ, RZ, R71 ;  /* 0x000000ffff293224 */ /* 0x000fe200078e0047 */
[----:B------:R-:W-:Y:S01]  /*13ac0*/  SEL R54, R54, R11, !P2 ;  /* 0x0000000b36367207 */ /* 0x000fe20005000000 */
[----:B------:R-:W-:Y:S01]  /*13ad0*/  @P3 IMAD.MOV.U32 R10, RZ, RZ, R79 ;  /* 0x000000ffff0a3224 */ /* 0x000fe200078e004f */
[----:B------:R-:W-:-:S02]  /*13ae0*/  @P3 MOV R53, R65 ;  /* 0x0000004100353202 */ /* 0x000fc40000000f00 */
[----:B------:R-:W-:Y:S02]  /*13af0*/  IADD3 R12, P4, PT, -R51, R12, RZ ;  /* 0x0000000c330c7210 */ /* 0x000fe40007f9e1ff */
[----:B------:R-:W-:Y:S02]  /*13b00*/  IADD3.X R13, P1, PT, ~R13, R76, RZ, P1, !PT ;  /* 0x0000004c0d0d7210 */ /* 0x000fe40000f3e5ff */
[----:B------:R-:W-:Y:S02]  /*13b10*/  @P5 IADD3.X R49, P0, PT, R49, UR16, RZ, P0, !PT ;  /* 0x0000001031315c10 */ /* 0x000fe4000871e4ff */
[----:B------:R-:W-:Y:S02]  /*13b20*/  SEL R55, R56, R55, !P2 ;  /* 0x0000003738377207 */ /* 0x000fe40005000000 */
[----:B------:R-:W-:Y:S02]  /*13b30*/  IADD3.X R53, P4, PT, ~R54, R53, RZ, P4, !PT ;  /* 0x0000003536357210 */ /* 0x000fe4000279e5ff */
[----:B------:R-:W-:-:S02]  /*13b40*/  IADD3.X R7, P6, PT, ~R24, R49, RZ, P1, !PT ;  /* 0x0000003118077210 */ /* 0x000fc40000fde5ff */
[----:B------:R-:W-:Y:S02]  /*13b50*/  @P5 IADD3.X R91, P1, PT, R91, UR17, RZ, P0, !PT ;  /* 0x000000115b5b5c10 */ /* 0x000fe4000873e4ff */
[----:B------:R-:W-:Y:S02]  /*13b60*/  SEL R14, R57, R14, !P2 ;  /* 0x0000000e390e7207 */ /* 0x000fe40005000000 */
[----:B------:R-:W-:Y:S02]  /*13b70*/  @P3 MOV R81, R77 ;  /* 0x0000004d00513202 */ /* 0x000fe40000000f00 */
[----:B------:R-:W-:Y:S02]  /*13b80*/  IADD3.X R52, P4, PT, ~R55, R52, RZ, P4, !PT ;  /* 0x0000003437347210 */ /* 0x000fe4000279e5ff */
[----:B------:R-:W-:Y:S02]  /*13b90*/  IADD3.X R19, P0, PT, ~R20, R91, RZ, P6, !PT ;  /* 0x0000005b14137210 */ /* 0x000fe4000371e5ff */
[----:B------:R-:W-:-:S02]  /*13ba0*/  @P5 IADD3.X R89, P1, PT, R89, UR18, RZ, P1, !PT ;  /* 0x0000001259595c10 */ /* 0x000fc40008f3e4ff */
[----:B------:R-:W-:Y:S02]  /*13bb0*/  SEL R60, R60, R61, !P2 ;  /* 0x0000003d3c3c7207 */ /* 0x000fe40005000000 */
[----:B------:R-:W-:Y:S02]  /*13bc0*/  IADD3.X R81, P4, PT, ~R14, R81, RZ, P4, !PT ;  /* 0x000000510e517210 */ /* 0x000fe4000279e5ff */
[----:B------:R-:W-:Y:S02]  /*13bd0*/  IADD3.X R11, P0, PT, ~R26, R89, RZ, P0, !PT ;  /* 0x000000591a0b7210 */ /* 0x000fe4000071e5ff */
[----:B------:R-:W-:Y:S02]  /*13be0*/  @P5 IADD3.X R46, P1, PT, R46, UR19, RZ, P1, !PT ;  /* 0x000000132e2e5c10 */ /* 0x000fe40008f3e4ff */
[----:B------:R-:W-:Y:S02]  /*13bf0*/  SEL R21, R62, R21, !P2 ;  /* 0x000000153e157207 */ /* 0x000fe40005000000 */
[----:B------:R-:W-:-:S02]  /*13c00*/  @P3 MOV R18, R70 ;  /* 0x0000004600123202 */ /* 0x000fc40000000f00 */
[----:B------:R-:W-:Y:S02]  /*13c10*/  IADD3.X R41, P4, PT, ~R60, R41, RZ, P4, !PT ;  /* 0x000000293c297210 */ /* 0x000fe4000279e5ff */
[----:B------:R-:W-:Y:S02]  /*13c20*/  IADD3.X R25, P0, PT, ~R27, R46, RZ, P0, !PT ;  /* 0x0000002e1b197210 */ /* 0x000fe4000071e5ff */
[----:B------:R-:W-:Y:S02]  /*13c30*/  @P5 IADD3.X R87, P1, PT, R87, UR30, RZ, P1, !PT ;  /* 0x0000001e57575c10 */ /* 0x000fe40008f3e4ff */
[----:B------:R-:W-:Y:S02]  /*13c40*/  SEL R17, R64, R17, !P2 ;  /* 0x0000001140117207 */ /* 0x000fe40005000000 */
[----:B------:R-:W-:Y:S02]  /*13c50*/  IADD3.X R18, P4, PT, ~R21, R18, RZ, P4, !PT ;  /* 0x0000001215127210 */ /* 0x000fe4000279e5ff */
[----:B------:R-:W-:-:S02]  /*13c60*/  IADD3.X R9, P0, PT, ~R42, R87, RZ, P0, !PT ;  /* 0x000000572a097210 */ /* 0x000fc4000071e5ff */
[----:B------:R-:W-:Y:S02]  /*13c70*/  @P5 IADD3.X R5, PT, PT, R5, UR31, RZ, P1, !PT ;  /* 0x0000001f05055c10 */ /* 0x000fe40008ffe4ff */
[----:B------:R-:W-:Y:S01]  /*13c80*/  IADD3.X R27, P4, PT, ~R17, R10, RZ, P4, !PT ;  /* 0x0000000a111b7210 */ /* 0x000fe2000279e5ff */
[----:B------:R-:W-:Y:S01]  /*13c90*/  IMAD.MOV.U32 R10, RZ, RZ, R39 ;  /* 0x000000ffff0a7224 */ /* 0x000fe200078e0027 */
[----:B------:R-:W-:Y:S01]  /*13ca0*/  MOV R17, R15 ;  /* 0x0000000f00117202 */ /* 0x000fe20000000f00 */
[----:B------:R-:W-:Y:S01]  /*13cb0*/  IMAD.X R116, R5, 0x1, ~R116, P0 ;  /* 0x0000000105747824 */ /* 0x000fe200000e0e74 */
[----:B------:R-:W-:-:S04]  /*13cc0*/  IADD3.X R43, PT, PT, R66, ~R43, RZ, P4, !PT ;  /* 0x8000002b422b7210 */ /* 0x000fc800027fe4ff */
[----:B------:R-:W-:Y:S02]  /*13cd0*/  ISETP.NE.AND P2, PT, R43, RZ, PT ;  /* 0x000000ff2b00720c */ /* 0x000fe40003f45270 */
[----:B------:R-:W-:-:S11]  /*13ce0*/  ISETP.NE.AND P1, PT, R116, RZ, PT ;  /* 0x000000ff7400720c */ /* 0x000fd60003f25270 */
[----:B------:R-:W-:Y:S02]  /*13cf0*/  @P2 IADD3 R12, P0, PT, R12, UR28, RZ ;  /* 0x0000001c0c0c2c10 */ /* 0x000fe4000ff1e0ff */
[----:B------:R-:W-:Y:S02]  /*13d00*/  @P1 IADD3 R23, P3, PT, R23, UR28, RZ ;  /* 0x0000001c17171c10 */ /* 0x000fe4000ff7e0ff */
[----:B------:R-:W-:Y:S02]  /*13d10*/  @P2 IADD3.X R53, P0, PT, R53, UR29, RZ, P0, !PT ;  /* 0x0000001d35352c10 */ /* 0x000fe4000871e4ff */
[----:B------:R-:W-:Y:S02]  /*13d20*/  @P1 IADD3.X R13, P3, PT, R13, UR29, RZ, P3, !PT ;  /* 0x0000001d0d0d1c10 */ /* 0x000fe40009f7e4ff */
[----:B------:R-:W-:Y:S02]  /*13d30*/  @P2 IADD3.X R52, P0, PT, R52, UR16, RZ, P0, !PT ;  /* 0x0000001034342c10 */ /* 0x000fe4000871e4ff */
[----:B------:R-:W-:-:S02]  /*13d40*/  @P1 IADD3.X R7, P3, PT, R7, UR16, RZ, P3, !PT ;  /* 0x0000001007071c10 */ /* 0x000fc40009f7e4ff */
[----:B------:R-:W-:Y:S02]  /*13d50*/  @P2 IADD3.X R81, P0, PT, R81, UR17, RZ, P0, !PT ;  /* 0x0000001151512c10 */ /* 0x000fe4000871e4ff */
[----:B------:R-:W-:Y:S02]  /*13d60*/  @P1 IADD3.X R19, P3, PT, R19, UR17, RZ, P3, !PT ;  /* 0x0000001113131c10 */ /* 0x000fe40009f7e4ff */
[----:B------:R-:W-:Y:S02]  /*13d70*/  @P2 IADD3.X R41, P0, PT, R41, UR18, RZ, P0, !PT ;  /* 0x0000001229292c10 */ /* 0x000fe4000871e4ff */
[----:B------:R-:W-:Y:S02]  /*13d80*/  @P1 IADD3.X R11, P3, PT, R11, UR18, RZ, P3, !PT ;  /* 0x000000120b0b1c10 */ /* 0x000fe40009f7e4ff */
[----:B------:R-:W-:Y:S02]  /*13d90*/  @P2 IADD3.X R18, P0, PT, R18, UR19, RZ, P0, !PT ;  /* 0x0000001312122c10 */ /* 0x000fe4000871e4ff */
[----:B------:R-:W-:-:S02]  /*13da0*/  @P1 IADD3.X R25, P3, PT, R25, UR19, RZ, P3, !PT ;  /* 0x0000001319191c10 */ /* 0x000fc40009f7e4ff */
[----:B------:R-:W-:Y:S02]  /*13db0*/  @P2 IADD3.X R27, P0, PT, R27, UR30, RZ, P0, !PT ;  /* 0x0000001e1b1b2c10 */ /* 0x000fe4000871e4ff */
[----:B------:R-:W-:Y:S02]  /*13dc0*/  @P1 IADD3.X R9, P3, PT, R9, UR30, RZ, P3, !PT ;  /* 0x0000001e09091c10 */ /* 0x000fe40009f7e4ff */
[----:B------:R-:W-:Y:S02]  /*13dd0*/  @P2 IADD3.X R22, PT, PT, R22, UR31, RZ, P0, !PT ;  /* 0x0000001f16162c10 */ /* 0x000fe400087fe4ff */
[----:B------:R-:W-:Y:S02]  /*13de0*/  @P1 IADD3.X R15, PT, PT, R15, UR31, RZ, P3, !PT ;  /* 0x0000001f0f0f1c10 */ /* 0x000fe40009ffe4ff */
[----:B------:R-:W-:Y:S01]  /*13df0*/  MOV R20, R22 ;  /* 0x0000001600147202 */ /* 0x000fe20000000f00 */
[----:B------:R-:W-:Y:S01]  /*13e00*/  @P1 IMAD.MOV.U32 R20, RZ, RZ, R22 ;  /* 0x000000ffff141224 */ /* 0x000fe200078e0016 */
[----:B------:R-:W-:Y:S01]  /*13e10*/  @P1 MOV R10, R39 ;  /* 0x00000027000a1202 */ /* 0x000fe20000000f00 */
[----:B------:R-:W-:-:S07]  /*13e20*/  @P1 IMAD.MOV.U32 R17, RZ, RZ, R15 ;  /* 0x000000ffff111224 */ /* 0x000fce00078e000f */
.L_x_5:
[----:B------:R-:W-:Y:S05]  /*13e30*/  BSYNC.RECONVERGENT B0 ;  /* 0x0000000000007941 */ /* 0x000fea0003800200 */
.L_x_4:
[----:B------:R-:W-:-:S04]  /*13e40*/  UIADD3 UR7, UPT, UPT, UR7, -0x1, URZ ;  /* 0xffffffff07077890 */ /* 0x000fc8000fffe0ff */
[----:B------:R-:W-:-:S09]  /*13e50*/  UISETP.NE.AND UP1, UPT, UR7, -0x1, UPT ;  /* 0xffffffff0700788c */ /* 0x000fd2000bf25270 */
[----:B------:R-:W-:Y:S05]  /*13e60*/  BRA.U UP1, `(.L_x_6) ;  /* 0xfffffec901f47547 */ /* 0x000fea000b83ffff */
[----:B------:R-:W0:Y:S01]  /*13e70*/  LDC.64 R10, c[0x3][0x48] ;  /* 0x00c01200ff0a7b82 */ /* 0x000e220000000a00 */
[----:B------:R-:W-:-:S07]  /*13e80*/  UISETP.NE.U32.AND UP1, UPT, UR8, URZ, UPT ;  /* 0x000000ff0800728c */ /* 0x000fce000bf25070 */
[----:B------:R-:W1:Y:S08]  /*13e90*/  LDC.64 R12, c[0x3][0x50] ;  /* 0x00c01400ff0c7b82 */ /* 0x000e700000000a00 */
[----:B------:R-:W2:Y:S08]  /*13ea0*/  LDC.64 R16, c[0x3][0x58] ;  /* 0x00c01600ff107b82 */ /* 0x000eb00000000a00 */
[----:B------:R-:W3:Y:S01]  /*13eb0*/  LDC.64 R18, c[0x3][0x60] ;  /* 0x00c01800ff127b82 */ /* 0x000ee20000000a00 */
[----:B0-----:R-:W-:-:S05]  /*13ec0*/  IADD3 R10, PT, PT, R10, -0x2, RZ ;  /* 0xfffffffe0a0a7810 */ /* 0x001fca0007ffe0ff */
[----:B------:R0:W-:Y:S04]  /*13ed0*/  STL.64 [R1], R10 ;  /* 0x0000000a01007387 */ /* 0x0001e80000100a00 */
[----:B-1----:R0:W-:Y:S04]  /*13ee0*/  STL.64 [R1+0x8], R12 ;  /* 0x0000080c01007387 */ /* 0x0021e80000100a00 */
[----:B--2---:R0:W-:Y:S04]  /*13ef0*/  STL.64 [R1+0x10], R16 ;  /* 0x0000101001007387 */ /* 0x0041e80000100a00 */
[----:B---3--:R0:W-:Y:S01]  /*13f00*/  STL.64 [R1+0x18], R18 ;  /* 0x0000181201007387 */ /* 0x0081e20000100a00 */
[----:B------:R-:W-:Y:S05]  /*13f10*/  BRA.U UP1, `(.L_x_7) ;  /* 0x0000000101547547 */ /* 0x000fea000b800000 */
[----:B------:R-:W1:Y:S01]  /*13f20*/  I2F.U32.RP R7, UR9 ;  /* 0x0000000900077d06 */ /* 0x000e620008209000 */
[----:B------:R-:W-:Y:S01]  /*13f30*/  UMOV UR6, URZ ;  /* 0x000000ff00067c82 */ /* 0x000fe20008000000 */
[----:B------:R-:W-:Y:S01]  /*13f40*/  UISETP.NE.U32.AND UP2, UPT, UR9, URZ, UPT ;  /* 0x000000ff0900728c */ /* 0x000fe2000bf45070 */
[----:B0-----:R-:W-:-:S05]  /*13f50*/  IMAD.MOV.U32 R11, RZ, RZ, RZ ;  /* 0x000000ffff0b7224 */ /* 0x001fca00078e00ff */
[----:B-1----:R-:W0:Y:S02]  /*13f60*/  MUFU.RCP R7, R7 ;  /* 0x0000000700077308 */ /* 0x002e240000001000 */
[----:B0-----:R-:W-:-:S06]  /*13f70*/  VIADD R9, R7, 0xffffffe ;  /* 0x0ffffffe07097836 */ /* 0x001fcc0000000000 */
[----:B------:R-:W0:Y:S02]  /*13f80*/  F2I.FTZ.U32.TRUNC.NTZ R9, R9 ;  /* 0x0000000900097305 */ /* 0x000e24000021f000 */
[----:B0-----:R-:W-:-:S13]  /*13f90*/  R2UR UR7, R9 ;  /* 0x00000000090772ca */ /* 0x001fda00000e0000 */
[----:B------:R-:W-:-:S04]  /*13fa0*/  UIADD3 UR10, UPT, UPT, URZ, -UR7, URZ ;  /* 0x80000007ff0a7290 */ /* 0x000fc8000fffe0ff */
[----:B------:R-:W-:-:S04]  /*13fb0*/  UIMAD UR10, UR10, UR9, URZ ;  /* 0x000000090a0a72a4 */ /* 0x000fc8000f8e02ff */
[----:B------:R-:W-:-:S04]  /*13fc0*/  UIMAD.WIDE.U32 UR6, UR7, UR10, UR6 ;  /* 0x0000000a070672a5 */ /* 0x000fc8000f8e0006 */
[----:B------:R-:W-:-:S04]  /*13fd0*/  UIMAD.WIDE.U32 UR6, UR7, -0x603a21b2, URZ ;  /* 0x9fc5de4e070678a5 */ /* 0x000fc8000f8e00ff */
[----:B------:R-:W-:-:S04]  /*13fe0*/  UIADD3 UR7, UPT, UPT, -UR7, URZ, URZ ;  /* 0x000000ff07077290 */ /* 0x000fc8000fffe1ff */
[----:B------:R-:W-:-:S04]  /*13ff0*/  UIMAD UR6, UR9, UR7, -0x603a21b2 ;  /* 0x9fc5de4e090674a4 */ /* 0x000fc8000f8e0207 */
[----:B------:R-:W-:-:S11]  /*14000*/  UISETP.GE.U32.AND UP1, UPT, UR6, UR9, UPT ;  /* 0x000000090600728c */ /* 0x000fd6000bf26070 */
[----:B------:R-:W-:-:S04]  /*14010*/  @UP1 UIADD3 UR6, UPT, UPT, UR6, -UR9, URZ ;  /* 0x8000000906061290 */ /* 0x000fc8000fffe0ff */
[----:B------:R-:W-:-:S11]  /*14020*/  UISETP.GE.U32.AND UP1, UPT, UR6, UR9, UPT ;  /* 0x000000090600728c */ /* 0x000fd6000bf26070 */
[----:B------:R-:W-:Y:S02]  /*14030*/  @UP1 UIADD3 UR6, UPT, UPT, UR6, -UR9, URZ ;  /* 0x8000000906061290 */ /* 0x000fe4000fffe0ff */
[----:B------:R-:W-:-:S06]  /*14040*/  @!UP2 ULOP3.LUT UR6, URZ, UR9, URZ, 0x33, !UPT ;  /* 0x00000009ff06a292 */ /* 0x000fcc000f8e33ff */
[----:B------:R-:W-:Y:S01]  /*14050*/  MOV R10, UR6 ;  /* 0x00000006000a7c02 */ /* 0x000fe20008000f00 */
[----:B------:R-:W-:Y:S06]  /*14060*/  BRA `(.L_x_8) ;  /* 0x0000000000187947 */ /* 0x000fec0003800000 */
.L_x_7:
[----:B------:R-:W-:Y:S02]  /*14070*/  HFMA2 R14, -RZ, RZ, -0.007587432861328125, -403.5 ;  /* 0x9fc5de4eff0e7431 */ /* 0x000fe400000001ff */
[----:B0-----:R-:W-:Y:S01]  /*14080*/  IMAD.MOV.U32 R16, RZ, RZ, RZ ;  /* 0x000000ffff107224 */ /* 0x001fe200078e00ff */
[----:B------:R-:W-:-:S07]  /*14090*/  MOV R17, 0x140b0 ;  /* 0x000140b000117802 */ /* 0x000fce0000000f00 */
[----:B------:R-:W-:Y:S05]  /*140a0*/  CALL.REL.NOINC `($__internal_0_$__cuda_sm20_rem_u64) ;  /* 0x0000001400947944 */ /* 0x000fea0003c00000 */
[----:B------:R-:W-:Y:S01]  /*140b0*/  MOV R11, R10 ;  /* 0x0000000a000b7202 */ /* 0x000fe20000000f00 */
[----:B------:R-:W-:-:S07]  /*140c0*/  IMAD.MOV.U32 R10, RZ, RZ, R7 ;  /* 0x000000ffff0a7224 */ /* 0x000fce00078e0007 */
.L_x_8:
[----:B------:R-:W0:Y:S01]  /*140d0*/  LDC.64 R12, c[0x0][0x390] ;  /* 0x0000e400ff0c7b82 */ /* 0x000e220000000a00 */
[----:B------:R-:W-:-:S04]  /*140e0*/  SHF.R.U64 R7, R10, 0x3, R11 ;  /* 0x000000030a077819 */ /* 0x000fc8000000120b */
[----:B0-----:R-:W-:-:S04]  /*140f0*/  IADD3 R10, P0, PT, R7, R12, RZ ;  /* 0x0000000c070a7210 */ /* 0x001fc80007f1e0ff */
[----:B------:R-:W-:-:S05]  /*14100*/  LEA.HI.X R11, R11, R13, RZ, 0x1d, P0 ;  /* 0x0000000d0b0b7211 */ /* 0x000fca00000fecff */
[----:B------:R-:W2:Y:S02]  /*14110*/  LDG.E.U8 R10, desc[UR12][R10.64] ;  /* 0x0000000c0a0a7981 */ /* 0x000ea4000c1e1100 */
[----:B--2---:R-:W-:-:S13]  /*14120*/  LOP3.LUT P0, RZ, R10, 0x40, RZ, 0xc0, !PT ;  /* 0x000000400aff7812 */ /* 0x004fda000780c0ff */
[----:B------:R-:W-:Y:S05]  /*14130*/  @!P0 BRA `(.L_x_9) ;  /* 0x0000001400688947 */ /* 0x000fea0003800000 */
[----:B------:R-:W-:Y:S02]  /*14140*/  HFMA2 R14, -RZ, RZ, 3.978515625, -0.00043773651123046875 ;  /* 0x43f58f2cff0e7431 */ /* 0x000fe400000001ff */
[----:B------:R-:W-:Y:S01]  /*14150*/  IMAD.MOV.U32 R16, RZ, RZ, 0x1 ;  /* 0x00000001ff107424 */ /* 0x000fe200078e00ff */
[----:B------:R-:W-:-:S07]  /*14160*/  MOV R17, 0x14180 ;  /* 0x0001418000117802 */ /* 0x000fce0000000f00 */
[----:B------:R-:W-:Y:S05]  /*14170*/  CALL.REL.NOINC `($__internal_0_$__cuda_sm20_rem_u64) ;  /* 0x0000001400607944 */ /* 0x000fea0003c00000 */
[----:B------:R-:W0:Y:S01]  /*14180*/  LDC.64 R12, c[0x0][0x390] ;  /* 0x0000e400ff0c7b82 */ /* 0x000e220000000a00 */
[----:B------:R-:W-:-:S04]  /*14190*/  SHF.R.U64 R7, R7, 0x3, R10 ;  /* 0x0000000307077819 */ /* 0x000fc8000000120a */
[----:B0-----:R-:W-:-:S04]  /*141a0*/  IADD3 R12, P0, PT, R7, R12, RZ ;  /* 0x0000000c070c7210 */ /* 0x001fc80007f1e0ff */
[----:B------:R-:W-:-:S05]  /*141b0*/  LEA.HI.X R13, R10, R13, RZ, 0x1d, P0 ;  /* 0x0000000d0a0d7211 */ /* 0x000fca00000fecff */
[----:B------:R-:W2:Y:S02]  /*141c0*/  LDG.E.U8 R12, desc[UR12][R12.64] ;  /* 0x0000000c0c0c7981 */ /* 0x000ea4000c1e1100 */
[----:B--2---:R-:W-:-:S13]  /*141d0*/  LOP3.LUT P0, RZ, R12, 0x10, RZ, 0xc0, !PT ;  /* 0x000000100cff7812 */ /* 0x004fda000780c0ff */
[----:B------:R-:W-:Y:S05]  /*141e0*/  @!P0 BRA `(.L_x_9) ;  /* 0x00000014003c8947 */ /* 0x000fea0003800000 */
[----:B------:R-:W-:Y:S01]  /*141f0*/  MOV R14, 0xe825400a ;  /* 0xe825400a000e7802 */ /* 0x000fe20000000f00 */
        /* <DEDUP_REMOVED lines=10> */
[----:B------:R-:W-:Y:S02]  /*142a0*/  HFMA2 R14, -RZ, RZ, -0.00026416778564453125, -10048 ;  /* 0x8c54f0e8ff0e7431 */ /* 0x000fe400000001ff */
        /* <DEDUP_REMOVED lines=8> */
[----:B--2---:R-:W-:-:S04]  /*14330*/  LOP3.LUT R7, R12, 0x1, RZ, 0xc0, !PT ;  /* 0x000000010c077812 */ /* 0x004fc800078ec0ff */
[----:B------:R-:W-:-:S13]  /*14340*/  ISETP.NE.U32.AND P0, PT, R7, 0x1, PT ;  /* 0x000000010700780c */ /* 0x000fda0003f05070 */
[----:B------:R-:W-:Y:S05]  /*14350*/  @P0 BRA `(.L_x_9) ;  /* 0x0000001000e00947 */ /* 0x000fea0003800000 */
        /* <DEDUP_REMOVED lines=11> */
[----:B------:R-:W-:Y:S02]  /*14410*/  HFMA2 R14, -RZ, RZ, -75.25, 53.125 ;  /* 0xd4b452a4ff0e7431 */ /* 0x000fe400000001ff */
        /* <DEDUP_REMOVED lines=21> */
[----:B------:R-:W-:Y:S02]  /*14570*/  HFMA2 R14, -RZ, RZ, 0.004955291748046875, -0.2734375 ;  /* 0x1d13b460ff0e7431 */ /* 0x000fe400000001ff */
        /* <DEDUP_REMOVED lines=22> */
[----:B------:R-:W-:Y:S02]  /*146e0*/  HFMA2 R14, -RZ, RZ, 1395, 0.001491546630859375 ;  /* 0x6573161cff0e7431 */ /* 0x000fe400000001ff */
        /* <DEDUP_REMOVED lines=21> */
[----:B------:R-:W-:Y:S02]  /*14840*/  HFMA2 R14, -RZ, RZ, -0.0909423828125, 32128 ;  /* 0xadd277d8ff0e7431 */ /* 0x000fe400000001ff */
        /* <DEDUP_REMOVED lines=22> */
[----:B------:R-:W-:Y:S02]  /*149b0*/  HFMA2 R14, -RZ, RZ, -25360, -178.5 ;  /* 0xf631d994ff0e7431 */ /* 0x000fe400000001ff */
        /* <DEDUP_REMOVED lines=21> */
[----:B------:R-:W-:Y:S02]  /*14b10*/  HFMA2 R14, -RZ, RZ, 1.6416015625, 0.9140625 ;  /* 0x3e913b50ff0e7431 */ /* 0x000fe400000001ff */
        /* <DEDUP_REMOVED lines=22> */
[----:B------:R-:W-:Y:S02]  /*14c80*/  HFMA2 R14, -RZ, RZ, -0.00010585784912109375, -0.0049285888671875 ;  /* 0x86f09d0cff0e7431 */ /* 0x000fe400000001ff */
        /* <DEDUP_REMOVED lines=33> */
[----:B------:R-:W-:Y:S02]  /*14ea0*/  HFMA2 R14, -RZ, RZ, 15352, -0.1195068359375 ;  /* 0x737fafa6ff0e7431 */ /* 0x000fe400000001ff */
        /* <DEDUP_REMOVED lines=21> */
[----:B------:R-:W-:Y:S02]  /*15000*/  HFMA2 R14, -RZ, RZ, -0.98388671875, 0.00065708160400390625 ;  /* 0xbbdf1162ff0e7431 */ /* 0x000fe400000001ff */
        /* <DEDUP_REMOVED lines=22> */
[----:B------:R-:W-:Y:S02]  /*15170*/  HFMA2 R14, -RZ, RZ, 6.473064422607421875e-05, 14576 ;  /* 0x043e731eff0e7431 */ /* 0x000fe400000001ff */
        /* <DEDUP_REMOVED lines=21> */
[----:B------:R-:W-:Y:S02]  /*152d0*/  HFMA2 R14, -RZ, RZ, 18.453125, -77.625 ;  /* 0x4c9dd4daff0e7431 */ /* 0x000fe400000001ff */
        /* <DEDUP_REMOVED lines=22> */
[----:B------:R-:W-:Y:S02]  /*15440*/  HFMA2 R14, -RZ, RZ, -0.00121784210205078125, 0.41162109375 ;  /* 0x94fd3696ff0e7431 */ /* 0x000fe400000001ff */
        /* <DEDUP_REMOVED lines=21> */
[----:B------:R-:W0:Y:S01]  /*155a0*/  S2R R7, SR_LANEID ;  /* 0x0000000000077919 */ /* 0x000e220000000000 */
[----:B------:R-:W-:Y:S01]  /*155b0*/  VOTEU.ANY UR6, UPT, PT ;  /* 0x0000000000067886 */ /* 0x000fe200038e0100 */
[----:B------:R-:W1:Y:S01]  /*155c0*/  LDC.64 R10, c[0x0][0x3b0] ;  /* 0x0000ec00ff0a7b82 */ /* 0x000e620000000a00 */
[----:B------:R-:W0:Y:S08]  /*155d0*/  FLO.U32 R12, UR6 ;  /* 0x00000006000c7d00 */ /* 0x000e3000080e0000 */
[----:B------:R-:W1:Y:S01]  /*155e0*/  POPC R9, UR6 ;  /* 0x0000000600097d09 */ /* 0x000e620008000000 */
[----:B0-----:R-:W-:-:S13]  /*155f0*/  ISETP.EQ.U32.AND P0, PT, R12, R7, PT ;  /* 0x000000070c00720c */ /* 0x001fda0003f02070 */
[----:B-1----:R-:W2:Y:S01]  /*15600*/  @P0 ATOMG.E.ADD.STRONG.GPU PT, R9, desc[UR12][R10.64], R9 ;  /* 0x800000090a0909a8 */ /* 0x002ea200081ef10c */
[----:B------:R-:W-:Y:S01]  /*15610*/  BSSY.RECONVERGENT B0, `(.L_x_9) ;  /* 0x000000c000007945 */ /* 0x000fe20003800200 */
[----:B------:R-:W0:Y:S02]  /*15620*/  S2R R13, SR_LTMASK ;  /* 0x00000000000d7919 */ /* 0x000e240000003900 */
[----:B0-----:R-:W-:-:S04]  /*15630*/  LOP3.LUT R13, R13, UR6, RZ, 0xc0, !PT ;  /* 0x000000060d0d7c12 */ /* 0x001fc8000f8ec0ff */
[----:B------:R-:W0:Y:S01]  /*15640*/  POPC R14, R13 ;  /* 0x0000000d000e7309 */ /* 0x000e220000000000 */
[----:B--2---:R-:W0:Y:S02]  /*15650*/  SHFL.IDX PT, R7, R9, R12, 0x1f ;  /* 0x00001f0c09077589 */ /* 0x004e2400000e0000 */
[----:B0-----:R-:W-:-:S04]  /*15660*/  IADD3 R7, PT, PT, R7, R14, RZ ;  /* 0x0000000e07077210 */ /* 0x001fc80007ffe0ff */
[----:B------:R-:W-:-:S13]  /*15670*/  ISETP.GT.AND P0, PT, R7, 0x3ff, PT ;  /* 0x000003ff0700780c */ /* 0x000fda0003f04270 */
[----:B------:R-:W-:Y:S05]  /*15680*/  @P0 BRA `(.L_x_10) ;  /* 0x0000000000100947 */ /* 0x000fea0003800000 */
[----:B------:R-:W2:Y:S01]  /*15690*/  LDL.64 R12, [R1+0x20] ;  /* 0x00002000010c7983 */ /* 0x000ea20000100a00 */
[----:B------:R-:W0:Y:S02]  /*156a0*/  LDC.64 R10, c[0x0][0x3a8] ;  /* 0x0000ea00ff0a7b82 */ /* 0x000e240000000a00 */
[----:B0-----:R-:W-:-:S05]  /*156b0*/  IMAD.WIDE R10, R7, 0x8, R10 ;  /* 0x00000008070a7825 */ /* 0x001fca00078e020a */
[----:B--2---:R0:W-:Y:S02]  /*156c0*/  STG.E.64 desc[UR12][R10.64], R12 ;  /* 0x0000000c0a007986 */ /* 0x0041e4000c101b0c */
.L_x_10:
[----:B------:R-:W-:Y:S05]  /*156d0*/  BSYNC.RECONVERGENT B0 ;  /* 0x0000000000007941 */ /* 0x000fea0003800200 */
.L_x_9:
[----:B------:R-:W-:Y:S05]  /*156e0*/  BRA.U UP0, `(.L_x_11) ;  /* 0xfffffea900d47547 */ /* 0x000fea000b83ffff */
[----:B------:R-:W-:Y:S05]  /*156f0*/  EXIT ;  /* 0x000000000000794d */ /* 0x000fea0003800000 */
        .weak           $__internal_0_$__cuda_sm20_rem_u64
        .type           $__internal_0_$__cuda_sm20_rem_u64,@function
        .size           $__internal_0_$__cuda_sm20_rem_u64,(.L_x_41 - $__internal_0_$__cuda_sm20_rem_u64)
$__internal_0_$__cuda_sm20_rem_u64:
[----:B------:R-:W-:Y:S01]  /*15700*/  UMOV UR6, UR9 ;  /* 0x0000000900067c82 */ /* 0x000fe20008000000 */
[----:B------:R-:W-:Y:S02]  /*15710*/  UMOV UR7, UR8 ;  /* 0x0000000800077c82 */ /* 0x000fe40008000000 */
[----:B------:R-:W0:Y:S08]  /*15720*/  I2F.U64.RP R7, UR6 ;  /* 0x0000000600077d12 */ /* 0x000e300008309000 */
[----:B0-----:R-:W0:Y:S02]  /*15730*/  MUFU.RCP R7, R7 ;  /* 0x0000000700077308 */ /* 0x001e240000001000 */
[----:B0-----:R-:W-:-:S06]  /*15740*/  VIADD R10, R7, 0x1ffffffe ;  /* 0x1ffffffe070a7836 */ /* 0x001fcc0000000000 */
[----:B------:R-:W0:Y:S02]  /*15750*/  F2I.U64.TRUNC R10, R10 ;  /* 0x0000000a000a7311 */ /* 0x000e24000020d800 */
[----:B0-----:R-:W-:-:S04]  /*15760*/  IMAD.WIDE.U32 R12, R10, UR9, RZ ;  /* 0x000000090a0c7c25 */ /* 0x001fc8000f8e00ff */
[C---:B------:R-:W-:Y:S01]  /*15770*/  IMAD R9, R10.reuse, UR8, R13 ;  /* 0x000000080a097c24 */ /* 0x040fe2000f8e020d */
[----:B------:R-:W-:Y:S01]  /*15780*/  IADD3 R19, P0, PT, RZ, -R12, RZ ;  /* 0x8000000cff137210 */ /* 0x000fe20007f1e0ff */
[----:B------:R-:W-:Y:S02]  /*15790*/  IMAD.MOV.U32 R13, RZ, RZ, R10 ;  /* 0x000000ffff0d7224 */ /* 0x000fe400078e000a */
[----:B------:R-:W-:Y:S02]  /*157a0*/  IMAD R9, R11, UR9, R9 ;  /* 0x000000090b097c24 */ /* 0x000fe4000f8e0209 */
[----:B------:R-:W-:-:S03]  /*157b0*/  IMAD.HI.U32 R12, R10, R19, RZ ;  /* 0x000000130a0c7227 */ /* 0x000fc600078e00ff */
[----:B------:R-:W-:-:S05]  /*157c0*/  IADD3.X R9, PT, PT, RZ, ~R9, RZ, P0, !PT ;  /* 0x80000009ff097210 */ /* 0x000fca00007fe4ff */
[----:B------:R-:W-:-:S04]  /*157d0*/  IMAD.WIDE.U32 R12, P0, R10, R9, R12 ;  /* 0x000000090a0c7225 */ /* 0x000fc8000780000c */
[C---:B------:R-:W-:Y:S02]  /*157e0*/  IMAD R21, R11.reuse, R9, RZ ;  /* 0x000000090b157224 */ /* 0x040fe400078e02ff */
[----:B------:R-:W-:-:S04]  /*157f0*/  IMAD.HI.U32 R12, P1, R11, R19, R12 ;  /* 0x000000130b0c7227 */ /* 0x000fc8000782000c */
[----:B------:R-:W-:Y:S01]  /*15800*/  IMAD.HI.U32 R7, R11, R9, RZ ;  /* 0x000000090b077227 */ /* 0x000fe200078e00ff */
[----:B------:R-:W-:-:S04]  /*15810*/  IADD3 R13, P2, PT, R21, R12, RZ ;  /* 0x0000000c150d7210 */ /* 0x000fc80007f5e0ff */
[----:B------:R-:W-:Y:S01]  /*15820*/  IADD3.X R7, PT, PT, R7, R11, RZ, P0, !PT ;  /* 0x0000000b07077210 */ /* 0x000fe200007fe4ff */
[----:B------:R-:W-:-:S03]  /*15830*/  IMAD.WIDE.U32 R10, R13, UR9, RZ ;  /* 0x000000090d0a7c25 */ /* 0x000fc6000f8e00ff */
[----:B------:R-:W-:Y:S01]  /*15840*/  IADD3.X R7, PT, PT, RZ, RZ, R7, P2, P1 ;  /* 0x000000ffff077210 */ /* 0x000fe200017e2407 */
[----:B------:R-:W-:Y:S01]  /*15850*/  IMAD R12, R13, UR8, R11 ;  /* 0x000000080d0c7c24 */ /* 0x000fe2000f8e020b */
[----:B------:R-:W-:-:S03]  /*15860*/  IADD3 R11, P0, PT, RZ, -R10, RZ ;  /* 0x8000000aff0b7210 */ /* 0x000fc60007f1e0ff */
[----:B------:R-:W-:Y:S02]  /*15870*/  IMAD R9, R7, UR9, R12 ;  /* 0x0000000907097c24 */ /* 0x000fe4000f8e020c */
[----:B------:R-:W-:-:S04]  /*15880*/  IMAD.HI.U32 R12, R13, R11, RZ ;  /* 0x0000000b0d0c7227 */ /* 0x000fc800078e00ff */
[----:B------:R-:W-:-:S04]  /*15890*/  IMAD.X R10, RZ, RZ, ~R9, P0 ;  /* 0x000000ffff0a7224 */ /* 0x000fc800000e0e09 */
[----:B------:R-:W-:-:S04]  /*158a0*/  IMAD.WIDE.U32 R12, P0, R13, R10, R12 ;  /* 0x0000000a0d0c7225 */ /* 0x000fc8000780000c */
[C---:B------:R-:W-:Y:S02]  /*158b0*/  IMAD R18, R7.reuse, R10, RZ ;  /* 0x0000000a07127224 */ /* 0x040fe400078e02ff */
[----:B------:R-:W-:-:S04]  /*158c0*/  IMAD.HI.U32 R9, P1, R7, R11, R12 ;  /* 0x0000000b07097227 */ /* 0x000fc8000782000c */
[----:B------:R-:W-:Y:S02]  /*158d0*/  HFMA2 R13, -RZ, RZ, 0, 0 ;  /* 0x00000000ff0d7431 */ /* 0x000fe400000001ff */
[----:B------:R-:W-:Y:S01]  /*158e0*/  IMAD.HI.U32 R10, R7, R10, RZ ;  /* 0x0000000a070a7227 */ /* 0x000fe200078e00ff */
[----:B------:R-:W-:-:S03]  /*158f0*/  IADD3 R9, P2, PT, R18, R9, RZ ;  /* 0x0000000912097210 */ /* 0x000fc60007f5e0ff */
[----:B------:R-:W-:Y:S01]  /*15900*/  IMAD.MOV.U32 R11, RZ, RZ, RZ ;  /* 0x000000ffff0b7224 */ /* 0x000fe200078e00ff */
[----:B------:R-:W-:Y:S01]  /*15910*/  IADD3.X R7, PT, PT, R10, R7, RZ, P0, !PT ;  /* 0x000000070a077210 */ /* 0x000fe200007fe4ff */
[----:B------:R-:W-:-:S03]  /*15920*/  IMAD.HI.U32 R10, R9, R14, RZ ;  /* 0x0000000e090a7227 */ /* 0x000fc600078e00ff */
[----:B------:R-:W-:Y:S01]  /*15930*/  IADD3.X R7, PT, PT, RZ, RZ, R7, P2, P1 ;  /* 0x000000ffff077210 */ /* 0x000fe200017e2407 */
[----:B------:R-:W-:-:S04]  /*15940*/  IMAD.WIDE.U32 R10, R9, R16, R10 ;  /* 0x00000010090a7225 */ /* 0x000fc800078e000a */
[C---:B------:R-:W-:Y:S02]  /*15950*/  IMAD R12, R7.reuse, R16, RZ ;  /* 0x00000010070c7224 */ /* 0x040fe400078e02ff */
[----:B------:R-:W-:-:S04]  /*15960*/  IMAD.HI.U32 R9, P0, R7, R14, R10 ;  /* 0x0000000e07097227 */ /* 0x000fc8000780000a */
[----:B------:R-:W-:Y:S01]  /*15970*/  IMAD.HI.U32 R7, R7, R16, RZ ;  /* 0x0000001007077227 */ /* 0x000fe200078e00ff */
[----:B------:R-:W-:-:S04]  /*15980*/  IADD3 R9, P1, PT, R12, R9, RZ ;  /* 0x000000090c097210 */ /* 0x000fc80007f3e0ff */
[----:B------:R-:W-:Y:S01]  /*15990*/  IADD3.X R7, PT, PT, R7, RZ, RZ, P0, !PT ;  /* 0x000000ff07077210 */ /* 0x000fe200007fe4ff */
[----:B------:R-:W-:-:S04]  /*159a0*/  IMAD.WIDE.U32 R10, R9, UR9, RZ ;  /* 0x00000009090a7c25 */ /* 0x000fc8000f8e00ff */
[----:B------:R-:W-:Y:S02]  /*159b0*/  IMAD.X R7, RZ, RZ, R7, P1 ;  /* 0x000000ffff077224 */ /* 0x000fe400008e0607 */
[----:B------:R-:W-:Y:S01]  /*159c0*/  IMAD R12, R9, UR8, R11 ;  /* 0x00000008090c7c24 */ /* 0x000fe2000f8e020b */
[----:B------:R-:W-:-:S03]  /*159d0*/  IADD3 R11, P1, PT, -R10, R14, RZ ;  /* 0x0000000e0a0b7210 */ /* 0x000fc60007f3e1ff */
[----:B------:R-:W-:Y:S01]  /*159e0*/  IMAD R7, R7, UR9, R12 ;  /* 0x0000000907077c24 */ /* 0x000fe2000f8e020c */
[----:B------:R-:W-:-:S04]  /*159f0*/  ISETP.GE.U32.AND P0, PT, R11, UR9, PT ;  /* 0x000000090b007c0c */ /* 0x000fc8000bf06070 */
[----:B------:R-:W-:Y:S02]  /*15a00*/  IADD3.X R16, PT, PT, ~R7, R16, RZ, P1, !PT ;  /* 0x0000001007107210 */ /* 0x000fe40000ffe5ff */
[----:B------:R-:W-:Y:S02]  /*15a10*/  IADD3 R12, P1, PT, R11, -UR9, RZ ;  /* 0x800000090b0c7c10 */ /* 0x000fe4000ff3e0ff */
[C---:B------:R-:W-:Y:S02]  /*15a20*/  ISETP.GE.U32.AND.EX P0, PT, R16.reuse, UR8, PT, P0 ;  /* 0x0000000810007c0c */ /* 0x040fe4000bf06100 */
[----:B------:R-:W-:Y:S02]  /*15a30*/  IADD3.X R9, PT, PT, R16, ~UR8, RZ, P1, !PT ;  /* 0x8000000810097c10 */ /* 0x000fe40008ffe4ff */
[----:B------:R-:W-:Y:S02]  /*15a40*/  SEL R12, R12, R11, P0 ;  /* 0x0000000b0c0c7207 */ /* 0x000fe40000000000 */
[----:B------:R-:W-:-:S02]  /*15a50*/  SEL R9, R9, R16, P0 ;  /* 0x0000001009097207 */ /* 0x000fc40000000000 */
[C---:B------:R-:W-:Y:S02]  /*15a60*/  ISETP.GE.U32.AND P0, PT, R12.reuse, UR9, PT ;  /* 0x000000090c007c0c */ /* 0x040fe4000bf06070 */
[----:B------:R-:W-:Y:S02]  /*15a70*/  IADD3 R7, P2, PT, R12, -UR9, RZ ;  /* 0x800000090c077c10 */ /* 0x000fe4000ff5e0ff */
[C---:B------:R-:W-:Y:S02]  /*15a80*/  ISETP.GE.U32.AND.EX P0, PT, R9.reuse, UR8, PT, P0 ;  /* 0x0000000809007c0c */ /* 0x040fe4000bf06100 */
[----:B------:R-:W-:Y:S02]  /*15a90*/  ISETP.NE.U32.AND P1, PT, RZ, UR9, PT ;  /* 0x00000009ff007c0c */ /* 0x000fe4000bf25070 */
[----:B------:R-:W-:Y:S02]  /*15aa0*/  IADD3.X R10, PT, PT, R9, ~UR8, RZ, P2, !PT ;  /* 0x80000008090a7c10 */ /* 0x000fe400097fe4ff */
[----:B------:R-:W-:Y:S01]  /*15ab0*/  SEL R7, R7, R12, P0 ;  /* 0x0000000c07077207 */ /* 0x000fe20000000000 */
[----:B------:R-:W-:Y:S01]  /*15ac0*/  IMAD.MOV.U32 R12, RZ, RZ, R17 ;  /* 0x000000ffff0c7224 */ /* 0x000fe200078e0011 */
[----:B------:R-:W-:-:S02]  /*15ad0*/  ISETP.NE.AND.EX P1, PT, RZ, UR8, PT, P1 ;  /* 0x00000008ff007c0c */ /* 0x000fc4000bf25310 */
[----:B------:R-:W-:Y:S02]  /*15ae0*/  SEL R10, R10, R9, P0 ;  /* 0x000000090a0a7207 */ /* 0x000fe40000000000 */
[----:B------:R-:W-:Y:S02]  /*15af0*/  SEL R7, R7, 0xffffffff, P1 ;  /* 0xffffffff07077807 */ /* 0x000fe40000800000 */
[----:B------:R-:W-:Y:S01]  /*15b00*/  SEL R10, R10, 0xffffffff, P1 ;  /* 0xffffffff0a0a7807 */ /* 0x000fe20000800000 */
[----:B------:R-:W-:Y:S06]  /*15b10*/  RET.REL.NODEC R12 `(_Z23akm_search_kernel_rangeyiiPKhmiPyPi) ;  /* 0xfffffea40c387950 */ /* 0x000fec0003c3ffff */
.L_x_12:
[----:B------:R-:W-:-:S00]  /*15b20*/  BRA `(.L_x_12) ;  /* 0xfffffffc00fc7947 */ /* 0x000fc0000383ffff */
[----:B------:R-:W-:-:S00]  /*15b30*/  NOP ;  /* 0x0000000000007918 */ /* 0x000fc00000000000 */
        /* <DEDUP_REMOVED lines=12> */
.L_x_41:


//--------------------- .text._Z28akm_search_kernel_sequentialyiiPKhmiS0_iPyPi --------------------------
	.section	.text._Z28akm_search_kernel_sequentialyiiPKhmiS0_iPyPi,"ax",@progbits
	.align	128
        .global         _Z28akm_search_kernel_sequentialyiiPKhmiS0_iPyPi
        .type           _Z28akm_search_kernel_sequentialyiiPKhmiS0_iPyPi,@function
        .size           _Z28akm_search_kernel_sequentialyiiPKhmiS0_iPyPi,(.L_x_42 - _Z28akm_search_kernel_sequentialyiiPKhmiS0_iPyPi)
        .other          _Z28akm_search_kernel_sequentialyiiPKhmiS0_iPyPi,@"STO_CUDA_ENTRY STV_DEFAULT"
_Z28akm_search_kernel_sequentialyiiPKhmiS0_iPyPi:
.text._Z28akm_search_kernel_sequentialyiiPKhmiS0_iPyPi:
[----:B------:R-:W0:Y:S01]  /*0000*/  LDC R1, c[0x0][0x37c] ;  /* 0x0000df00ff017b82 */ /* 0x000e220000000800 */
[----:B------:R-:W1:Y:S07]  /*0010*/  S2R R3, SR_TID.X ;  /* 0x0000000000037919 */ /* 0x000e6e0000002100 */
[----:B------:R-:W1:Y:S01]  /*0020*/  S2UR UR4, SR_CTAID.X ;  /* 0x00000000000479c3 */ /* 0x000e620000002500 */
[----:B0-----:R-:W-:-:S07]  /*0030*/  VIADD R1, R1, 0xffffffc0 ;  /* 0xffffffc001017836 */ /* 0x001fce0000000000 */
[----:B------:R-:W1:Y:S08]  /*0040*/  LDC R0, c[0x0][0x360] ;  /* 0x0000d800ff007b82 */ /* 0x000e700000000800 */
[----:B------:R-:W0:Y:S01]  /*0050*/  LDC.64 R4, c[0x0][0x388] ;  /* 0x0000e200ff047b82 */ /* 0x000e220000000a00 */
[----:B-1----:R-:W-:Y:S01]  /*0060*/  IMAD R0, R0, UR4, R3 ;  /* 0x0000000400007c24 */ /* 0x002fe2000f8e0203 */
[----:B0-----:R-:W-:-:S04]  /*0070*/  ISETP.GE.AND P0, PT, R5, 0x1, PT ;  /* 0x000000010500780c */ /* 0x001fc80003f06270 */
[----:B------:R-:W-:-:S13]  /*0080*/  ISETP.GE.U32.OR P0, PT, R0, R4, !P0 ;  /* 0x000000040000720c */ /* 0x000fda0004706470 */
[----:B------:R-:W-:Y:S05]  /*0090*/  @P0 EXIT ;  /* 0x000000000000094d */ /* 0x000fea0003800000 */
[----:B------:R-:W0:Y:S01]  /*00a0*/  LDCU UR5, c[0x0][0x3b0] ;  /* 0x00007600ff0577ac */ /* 0x000e220008000800 */
[----:B------:R-:W1:Y:S01]  /*00b0*/  LDC R3, c[0x0][0x3a0] ;  /* 0x0000e800ff037b82 */ /* 0x000e620000000800 */
[----:B------:R-:W-:Y:S01]  /*00c0*/  IMAD R0, R0, R5, RZ ;  /* 0x0000000500007224 */ /* 0x000fe200078e02ff */
[----:B------:R-:W2:Y:S01]  /*00d0*/  LDCU.64 UR8, c[0x0][0x380] ;  /* 0x00007000ff0877ac */ /* 0x000ea20008000a00 */
[----:B------:R-:W3:Y:S05]  /*00e0*/  LDCU.64 UR10, c[0x0][0x3a8] ;  /* 0x00007500ff0a77ac */ /* 0x000eea0008000a00 */
[----:B------:R-:W4:Y:S01]  /*00f0*/  LDC.64 R6, c[0x0][0x398] ;  /* 0x0000e600ff067b82 */ /* 0x000f220000000a00 */
[----:B------:R-:W1:Y:S01]  /*0100*/  LDCU.64 UR20, c[0x0][0x358] ;  /* 0x00006b00ff1477ac */ /* 0x000e620008000a00 */
[----:B0-----:R-:W-:-:S02]  /*0110*/  UIADD3 UR4, UPT, UPT, UR5, 0x3, URZ ;  /* 0x0000000305047890 */ /* 0x001fc4000fffe0ff */
[----:B------:R-:W-:Y:S02]  /*0120*/  UISETP.GT.AND UP0, UPT, UR5, URZ, UPT ;  /* 0x000000ff0500728c */ /* 0x000fe4000bf04270 */
[----:B------:R-:W-:Y:S01]  /*0130*/  ULEA.HI UR6, UR4, 0xffffffff, URZ, 0x1e ;  /* 0xffffffff04067891 */ /* 0x000fe2000f8ff0ff */
[----:B--2---:R-:W-:Y:S02]  /*0140*/  IADD3 R0, P0, PT, R0, UR8, RZ ;  /* 0x0000000800007c10 */ /* 0x004fe4000ff1e0ff */
[----:B-1----:R-:W-:Y:S01]  /*0150*/  IADD3 R3, PT, PT, R3, -0x1, RZ ;  /* 0xffffffff03037810 */ /* 0x002fe20007ffe0ff */
[----:B------:R-:W-:Y:S02]  /*0160*/  UISETP.LT.U32.AND UP2, UPT, UR6, 0x7, UPT ;  /* 0x000000070600788c */ /* 0x000fe4000bf41070 */
[----:B---3--:R-:W-:Y:S01]  /*0170*/  UISETP.NE.U32.AND UP1, UPT, UR10, URZ, UPT ;  /* 0x000000ff0a00728c */ /* 0x008fe2000bf25070 */
[----:B------:R-:W-:Y:S01]  /*0180*/  IMAD.X R2, RZ, RZ, UR9, P0 ;  /* 0x00000009ff027e24 */ /* 0x000fe200080e06ff */
[----:B------:R-:W-:-:S02]  /*0190*/  USEL UR4, UR6, 0x7, UP2 ;  /* 0x0000000706047887 */ /* 0x000fc40009000000 */
[----:B------:R-:W-:Y:S01]  /*01a0*/  UISETP.NE.AND.EX UP0, UPT, UR11, URZ, UP0, UP1 ;  /* 0x000000ff0b00728c */ /* 0x000fe20008705310 */
[C---:B----4-:R-:W-:Y:S01]  /*01b0*/  SHF.L.U64.HI R4, R6.reuse, 0x3, R7 ;  /* 0x0000000306047819 */ /* 0x050fe20000010207 */
[----:B------:R-:W-:Y:S01]  /*01c0*/  IMAD.SHL.U32 R5, R6, 0x8, RZ ;  /* 0x0000000806057824 */ /* 0x000fe200078e00ff */
[----:B------:R-:W-:Y:S01]  /*01d0*/  SHF.R.U32.HI R7, RZ, 0x5, R3 ;  /* 0x00000005ff077819 */ /* 0x000fe20000011603 */
[----:B------:R-:W-:Y:S01]  /*01e0*/  VIADD R6, R1, 0x20 ;  /* 0x0000002001067836 */ /* 0x000fe20000000000 */
[----:B------:R-:W-:-:S03]  /*01f0*/  UIADD3 UR7, UPT, UPT, UR4, 0x1, URZ ;  /* 0x0000000104077890 */ /* 0x000fc6000fffe0ff */
[----:B------:R-:W-:-:S09]  /*0200*/  UMOV UR4, URZ ;  /* 0x000000ff00047c82 */ /* 0x000fd20008000000 */
.L_x_39:
[----:B0-----:R0:W-:Y:S01]  /*0210*/  STL.64 [R1+0x20], RZ ;  /* 0x000020ff01007387 */ /* 0x0011e20000100a00 */
[----:B------:R-:W-:-:S03]  /*0220*/  IADD3 R11, P0, PT, R0, UR4, RZ ;  /* 0x00000004000b7c10 */ /* 0x000fc6000ff1e0ff */
[----:B------:R0:W-:Y:S01]  /*0230*/  STL.64 [R1+0x28], RZ ;  /* 0x000028ff01007387 */ /* 0x0001e20000100a00 */
[----:B------:R-:W-:-:S03]  /*0240*/  IADD3.X R10, PT, PT, RZ, R2, RZ, P0, !PT ;  /* 0x00000002ff0a7210 */ /* 0x000fc600007fe4ff */
[----:B------:R0:W-:Y:S01]  /*0250*/  STL.64 [R1+0x30], RZ ;  /* 0x000030ff01007387 */ /* 0x0001e20000100a00 */
[----:B------:R-:W-:Y:S05]  /*0260*/  BRA.U !UP0, `(.L_x_13) ;  /* 0x00000009089c7547 */ /* 0x000fea000b800000 */
[----:B------:R-:W-:Y:S01]  /*0270*/  IMAD.MOV.U32 R14, RZ, RZ, 0x1 ;  /* 0x00000001ff0e7424 */ /* 0x000fe200078e00ff */
[----:B------:R-:W1:Y:S01]  /*0280*/  LDCU UR9, c[0x0][0x3b0] ;  /* 0x00007600ff0977ac */ /* 0x000e620008000800 */
[----:B------:R-:W-:Y:S01]  /*0290*/  IMAD.MOV.U32 R8, RZ, RZ, RZ ;  /* 0x000000ffff087224 */ /* 0x000fe200078e00ff */
[----:B------:R-:W2:Y:S01]  /*02a0*/  LDCU.64 UR10, c[0x0][0x3a8] ;  /* 0x00007500ff0a77ac */ /* 0x000ea20008000a00 */
[----:B------:R-:W-:-:S05]  /*02b0*/  UMOV UR5, URZ ;  /* 0x000000ff00057c82 */ /* 0x000fca0008000000 */
.L_x_14:
[----:B--2---:R-:W-:Y:S01]  /*02c0*/  MOV R12, UR10 ;  /* 0x0000000a000c7c02 */ /* 0x004fe20008000f00 */
[----:B------:R-:W-:-:S05]  /*02d0*/  IMAD.U32 R13, RZ, RZ, UR11 ;  /* 0x0000000bff0d7e24 */ /* 0x000fca000f8e00ff */
[----:B------:R-:W2:Y:S01]  /*02e0*/  LDG.E.U8 R12, desc[UR20][R12.64] ;  /* 0x000000140c0c7981 */ /* 0x000ea2000c1e1100 */
[C---:B------:R-:W-:Y:S01]  /*02f0*/  VIADD R15, R14.reuse, 0xffffffff ;  /* 0xffffffff0e0f7836 */ /* 0x040fe20000000000 */
[C---:B-1----:R-:W-:Y:S01]  /*0300*/  ISETP.LT.U32.AND P1, PT, R14.reuse, UR9, PT ;  /* 0x000000090e007c0c */ /* 0x042fe2000bf21070 */
[----:B------:R-:W-:Y:S01]  /*0310*/  UIADD3 UR8, UPT, UPT, UR5, 0x18, URZ ;  /* 0x0000001805087890 */ /* 0x000fe2000fffe0ff */
[----:B------:R-:W-:Y:S01]  /*0320*/  IADD3 R14, PT, PT, R14, 0x1, RZ ;  /* 0x000000010e0e7810 */ /* 0x000fe20007ffe0ff */
[----:B------:R-:W-:Y:S01]  /*0330*/  UIADD3 UR10, UP1, UPT, UR10, 0x1, URZ ;  /* 0x000000010a0a7890 */ /* 0x000fe2000ff3e0ff */
[----:B------:R-:W-:Y:S01]  /*0340*/  ISETP.GE.U32.AND P0, PT, R15, 0x3, PT ;  /* 0x000000030f00780c */ /* 0x000fe20003f06070 */
[----:B------:R-:W-:Y:S02]  /*0350*/  UIADD3 UR5, UPT, UPT, UR5, -0x8, URZ ;  /* 0xfffffff805057890 */ /* 0x000fe4000fffe0ff */
[----:B------:R-:W-:Y:S01]  /*0360*/  UIADD3.X UR11, UPT, UPT, URZ, UR11, URZ, UP1, !UPT ;  /* 0x0000000bff0b7290 */ /* 0x000fe20008ffe4ff */
[----:B--2---:R-:W-:-:S04]  /*0370*/  SHF.L.U32 R15, R12, UR8, RZ ;  /* 0x000000080c0f7c19 */ /* 0x004fc800080006ff */
[----:B------:R-:W-:-:S05]  /*0380*/  LOP3.LUT R8, R15, R8, RZ, 0xfc, !PT ;  /* 0x000000080f087212 */ /* 0x000fca00078efcff */
[----:B------:R-:W-:Y:S05]  /*0390*/  @!P0 BRA P1, `(.L_x_14) ;  /* 0xfffffffc00c88947 */ /* 0x000fea000083ffff */
[----:B------:R1:W-:Y:S01]  /*03a0*/  STL [R1+0x20], R8 ;  /* 0x0000200801007387 */ /* 0x0003e20000100800 */
[----:B------:R-:W-:-:S09]  /*03b0*/  UISETP.NE.AND UP1, UPT, UR6, URZ, UPT ;  /* 0x000000ff0600728c */ /* 0x000fd2000bf25270 */
[----:B-1----:R-:W-:Y:S05]  /*03c0*/  BRA.U !UP1, `(.L_x_13) ;  /* 0x0000000909447547 */ /* 0x002fea000b800000 */
[----:B------:R-:W-:Y:S01]  /*03d0*/  UISETP.GE.AND UP1, UPT, UR9, 0x5, UPT ;  /* 0x000000050900788c */ /* 0x000fe2000bf26270 */
[----:B------:R-:W-:-:S08]  /*03e0*/  IMAD.MOV.U32 R8, RZ, RZ, RZ ;  /* 0x000000ffff087224 */ /* 0x000fd000078e00ff */
[----:B------:R-:W-:Y:S05]  /*03f0*/  BRA.U !UP1, `(.L_x_15) ;  /* 0x00000001093c7547 */ /* 0x000fea000b800000 */
[----:B------:R-:W-:Y:S02]  /*0400*/  HFMA2 R8, -RZ, RZ, 0, 0 ;  /* 0x00000000ff087431 */ /* 0x000fe400000001ff */
[----:B------:R-:W-:Y:S01]  /*0410*/  IMAD.MOV.U32 R14, RZ, RZ, RZ ;  /* 0x000000ffff0e7224 */ /* 0x000fe200078e00ff */
[----:B------:R-:W1:Y:S06]  /*0420*/  LDCU.64 UR10, c[0x0][0x3a8] ;  /* 0x00007500ff0a77ac */ /* 0x000e6c0008000a00 */
.L_x_16:
[----:B-1----:R-:W-:-:S05]  /*0430*/  IADD3 R12, P0, PT, R14, UR10, RZ ;  /* 0x0000000a0e0c7c10 */ /* 0x002fca000ff1e0ff */
[----:B------:R-:W-:-:S05]  /*0440*/  IMAD.X R13, RZ, RZ, UR11, P0 ;  /* 0x0000000bff0d7e24 */ /* 0x000fca00080e06ff */
[----:B------:R-:W2:Y:S01]  /*0450*/  LDG.E.U8 R12, desc[UR20][R12.64+0x4] ;  /* 0x000004140c0c7981 */ /* 0x000ea2000c1e1100 */
[C---:B------:R-:W-:Y:S01]  /*0460*/  IADD3 R16, PT, PT, R14.reuse, 0x5, RZ ;  /* 0x000000050e107810 */ /* 0x040fe20007ffe0ff */
[----:B------:R-:W-:Y:S01]  /*0470*/  IMAD.MOV.U32 R15, RZ, RZ, -0x8 ;  /* 0xfffffff8ff0f7424 */ /* 0x000fe200078e00ff */
[----:B------:R-:W-:Y:S02]  /*0480*/  ISETP.LT.U32.AND P1, PT, R14, 0x3, PT ;  /* 0x000000030e00780c */ /* 0x000fe40003f21070 */
[----:B------:R-:W-:Y:S01]  /*0490*/  ISETP.GE.U32.AND P0, PT, R16, UR9, PT ;  /* 0x0000000910007c0c */ /* 0x000fe2000bf06070 */
[C---:B------:R-:W-:Y:S02]  /*04a0*/  IMAD R15, R14.reuse, R15, 0x18 ;  /* 0x000000180e0f7424 */ /* 0x040fe400078e020f */
[----:B------:R-:W-:-:S03]  /*04b0*/  VIADD R14, R14, 0x1 ;  /* 0x000000010e0e7836 */ /* 0x000fc60000000000 */
[----:B--2---:R-:W-:-:S04]  /*04c0*/  SHF.L.U32 R15, R12, R15, RZ ;  /* 0x0000000f0c0f7219 */ /* 0x004fc800000006ff */
[----:B------:R-:W-:-:S03]  /*04d0*/  LOP3.LUT R8, R15, R8, RZ, 0xfc, !PT ;  /* 0x000000080f087212 */ /* 0x000fc600078efcff */
[----:B------:R-:W-:Y:S05]  /*04e0*/  @!P0 BRA P1, `(.L_x_16) ;  /* 0xfffffffc00d08947 */ /* 0x000fea000083ffff */
.L_x_15:
[----:B------:R1:W-:Y:S01]  /*04f0*/  STL [R1+0x24], R8 ;  /* 0x0000240801007387 */ /* 0x0003e20000100800 */
[----:B------:R-:W-:-:S09]  /*0500*/  UISETP.NE.AND UP1, UPT, UR7, 0x2, UPT ;  /* 0x000000020700788c */ /* 0x000fd2000bf25270 */
[----:B-1----:R-:W-:Y:S05]  /*0510*/  BRA.U !UP1, `(.L_x_13) ;  /* 0x0000000509f07547 */ /* 0x002fea000b800000 */
[----:B------:R-:W-:Y:S01]  /*0520*/  UISETP.GE.AND UP1, UPT, UR9, 0x9, UPT ;  /* 0x000000090900788c */ /* 0x000fe2000bf26270 */
[----:B------:R-:W-:-:S08]  /*0530*/  IMAD.MOV.U32 R8, RZ, RZ, RZ ;  /* 0x000000ffff087224 */ /* 0x000fd000078e00ff */
[----:B------:R-:W-:Y:S05]  /*0540*/  BRA.U !UP1, `(.L_x_17) ;  /* 0x00000001093c7547 */ /* 0x000fea000b800000 */
[----:B------:R-:W-:Y:S01]  /*0550*/  MOV R14, RZ ;  /* 0x000000ff000e7202 */ /* 0x000fe20000000f00 */
[----:B------:R-:W-:Y:S01]  /*0560*/  IMAD.MOV.U32 R8, RZ, RZ, RZ ;  /* 0x000000ffff087224 */ /* 0x000fe200078e00ff */
[----:B------:R-:W1:Y:S06]  /*0570*/  LDCU.64 UR10, c[0x0][0x3a8] ;  /* 0x00007500ff0a77ac */ /* 0x000e6c0008000a00 */
.L_x_18:
[----:B-1----:R-:W-:-:S05]  /*0580*/  IADD3 R12, P0, PT, R14, UR10, RZ ;  /* 0x0000000a0e0c7c10 */ /* 0x002fca000ff1e0ff */
[----:B------:R-:W-:-:S05]  /*0590*/  IMAD.X R13, RZ, RZ, UR11, P0 ;  /* 0x0000000bff0d7e24 */ /* 0x000fca00080e06ff */
[----:B------:R-:W2:Y:S01]  /*05a0*/  LDG.E.U8 R12, desc[UR20][R12.64+0x8] ;  /* 0x000008140c0c7981 */ /* 0x000ea2000c1e1100 */
[C---:B------:R-:W-:Y:S01]  /*05b0*/  VIADD R16, R14.reuse, 0x9 ;  /* 0x000000090e107836 */ /* 0x040fe20000000000 */
[----:B------:R-:W-:Y:S02]  /*05c0*/  ISETP.LT.U32.AND P1, PT, R14, 0x3, PT ;  /* 0x000000030e00780c */ /* 0x000fe40003f21070 */
[----:B------:R-:W-:Y:S02]  /*05d0*/  MOV R15, 0xfffffff8 ;  /* 0xfffffff8000f7802 */ /* 0x000fe40000000f00 */
[----:B------:R-:W-:-:S03]  /*05e0*/  ISETP.GE.U32.AND P0, PT, R16, UR9, PT ;  /* 0x0000000910007c0c */ /* 0x000fc6000bf06070 */
[C---:B------:R-:W-:Y:S02]  /*05f0*/  IMAD R15, R14.reuse, R15, 0x18 ;  /* 0x000000180e0f7424 */ /* 0x040fe400078e020f */
[----:B------:R-:W-:-:S03]  /*0600*/  VIADD R14, R14, 0x1 ;  /* 0x000000010e0e7836 */ /* 0x000fc60000000000 */
[----:B--2---:R-:W-:-:S04]  /*0610*/  SHF.L.U32 R15, R12, R15, RZ ;  /* 0x0000000f0c0f7219 */ /* 0x004fc800000006ff */
[----:B------:R-:W-:Y:S01]  /*0620*/  LOP3.LUT R8, R15, R8, RZ, 0xfc, !PT ;  /* 0x000000080f087212 */ /* 0x000fe200078efcff */
[----:B------:R-:W-:Y:S06]  /*0630*/  @!P0 BRA P1, `(.L_x_18) ;  /* 0xfffffffc00d08947 */ /* 0x000fec000083ffff */
.L_x_17:
[----:B------:R1:W-:Y:S01]  /*0640*/  STL [R1+0x28], R8 ;  /* 0x0000280801007387 */ /* 0x0003e20000100800 */
[----:B------:R-:W-:-:S09]  /*0650*/  UISETP.NE.AND UP1, UPT, UR7, 0x3, UPT ;  /* 0x000000030700788c */ /* 0x000fd2000bf25270 */
[----:B-1----:R-:W-:Y:S05]  /*0660*/  BRA.U !UP1, `(.L_x_13) ;  /* 0x00000005099c7547 */ /* 0x002fea000b800000 */
[----:B------:R-:W-:Y:S01]  /*0670*/  UISETP.GE.AND UP1, UPT, UR9, 0xd, UPT ;  /* 0x0000000d0900788c */ /* 0x000fe2000bf26270 */
[----:B------:R-:W-:-:S08]  /*0680*/  HFMA2 R8, -RZ, RZ, 0, 0 ;  /* 0x00000000ff087431 */ /* 0x000fd000000001ff */
[----:B------:R-:W-:Y:S05]  /*0690*/  BRA.U !UP1, `(.L_x_19) ;  /* 0x00000001093c7547 */ /* 0x000fea000b800000 */
[----:B------:R-:W-:Y:S01]  /*06a0*/  IMAD.MOV.U32 R14, RZ, RZ, RZ ;  /* 0x000000ffff0e7224 */ /* 0x000fe200078e00ff */
[----:B------:R-:W1:Y:S01]  /*06b0*/  LDCU.64 UR10, c[0x0][0x3a8] ;  /* 0x00007500ff0a77ac */ /* 0x000e620008000a00 */
[----:B------:R-:W-:-:S07]  /*06c0*/  IMAD.MOV.U32 R8, RZ, RZ, RZ ;  /* 0x000000ffff087224 */ /* 0x000fce00078e00ff */
.L_x_20:
[----:B-1----:R-:W-:-:S04]  /*06d0*/  IADD3 R12, P0, PT, R14, UR10, RZ ;  /* 0x0000000a0e0c7c10 */ /* 0x002fc8000ff1e0ff */
[----:B------:R-:W-:-:S05]  /*06e0*/  IADD3.X R13, PT, PT, RZ, UR11, RZ, P0, !PT ;  /* 0x0000000bff0d7c10 */ /* 0x000fca00087fe4ff */
[----:B------:R-:W2:Y:S01]  /*06f0*/  LDG.E.U8 R12, desc[UR20][R12.64+0xc] ;  /* 0x00000c140c0c7981 */ /* 0x000ea2000c1e1100 */
[C---:B------:R-:W-:Y:S01]  /*0700*/  VIADD R16, R14.reuse, 0xd ;  /* 0x0000000d0e107836 */ /* 0x040fe20000000000 */
[----:B------:R-:W-:Y:S01]  /*0710*/  ISETP.LT.U32.AND P1, PT, R14, 0x3, PT ;  /* 0x000000030e00780c */ /* 0x000fe20003f21070 */
[----:B------:R-:W-:-:S03]  /*0720*/  IMAD.MOV.U32 R15, RZ, RZ, -0x8 ;  /* 0xfffffff8ff0f7424 */ /* 0x000fc600078e00ff */
[----:B------:R-:W-:Y:S01]  /*0730*/  ISETP.GE.U32.AND P0, PT, R16, UR9, PT ;  /* 0x0000000910007c0c */ /* 0x000fe2000bf06070 */
[C---:B------:R-:W-:Y:S01]  /*0740*/  IMAD R15, R14.reuse, R15, 0x18 ;  /* 0x000000180e0f7424 */ /* 0x040fe200078e020f */
[----:B------:R-:W-:-:S04]  /*0750*/  IADD3 R14, PT, PT, R14, 0x1, RZ ;  /* 0x000000010e0e7810 */ /* 0x000fc80007ffe0ff */
[----:B--2---:R-:W-:-:S04]  /*0760*/  SHF.L.U32 R15, R12, R15, RZ ;  /* 0x0000000f0c0f7219 */ /* 0x004fc800000006ff */
[----:B------:R-:W-:-:S03]  /*0770*/  LOP3.LUT R8, R15, R8, RZ, 0xfc, !PT ;  /* 0x000000080f087212 */ /* 0x000fc600078efcff */
[----:B------:R-:W-:Y:S05]  /*0780*/  @!P0 BRA P1, `(.L_x_20) ;  /* 0xfffffffc00d08947 */ /* 0x000fea000083ffff */
.L_x_19:
[----:B------:R1:W-:Y:S01]  /*0790*/  STL [R1+0x2c], R8 ;  /* 0x00002c0801007387 */ /* 0x0003e20000100800 */
[----:B------:R-:W-:-:S09]  /*07a0*/  UISETP.NE.AND UP1, UPT, UR7, 0x4, UPT ;  /* 0x000000040700788c */ /* 0x000fd2000bf25270 */
[----:B-1----:R-:W-:Y:S05]  /*07b0*/  BRA.U !UP1, `(.L_x_13) ;  /* 0x0000000509487547 */ /* 0x002fea000b800000 */
[----:B------:R-:W-:Y:S01]  /*07c0*/  UISETP.GE.AND UP1, UPT, UR9, 0x11, UPT ;  /* 0x000000110900788c */ /* 0x000fe2000bf26270 */
[----:B------:R-:W-:-:S08]  /*07d0*/  IMAD.MOV.U32 R8, RZ, RZ, RZ ;  /* 0x000000ffff087224 */ /* 0x000fd000078e00ff */
[----:B------:R-:W-:Y:S05]  /*07e0*/  BRA.U !UP1, `(.L_x_21) ;  /* 0x00000001093c7547 */ /* 0x000fea000b800000 */
[----:B------:R-:W-:Y:S01]  /*07f0*/  IMAD.MOV.U32 R14, RZ, RZ, RZ ;  /* 0x000000ffff0e7224 */ /* 0x000fe200078e00ff */
[----:B------:R-:W-:Y:S01]  /*0800*/  MOV R8, RZ ;  /* 0x000000ff00087202 */ /* 0x000fe20000000f00 */
[----:B------:R-:W1:Y:S06]  /*0810*/  LDCU.64 UR10, c[0x0][0x3a8] ;  /* 0x00007500ff0a77ac */ /* 0x000e6c0008000a00 */
.L_x_22:
        /* <DEDUP_REMOVED lines=12> */
.L_x_21:
[----:B------:R1:W-:Y:S01]  /*08e0*/  STL [R1+0x30], R8 ;  /* 0x0000300801007387 */ /* 0x0003e20000100800 */
[----:B------:R-:W-:-:S09]  /*08f0*/  UISETP.NE.AND UP1, UPT, UR7, 0x5, UPT ;  /* 0x000000050700788c */ /* 0x000fd2000bf25270 */
[----:B-1----:R-:W-:Y:S05]  /*0900*/  BRA.U !UP1, `(.L_x_13) ;  /* 0x0000000109f47547 */ /* 0x002fea000b800000 */
[----:B------:R-:W-:Y:S01]  /*0910*/  UISETP.GE.AND UP1, UPT, UR9, 0x15, UPT ;  /* 0x000000150900788c */ /* 0x000fe2000bf26270 */
[----:B------:R-:W-:-:S08]  /*0920*/  IMAD.MOV.U32 R8, RZ, RZ, RZ ;  /* 0x000000ffff087224 */ /* 0x000fd000078e00ff */
[----:B------:R-:W-:Y:S05]  /*0930*/  BRA.U !UP1, `(.L_x_23) ;  /* 0x00000001093c7547 */ /* 0x000fea000b800000 */
[----:B------:R-:W-:Y:S02]  /*0940*/  HFMA2 R14, -RZ, RZ, 0, 0 ;  /* 0x00000000ff0e7431 */ /* 0x000fe400000001ff */
[----:B------:R-:W-:Y:S01]  /*0950*/  IMAD.MOV.U32 R8, RZ, RZ, RZ ;  /* 0x000000ffff087224 */ /* 0x000fe200078e00ff */
[----:B------:R-:W1:Y:S06]  /*0960*/  LDCU.64 UR10, c[0x0][0x3a8] ;  /* 0x00007500ff0a77ac */ /* 0x000e6c0008000a00 */
.L_x_24:
        /* <DEDUP_REMOVED lines=12> */
.L_x_23:
[----:B------:R1:W-:Y:S01]  /*0a30*/  STL [R1+0x34], R8 ;  /* 0x0000340801007387 */ /* 0x0003e20000100800 */
[----:B------:R-:W-:-:S09]  /*0a40*/  UISETP.NE.AND UP1, UPT, UR7, 0x6, UPT ;  /* 0x000000060700788c */ /* 0x000fd2000bf25270 */
[----:B-1----:R-:W-:Y:S05]  /*0a50*/  BRA.U !UP1, `(.L_x_13) ;  /* 0x0000000109a07547 */ /* 0x002fea000b800000 */
[----:B------:R-:W-:Y:S01]  /*0a60*/  UISETP.GE.AND UP1, UPT, UR9, 0x19, UPT ;  /* 0x000000190900788c */ /* 0x000fe2000bf26270 */
[----:B------:R-:W-:-:S08]  /*0a70*/  MOV R8, RZ ;  /* 0x000000ff00087202 */ /* 0x000fd00000000f00 */
[----:B------:R-:W-:Y:S05]  /*0a80*/  BRA.U !UP1, `(.L_x_25) ;  /* 0x00000001093c7547 */ /* 0x000fea000b800000 */
[----:B------:R-:W-:Y:S01]  /*0a90*/  IMAD.MOV.U32 R14, RZ, RZ, RZ ;  /* 0x000000ffff0e7224 */ /* 0x000fe200078e00ff */
[----:B------:R-:W1:Y:S01]  /*0aa0*/  LDCU.64 UR10, c[0x0][0x3a8] ;  /* 0x00007500ff0a77ac */ /* 0x000e620008000a00 */
[----:B------:R-:W-:-:S07]  /*0ab0*/  IMAD.MOV.U32 R8, RZ, RZ, RZ ;  /* 0x000000ffff087224 */ /* 0x000fce00078e00ff */
.L_x_26:
        /* <DEDUP_REMOVED lines=12> */
.L_x_25:
        /* <DEDUP_REMOVED lines=9> */
.L_x_28:
        /* <DEDUP_REMOVED lines=12> */
.L_x_27:
[----:B------:R1:W-:Y:S02]  /*0cd0*/  STL [R1+0x3c], R8 ;  /* 0x00003c0801007387 */ /* 0x0003e40000100800 */
.L_x_13:
[----:B------:R2:W-:Y:S01]  /*0ce0*/  STL.64 [R1+0x38], R10 ;  /* 0x0000380a01007387 */ /* 0x0005e20000100a00 */
[----:B------:R-:W-:-:S13]  /*0cf0*/  ISETP.GT.U32.AND P0, PT, R3, 0xfe, PT ;  /* 0x000000fe0300780c */ /* 0x000fda0003f04070 */
[----:B--2---:R-:W-:Y:S05]  /*0d00*/  @P0 BRA `(.L_x_29) ;  /* 0x0000000000800947 */ /* 0x004fea0003800000 */
[----:B------:R-:W-:Y:S01]  /*0d10*/  ISETP.GT.U32.AND P0, PT, R3, 0xdf, PT ;  /* 0x000000df0300780c */ /* 0x000fe20003f04070 */
[----:B-1----:R-:W-:-:S12]  /*0d20*/  IMAD R8, R7, 0x4, R6 ;  /* 0x0000000407087824 */ /* 0x002fd800078e0206 */
[----:B------:R-:W-:Y:S05]  /*0d30*/  @P0 BRA `(.L_x_30) ;  /* 0x0000000000480947 */ /* 0x000fea0003800000 */
[----:B------:R1:W-:Y:S01]  /*0d40*/  STL [R8+0x4], RZ ;  /* 0x000004ff08007387 */ /* 0x0003e20000100800 */
[----:B------:R-:W-:-:S13]  /*0d50*/  ISETP.NE.AND P0, PT, R7, 0x6, PT ;  /* 0x000000060700780c */ /* 0x000fda0003f05270 */
[----:B-1----:R-:W-:Y:S05]  /*0d60*/  @!P0 BRA `(.L_x_30) ;  /* 0x00000000003c8947 */ /* 0x002fea0003800000 */
        /* <DEDUP_REMOVED lines=12> */
[----:B------:R-:W-:Y:S01]  /*0e30*/  ISETP.NE.AND P0, PT, R7, 0x1, PT ;  /* 0x000000010700780c */ /* 0x000fe20003f05270 */
[----:B------:R1:W-:-:S12]  /*0e40*/  STL [R8+0x18], RZ ;  /* 0x000018ff08007387 */ /* 0x0003d80000100800 */
[----:B------:R1:W-:Y:S02]  /*0e50*/  @P0 STL [R8+0x1c], RZ ;  /* 0x00001cff08000387 */ /* 0x0003e40000100800 */
.L_x_30:
[----:B------:R-:W2:Y:S01]  /*0e60*/  LDL R10, [R8] ;  /* 0x00000000080a7983 */ /* 0x000ea20000100800 */
[----:B------:R-:W-:Y:S01]  /*0e70*/  LOP3.LUT R11, R3, 0x1f, RZ, 0xc0, !PT ;  /* 0x0000001f030b7812 */ /* 0x000fe200078ec0ff */
[----:B------:R-:W-:Y:S01]  /*0e80*/  IMAD.MOV.U32 R14, RZ, RZ, 0x1 ;  /* 0x00000001ff0e7424 */ /* 0x000fe200078e00ff */
[----:B------:R-:W-:Y:S02]  /*0e90*/  MOV R12, 0xfffffffe ;  /* 0xfffffffe000c7802 */ /* 0x000fe40000000f00 */
[----:B------:R-:W-:Y:S02]  /*0ea0*/  ISETP.NE.AND P0, PT, R11, 0x1f, PT ;  /* 0x0000001f0b00780c */ /* 0x000fe40003f05270 */
[-C--:B------:R-:W-:Y:S02]  /*0eb0*/  SHF.L.U32 R12, R12, R11.reuse, RZ ;  /* 0x0000000b0c0c7219 */ /* 0x080fe400000006ff */
[----:B------:R-:W-:Y:S02]  /*0ec0*/  SHF.L.U32 R13, R14, R11, RZ ;  /* 0x0000000b0e0d7219 */ /* 0x000fe400000006ff */
[----:B------:R-:W-:-:S04]  /*0ed0*/  LOP3.LUT R12, RZ, R12, RZ, 0x33, !PT ;  /* 0x0000000cff0c7212 */ /* 0x000fc800078e33ff */
[----:B------:R-:W-:-:S04]  /*0ee0*/  SEL R11, R12, 0xffffffff, P0 ;  /* 0xffffffff0c0b7807 */ /* 0x000fc80000000000 */
[----:B--2---:R-:W-:-:S05]  /*0ef0*/  LOP3.LUT R11, R13, R10, R11, 0xf8, !PT ;  /* 0x0000000a0d0b7212 */ /* 0x004fca00078ef80b */
[----:B------:R2:W-:Y:S02]  /*0f00*/  STL [R8], R11 ;  /* 0x0000000b08007387 */ /* 0x0005e40000100800 */
.L_x_29:
[----:B-12---:R-:W-:Y:S02]  /*0f10*/  HFMA2 R8, -RZ, RZ, 0, 1.5199184417724609375e-05 ;  /* 0x000000ffff087431 */ /* 0x006fe400000001ff */
[----:B------:R-:W-:Y:S02]  /*0f20*/  IMAD.MOV.U32 R29, RZ, RZ, 0x1 ;  /* 0x00000001ff1d7424 */ /* 0x000fe400078e00ff */
[----:B------:R-:W-:Y:S01]  /*0f30*/  HFMA2 R47, -RZ, RZ, 0, 0 ;  /* 0x00000000ff2f7431 */ /* 0x000fe200000001ff */
[----:B------:R-:W-:Y:S01]  /*0f40*/  CS2R R20, SRZ ;  /* 0x0000000000147805 */ /* 0x000fe2000001ff00 */
[----:B------:R-:W-:Y:S01]  /*0f50*/  HFMA2 R93, -RZ, RZ, 0, 0 ;  /* 0x00000000ff5d7431 */ /* 0x000fe200000001ff */
[----:B------:R-:W-:Y:S01]  /*0f60*/  CS2R R12, SRZ ;  /* 0x00000000000c7805 */ /* 0x000fe2000001ff00 */
[----:B------:R-:W-:Y:S01]  /*0f70*/  IMAD.MOV.U32 R43, RZ, RZ, RZ ;  /* 0x000000ffff2b7224 */ /* 0x000fe200078e00ff */
[----:B------:R-:W-:Y:S01]  /*0f80*/  CS2R R14, SRZ ;  /* 0x00000000000e7805 */ /* 0x000fe2000001ff00 */
[----:B------:R-:W-:Y:S01]  /*0f90*/  IMAD.MOV.U32 R25, RZ, RZ, RZ ;  /* 0x000000ffff197224 */ /* 0x000fe200078e00ff */
[----:B------:R-:W-:-:S02]  /*0fa0*/  MOV R11, RZ ;  /* 0x000000ff000b7202 */ /* 0x000fc40000000f00 */
[----:B------:R-:W-:Y:S01]  /*0fb0*/  CS2R R18, SRZ ;  /* 0x0000000000127805 */ /* 0x000fe2000001ff00 */
[----:B------:R-:W-:Y:S01]  /*0fc0*/  IMAD.MOV.U32 R27, RZ, RZ, RZ ;  /* 0x000000ffff1b7224 */ /* 0x000fe200078e00ff */
[----:B------:R-:W-:Y:S01]  /*0fd0*/  MOV R65, RZ ;  /* 0x000000ff00417202 */ /* 0x000fe20000000f00 */
[----:B------:R-:W-:Y:S01]  /*0fe0*/  IMAD.MOV.U32 R51, RZ, RZ, RZ ;  /* 0x000000ffff337224 */ /* 0x000fe200078e00ff */
[----:B------:R-:W-:Y:S01]  /*0ff0*/  CS2R R44, SRZ ;  /* 0x00000000002c7805 */ /* 0x000fe2000001ff00 */
[----:B------:R-:W-:Y:S01]  /*1000*/  IMAD.MOV.U32 R85, RZ, RZ, RZ ;  /* 0x000000ffff557224 */ /* 0x000fe200078e00ff */
[----:B------:R-:W1:Y:S01]  /*1010*/  LDCU.64 UR22, c[0x3][0x48] ;  /* 0x00c00900ff1677ac */ /* 0x000e620008000a00 */
[----:B------:R-:W-:Y:S02]  /*1020*/  IMAD.MOV.U32 R56, RZ, RZ, RZ ;  /* 0x000000ffff387224 */ /* 0x000fe400078e00ff */
[----:B------:R-:W-:Y:S01]  /*1030*/  IMAD.MOV.U32 R77, RZ, RZ, RZ ;  /* 0x000000ffff4d7224 */ /* 0x000fe200078e00ff */
[----:B------:R-:W2:Y:S01]  /*1040*/  LDCU.64 UR24, c[0x3][0x60] ;  /* 0x00c00c00ff1877ac */ /* 0x000ea20008000a00 */
[----:B------:R-:W-:-:S02]  /*1050*/  IMAD.MOV.U32 R22, RZ, RZ, RZ ;  /* 0x000000ffff167224 */ /* 0x000fc400078e00ff */
[----:B------:R-:W-:Y:S01]  /*1060*/  IMAD.MOV.U32 R28, RZ, RZ, RZ ;  /* 0x000000ffff1c7224 */ /* 0x000fe200078e00ff */
[----:B------:R-:W3:Y:S01]  /*1070*/  LDCU.64 UR26, c[0x3][0x68] ;  /* 0x00c00d00ff1a77ac */ /* 0x000ee20008000a00 */
[----:B------:R-:W-:Y:S01]  /*1080*/  IMAD.MOV.U32 R95, RZ, RZ, RZ ;  /* 0x000000ffff5f7224 */ /* 0x000fe200078e00ff */
[----:B------:R-:W4:Y:S01]  /*1090*/  LDCU.64 UR28, c[0x3][0x80] ;  /* 0x00c01000ff1c77ac */ /* 0x000f220008000a00 */
[----:B------:R-:W0:Y:S01]  /*10a0*/  LDCU.64 UR30, c[0x3][0x88] ;  /* 0x00c01100ff1e77ac */ /* 0x000e220008000a00 */
[----:B------:R-:W0:Y:S01]  /*10b0*/  LDCU.64 UR32, c[0x3][0xa0] ;  /* 0x00c01400ff2077ac */ /* 0x000e220008000a00 */
[----:B------:R-:W0:Y:S01]  /*10c0*/  LDCU.128 UR8, c[0x3][0x50] ;  /* 0x00c00a00ff0877ac */ /* 0x000e220008000c00 */
[----:B------:R-:W0:Y:S01]  /*10d0*/  LDCU.128 UR12, c[0x3][0x70] ;  /* 0x00c00e00ff0c77ac */ /* 0x000e220008000c00 */
[----:B------:R-:W0:Y:S02]  /*10e0*/  LDCU.128 UR16, c[0x3][0x90] ;  /* 0x00c01200ff1077ac */ /* 0x000e240008000c00 */
.L_x_35:
[----:B------:R-:W-:-:S04]  /*10f0*/  SHF.R.U32.HI R49, RZ, 0x5, R8 ;  /* 0x00000005ff317819 */ /* 0x000fc80000011608 */
[----:B------:R-:W-:-:S05]  /*1100*/  LEA R10, R49, R6, 0x2 ;  /* 0x00000006310a7211 */ /* 0x000fca00078e10ff */
[----:B------:R-:W5:Y:S01]  /*1110*/  LDL R53, [R10] ;  /* 0x000000000a357983 */ /* 0x000f620000100800 */
        /* <DEDUP_REMOVED lines=26> */
[----:B-----5:R-:W-:-:S04]  /*12c0*/  SHF.R.W.U32.HI R10, RZ, R8, R53 ;  /* 0x00000008ff0a7219 */ /* 0x020fc80000011e35 */
[----:B------:R-:W-:Y:S01]  /*12d0*/  LOP3.LUT R10, R10, 0x1, RZ, 0xc0, !PT ;  /* 0x000000010a0a7812 */ /* 0x000fe200078ec0ff */
[----:B------:R-:W-:Y:S06]  /*12e0*/  @P5 BRA `(.L_x_32) ;  /* 0x00000074003c5947 */ /* 0x000fec0003800000 */
[----:B------:R-:W-:-:S04]  /*12f0*/  LOP3.LUT R24, R11, R19, R27, 0xfe, !PT ;  /* 0x000000130b187212 */ /* 0x000fc800078efe1b */
[----:B------:R-:W-:-:S04]  /*1300*/  LOP3.LUT R24, R15, R24, R25, 0xfe, !PT ;  /* 0x000000180f187212 */ /* 0x000fc800078efe19 */
[----:B------:R-:W-:-:S04]  /*1310*/  LOP3.LUT R24, R13, R24, R43, 0xfe, !PT ;  /* 0x000000180d187212 */ /* 0x000fc800078efe2b */
[----:B------:R-:W-:-:S13]  /*1320*/  LOP3.LUT P0, RZ, R24, R21, RZ, 0xfc, !PT ;  /* 0x0000001518ff7212 */ /* 0x000fda000780fcff */
[----:B------:R-:W-:Y:S05]  /*1330*/  @!P0 BRA `(.L_x_32) ;  /* 0x0000007400288947 */ /* 0x000fea0003800000 */
[----:B------:R-:W-:Y:S02]  /*1340*/  IMAD R86, R12, R65, RZ ;  /* 0x000000410c567224 */ /* 0x000fe400078e02ff */
[----:B------:R-:W-:Y:S02]  /*1350*/  HFMA2 R66, -RZ, RZ, 0, 0 ;  /* 0x00000000ff427431 */ /* 0x000fe400000001ff */
[----:B------:R-:W-:Y:S02]  /*1360*/  IMAD R82, R44, R95, RZ ;  /* 0x0000005f2c527224 */ /* 0x000fe400078e02ff */
[----:B------:R-:W-:Y:S02]  /*1370*/  HFMA2 R74, -RZ, RZ, 0, 0 ;  /* 0x00000000ff4a7431 */ /* 0x000fe400000001ff */
[----:B------:R-:W-:Y:S01]  /*1380*/  IMAD.HI.U32 R57, R12, R65, RZ ;  /* 0x000000410c397227 */ /* 0x000fe200078e00ff */
[----:B------:R-:W-:-:S03]  /*1390*/  IADD3 RZ, P1, PT, RZ, R86, RZ ;  /* 0x00000056ffff7210 */ /* 0x000fc60007f3e0ff */
[----:B------:R-:W-:Y:S01]  /*13a0*/  HFMA2 R88, -RZ, RZ, 0, 0 ;  /* 0x00000000ff587431 */ /* 0x000fe200000001ff */
[----:B------:R-:W-:Y:S01]  /*13b0*/  IADD3 RZ, P0, PT, RZ, R82, RZ ;  /* 0x00000052ffff7210 */ /* 0x000fe20007f1e0ff */
[----:B------:R-:W-:-:S04]  /*13c0*/  IMAD.WIDE.U32 R52, R12, R12, RZ ;  /* 0x0000000c0c347225 */ /* 0x000fc800078e00ff */
[----:B------:R-:W-:Y:S02]  /*13d0*/  HFMA2 R117, -RZ, RZ, 0, 0 ;  /* 0x00000000ff757431 */ /* 0x000fe400000001ff */
[----:B------:R-:W-:-:S04]  /*13e0*/  IMAD.HI.U32 R55, R44, R95, RZ ;  /* 0x0000005f2c377227 */ /* 0x000fc800078e00ff */
[----:B------:R-:W-:Y:S01]  /*13f0*/  IMAD.WIDE.U32 R48, R44, R44, RZ ;  /* 0x0000002c2c307225 */ /* 0x000fe200078e00ff */
[----:B------:R-:W-:-:S03]  /*1400*/  MOV R48, RZ ;  /* 0x000000ff00307202 */ /* 0x000fc60000000f00 */
        /* <DEDUP_REMOVED lines=11> */
[----:B------:R-:W-:-:S04]  /*14c0*/  IMAD.HI.U32 R54, R95, R44, RZ ;  /* 0x0000002c5f367227 */ /* 0x000fc800078e00ff */
[----:B------:R-:W-:-:S04]  /*14d0*/  IMAD.WIDE.U32 R52, R65, R65, R62 ;  /* 0x0000004141347225 */ /* 0x000fc800078e003e */
[----:B------:R-:W-:Y:S01]  /*14e0*/  IMAD.WIDE.U32 R48, R12, R85, R48 ;  /* 0x000000550c307225 */ /* 0x000fe200078e0030 */
[----:B------:R-:W-:-:S03]  /*14f0*/  IADD3 R84, P1, PT, R60, R52, RZ ;  /* 0x000000343c547210 */ /* 0x000fc60007f3e0ff */
[----:B------:R-:W-:Y:S01]  /*1500*/  IMAD.X R55, RZ, RZ, R54, P0 ;  /* 0x000000ffff377224 */ /* 0x000fe200000e0636 */
[----:B------:R-:W-:Y:S01]  /*1510*/  MOV R81, R49 ;  /* 0x0000003100517202 */ /* 0x000fe20000000f00 */
[----:B------:R-:W-:Y:S02]  /*1520*/  IMAD.MOV.U32 R54, RZ, RZ, R58 ;  /* 0x000000ffff367224 */ /* 0x000fe400078e003a */
[----:B------:R-:W-:Y:S02]  /*1530*/  IMAD.MOV.U32 R52, RZ, RZ, R48 ;  /* 0x000000ffff347224 */ /* 0x000fe400078e0030 */
[----:B------:R-:W-:-:S04]  /*1540*/  IMAD.HI.U32 R24, R56, R12, RZ ;  /* 0x0000000c38187227 */ /* 0x000fc800078e00ff */
[----:B------:R-:W-:Y:S01]  /*1550*/  IMAD.WIDE.U32 R54, R95, R95, R54 ;  /* 0x0000005f5f367225 */ /* 0x000fe200078e0036 */
[----:B------:R-:W-:-:S03]  /*1560*/  IADD3.X R61, PT, PT, R24, RZ, RZ, P1, !PT ;  /* 0x000000ff183d7210 */ /* 0x000fc60000ffe4ff */
[----:B------:R-:W-:Y:S01]  /*1570*/  IMAD.WIDE.U32 R52, R65, R56, R52 ;  /* 0x0000003841347225 */ /* 0x000fe200078e0034 */
[----:B------:R-:W-:-:S03]  /*1580*/  IADD3 R50, P0, PT, R58, R54, RZ ;  /* 0x000000363a327210 */ /* 0x000fc60007f1e0ff */
[----:B------:R-:W-:Y:S02]  /*1590*/  IMAD.MOV.U32 R58, RZ, RZ, RZ ;  /* 0x000000ffff3a7224 */ /* 0x000fe400078e00ff */
[----:B------:R-:W-:Y:S02]  /*15a0*/  IMAD.MOV.U32 R60, RZ, RZ, R52 ;  /* 0x000000ffff3c7224 */ /* 0x000fe400078e0034 */
[----:B------:R-:W-:-:S04]  /*15b0*/  IMAD.WIDE.U32 R58, R44, R93, R58 ;  /* 0x0000005d2c3a7225 */ /* 0x000fc800078e003a */
[----:B------:R-:W-:Y:S01]  /*15c0*/  IMAD.WIDE.U32 R60, R65, R56, R60 ;  /* 0x00000038413c7225 */ /* 0x000fe200078e003c */
[----:B------:R-:W-:-:S03]  /*15d0*/  MOV R49, R59 ;  /* 0x0000003b00317202 */ /* 0x000fc60000000f00 */
[----:B------:R-:W-:Y:S01]  /*15e0*/  IMAD.MOV.U32 R62, RZ, RZ, R58 ;  /* 0x000000ffff3e7224 */ /* 0x000fe200078e003a */
[----:B------:R-:W-:Y:S01]  /*15f0*/  IADD3 R83, P1, PT, R48, R60, RZ ;  /* 0x0000003c30537210 */ /* 0x000fe20007f3e0ff */
[----:B------:R-:W-:Y:S02]  /*1600*/  IMAD.MOV.U32 R63, RZ, RZ, R55 ;  /* 0x000000ffff3f7224 */ /* 0x000fe400078e0037 */
[----:B------:R-:W-:Y:S02]  /*1610*/  IMAD.MOV.U32 R48, RZ, RZ, RZ ;  /* 0x000000ffff307224 */ /* 0x000fe400078e00ff */
[----:B------:R-:W-:-:S04]  /*1620*/  IMAD.HI.U32 R16, R28, R44, RZ ;  /* 0x0000002c1c107227 */ /* 0x000fc800078e00ff */
[----:B------:R-:W-:Y:S01]  /*1630*/  IMAD.WIDE.U32 R62, R95, R28, R62 ;  /* 0x0000001c5f3e7225 */ /* 0x000fe200078e003e */
[----:B------:R-:W-:-:S03]  /*1640*/  IADD3.X R55, PT, PT, R16, RZ, RZ, P0, !PT ;  /* 0x000000ff10377210 */ /* 0x000fc600007fe4ff */
[----:B------:R-:W-:-:S04]  /*1650*/  IMAD.WIDE.U32 R48, R44, R22, R48 ;  /* 0x000000162c307225 */ /* 0x000fc800078e0030 */
[----:B------:R-:W-:Y:S01]  /*1660*/  IMAD.MOV.U32 R54, RZ, RZ, R62 ;  /* 0x000000ffff367224 */ /* 0x000fe200078e003e */
[----:B------:R-:W-:Y:S01]  /*1670*/  MOV R62, R48 ;  /* 0x00000030003e7202 */ /* 0x000fe20000000f00 */
[----:B------:R-:W-:Y:S02]  /*1680*/  IMAD.MOV.U32 R67, RZ, RZ, R49 ;  /* 0x000000ffff437224 */ /* 0x000fe400078e0031 */
[----:B------:R-:W-:-:S04]  /*1690*/  IMAD.WIDE.U32 R54, R95, R28, R54 ;  /* 0x0000001c5f367225 */ /* 0x000fc800078e0036 */
[----:B------:R-:W-:Y:S01]  /*16a0*/  IMAD.WIDE.U32 R62, R95, R93, R62 ;  /* 0x0000005d5f3e7225 */ /* 0x000fe200078e003e */
[----:B------:R-:W-:-:S03]  /*16b0*/  IADD3 R46, P0, PT, R58, R54, RZ ;  /* 0x000000363a2e7210 */ /* 0x000fc60007f1e0ff */
[----:B------:R-:W-:-:S04]  /*16c0*/  IMAD.WIDE.U32 R66, R44, R77, R66 ;  /* 0x0000004d2c427225 */ /* 0x000fc800078e0042 */
[----:B------:R-:W-:Y:S02]  /*16d0*/  IMAD.MOV.U32 R54, RZ, RZ, R62 ;  /* 0x000000ffff367224 */ /* 0x000fe400078e003e */
[----:B------:R-:W-:-:S04]  /*16e0*/  IMAD.HI.U32 R78, R93, R44, RZ ;  /* 0x0000002c5d4e7227 */ /* 0x000fc800078e00ff */
[----:B------:R-:W-:-:S04]  /*16f0*/  IMAD.WIDE.U32 R54, R28, R28, R54 ;  /* 0x0000001c1c367225 */ /* 0x000fc800078e0036 */
[----:B------:R-:W-:Y:S02]  /*1700*/  IMAD.MOV.U32 R62, RZ, RZ, R66 ;  /* 0x000000ffff3e7224 */ /* 0x000fe400078e0042 */
[----:B------:R-:W-:Y:S01]  /*1710*/  IMAD.X R79, RZ, RZ, R78, P0 ;  /* 0x000000ffff4f7224 */ /* 0x000fe200000e064e */
[----:B------:R-:W-:Y:S01]  /*1720*/  MOV R78, R54 ;  /* 0x00000036004e7202 */ /* 0x000fe20000000f00 */
[----:B------:R-:W-:-:S04]  /*1730*/  IMAD.WIDE.U32 R62, R95, R22, R62 ;  /* 0x000000165f3e7225 */ /* 0x000fc800078e003e */
[----:B------:R-:W-:Y:S02]  /*1740*/  IMAD.MOV.U32 R54, RZ, RZ, R62 ;  /* 0x000000ffff367224 */ /* 0x000fe400078e003e */
[----:B------:R-:W-:-:S04]  /*1750*/  IMAD.WIDE.U32 R78, R95, R93, R78 ;  /* 0x0000005d5f4e7225 */ /* 0x000fc800078e004e */
[----:B------:R-:W-:Y:S01]  /*1760*/  IMAD.MOV.U32 R80, RZ, RZ, RZ ;  /* 0x000000ffff507224 */ /* 0x000fe200078e00ff */
[----:B------:R-:W-:Y:S01]  /*1770*/  IADD3 R26, P0, PT, R48, R78, RZ ;  /* 0x0000004e301a7210 */ /* 0x000fe20007f1e0ff */
[----:B------:R-:W-:-:S04]  /*1780*/  IMAD.WIDE.U32 R54, R28, R93, R54 ;  /* 0x0000005d1c367225 */ /* 0x000fc800078e0036 */
[----:B------:R-:W-:-:S04]  /*1790*/  IMAD.WIDE.U32 R80, R12, R47, R80 ;  /* 0x0000002f0c507225 */ /* 0x000fc800078e0050 */
[----:B------:R-:W-:Y:S02]  /*17a0*/  IMAD.MOV.U32 R78, RZ, RZ, R54 ;  /* 0x000000ffff4e7224 */ /* 0x000fe400078e0036 */
[----:B------:R-:W-:-:S04]  /*17b0*/  IMAD.HI.U32 R48, R22, R44, RZ ;  /* 0x0000002c16307227 */ /* 0x000fc800078e00ff */
[----:B------:R-:W-:Y:S01]  /*17c0*/  IMAD.MOV.U32 R58, RZ, RZ, R80 ;  /* 0x000000ffff3a7224 */ /* 0x000fe200078e0050 */
[----:B------:R-:W-:Y:S01]  /*17d0*/  IADD3.X R49, PT, PT, R48, RZ, RZ, P0, !PT ;  /* 0x000000ff30317210 */ /* 0x000fe200007fe4ff */
[----:B------:R-:W-:Y:S02]  /*17e0*/  IMAD.MOV.U32 R59, RZ, RZ, R53 ;  /* 0x000000ffff3b7224 */ /* 0x000fe400078e0035 */
[----:B------:R-:W-:-:S04]  /*17f0*/  IMAD.WIDE.U32 R78, R28, R93, R78 ;  /* 0x0000005d1c4e7225 */ /* 0x000fc800078e004e */
[----:B------:R-:W-:Y:S02]  /*1800*/  IMAD.MOV.U32 R68, RZ, RZ, RZ ;  /* 0x000000ffff447224 */ /* 0x000fe400078e00ff */
[----:B------:R-:W-:Y:S02]  /*1810*/  IMAD.MOV.U32 R69, RZ, RZ, R81 ;  /* 0x000000ffff457224 */ /* 0x000fe400078e0051 */
[----:B------:R-:W-:-:S04]  /*1820*/  IMAD.WIDE.U32 R58, R65, R85, R58 ;  /* 0x00000055413a7225 */ /* 0x000fc800078e003a */
[----:B------:R-:W-:Y:S02]  /*1830*/  IMAD.MOV.U32 R48, RZ, RZ, R78 ;  /* 0x000000ffff307224 */ /* 0x000fe400078e004e */
[----:B------:R-:W-:-:S04]  /*1840*/  IMAD.WIDE.U32 R68, R12, R14, R68 ;  /* 0x0000000e0c447225 */ /* 0x000fc800078e0044 */
[----:B------:R-:W-:Y:S02]  /*1850*/  IMAD.MOV.U32 R60, RZ, RZ, R58 ;  /* 0x000000ffff3c7224 */ /* 0x000fe400078e003a */
[----:B------:R-:W-:-:S04]  /*1860*/  IMAD.WIDE.U32 R48, R95, R22, R48 ;  /* 0x000000165f307225 */ /* 0x000fc800078e0030 */
[----:B------:R-:W-:Y:S01]  /*1870*/  IMAD.HI.U32 R52, R85, R12, RZ ;  /* 0x0000000c55347227 */ /* 0x000fe200078e00ff */
[----:B------:R-:W-:-:S03]  /*1880*/  IADD3 R24, P0, PT, R66, R48, RZ ;  /* 0x0000003042187210 */ /* 0x000fc60007f1e0ff */
[----:B------:R-:W-:Y:S01]  /*1890*/  IMAD.MOV.U32 R58, RZ, RZ, R68 ;  /* 0x000000ffff3a7224 */ /* 0x000fe200078e0044 */
[----:B------:R-:W-:Y:S01]  /*18a0*/  IADD3.X R53, PT, PT, R52, RZ, RZ, P1, !PT ;  /* 0x000000ff34357210 */ /* 0x000fe20000ffe4ff */
[----:B------:R-:W-:Y:S02]  /*18b0*/  IMAD.MOV.U32 R75, RZ, RZ, R69 ;  /* 0x000000ffff4b7224 */ /* 0x000fe400078e0045 */
[----:B------:R-:W-:-:S04]  /*18c0*/  IMAD.WIDE.U32 R60, R56, R56, R60 ;  /* 0x00000038383c7225 */ /* 0x000fc800078e003c */
[----:B------:R-:W-:Y:S01]  /*18d0*/  IMAD.WIDE.U32 R58, R65, R47, R58 ;  /* 0x0000002f413a7225 */ /* 0x000fe200078e003a */
[----:B------:R-:W-:-:S03]  /*18e0*/  MOV R52, R60 ;  /* 0x0000003c00347202 */ /* 0x000fc60000000f00 */
[----:B------:R-:W-:-:S04]  /*18f0*/  IMAD.WIDE.U32 R74, R12, R51, R74 ;  /* 0x000000330c4a7225 */ /* 0x000fc800078e004a */
[----:B------:R-:W-:Y:S02]  /*1900*/  IMAD.MOV.U32 R66, RZ, RZ, RZ ;  /* 0x000000ffff427224 */ /* 0x000fe400078e00ff */
[----:B------:R-:W-:Y:S01]  /*1910*/  IMAD.MOV.U32 R60, RZ, RZ, R58 ;  /* 0x000000ffff3c7224 */ /* 0x000fe200078e003a */
[----:B------:R-:W-:Y:S01]  /*1920*/  MOV R58, R74 ;  /* 0x0000004a003a7202 */ /* 0x000fe20000000f00 */
[----:B------:R-:W-:-:S04]  /*1930*/  IMAD.WIDE.U32 R66, R44, R20, R66 ;  /* 0x000000142c427225 */ /* 0x000fc800078e0042 */
[----:B------:R-:W-:Y:S01]  /*1940*/  IMAD.WIDE.U32 R52, R65, R85, R52 ;  /* 0x0000005541347225 */ /* 0x000fe200078e0034 */
[----:B------:R-:W-:-:S03]  /*1950*/  MOV R62, R66 ;  /* 0x00000042003e7202 */ /* 0x000fc60000000f00 */
[----:B------:R-:W-:Y:S01]  /*1960*/  IMAD.WIDE.U32 R60, R56, R85, R60 ;  /* 0x00000055383c7225 */ /* 0x000fe200078e003c */
[----:B------:R-:W-:-:S03]  /*1970*/  IADD3 R80, P1, PT, R80, R52, RZ ;  /* 0x0000003450507210 */ /* 0x000fc60007f3e0ff */
[----:B------:R-:W-:Y:S01]  /*1980*/  IMAD.MOV.U32 R70, RZ, RZ, RZ ;  /* 0x000000ffff467224 */ /* 0x000fe200078e00ff */
[----:B------:R-:W-:Y:S01]  /*1990*/  MOV R52, R60 ;  /* 0x0000003c00347202 */ /* 0x000fe20000000f00 */
[----:B------:R-:W-:Y:S02]  /*19a0*/  IMAD.MOV.U32 R71, RZ, RZ, R75 ;  /* 0x000000ffff477224 */ /* 0x000fe400078e004b */
[----:B------:R-:W-:-:S04]  /*19b0*/  IMAD.WIDE.U32 R58, R65, R14, R58 ;  /* 0x0000000e413a7225 */ /* 0x000fc800078e003a */
[----:B------:R-:W-:-:S04]  /*19c0*/  IMAD.WIDE.U32 R70, R12, R18, R70 ;  /* 0x000000120c467225 */ /* 0x000fc800078e0046 */
[----:B------:R-:W-:-:S04]  /*19d0*/  IMAD.WIDE.U32 R62, R95, R77, R62 ;  /* 0x0000004d5f3e7225 */ /* 0x000fc800078e003e */
[----:B------:R-:W-:Y:S02]  /*19e0*/  IMAD.MOV.U32 R60, RZ, RZ, R58 ;  /* 0x000000ffff3c7224 */ /* 0x000fe400078e003a */
[----:B------:R-:W-:Y:S02]  /*19f0*/  IMAD.MOV.U32 R58, RZ, RZ, R70 ;  /* 0x000000ffff3a7224 */ /* 0x000fe400078e0046 */
[----:B------:R-:W-:-:S04]  /*1a00*/  IMAD.HI.U32 R72, R47, R12, RZ ;  /* 0x0000000c2f487227 */ /* 0x000fc800078e00ff */
[----:B------:R-:W-:-:S04]  /*1a10*/  IMAD.WIDE.U32 R52, R56, R85, R52 ;  /* 0x0000005538347225 */ /* 0x000fc800078e0034 */
[----:B------:R-:W-:-:S04]  /*1a20*/  IMAD.WIDE.U32 R60, R56, R47, R60 ;  /* 0x0000002f383c7225 */ /* 0x000fc800078e003c */
[----:B------:R-:W-:Y:S02]  /*1a30*/  IMAD.MOV.U32 R54, RZ, RZ, R62 ;  /* 0x000000ffff367224 */ /* 0x000fe400078e003e */
[----:B------:R-:W-:-:S04]  /*1a40*/  IMAD.WIDE.U32 R58, R65, R51, R58 ;  /* 0x00000033413a7225 */ /* 0x000fc800078e003a */
[----:B------:R-:W-:Y:S02]  /*1a50*/  IMAD.X R73, RZ, RZ, R72, P1 ;  /* 0x000000ffff497224 */ /* 0x000fe400008e0648 */
[----:B------:R-:W-:Y:S01]  /*1a60*/  IMAD.MOV.U32 R72, RZ, RZ, R52 ;  /* 0x000000ffff487224 */ /* 0x000fe200078e0034 */
[----:B------:R-:W-:Y:S01]  /*1a70*/  MOV R52, R60 ;  /* 0x0000003c00347202 */ /* 0x000fe20000000f00 */
[----:B------:R-:W-:-:S04]  /*1a80*/  IMAD.WIDE.U32 R54, R28, R22, R54 ;  /* 0x000000161c367225 */ /* 0x000fc800078e0036 */
[----:B------:R-:W-:Y:S01]  /*1a90*/  IMAD.MOV.U32 R60, RZ, RZ, R58 ;  /* 0x000000ffff3c7224 */ /* 0x000fe200078e003a */
[----:B------:R-:W-:Y:S01]  /*1aa0*/  MOV R78, R54 ;  /* 0x00000036004e7202 */ /* 0x000fe20000000f00 */
[----:B------:R-:W-:Y:S02]  /*1ab0*/  IMAD.MOV.U32 R89, RZ, RZ, R67 ;  /* 0x000000ffff597224 */ /* 0x000fe400078e0043 */
[----:B------:R-:W-:-:S04]  /*1ac0*/  IMAD.WIDE.U32 R72, R65, R47, R72 ;  /* 0x0000002f41487225 */ /* 0x000fc800078e0048 */
[----:B------:R-:W-:Y:S01]  /*1ad0*/  IMAD.MOV.U32 R58, RZ, RZ, R71 ;  /* 0x000000ffff3a7224 */ /* 0x000fe200078e0047 */
[----:B------:R-:W-:Y:S01]  /*1ae0*/  IADD3 R76, P1, PT, R68, R72, RZ ;  /* 0x00000048444c7210 */ /* 0x000fe20007f3e0ff */
[----:B------:R-:W-:-:S04]  /*1af0*/  IMAD.WIDE.U32 R52, R85, R85, R52 ;  /* 0x0000005555347225 */ /* 0x000fc800078e0034 */
[----:B------:R-:W-:-:S04]  /*1b00*/  IMAD.WIDE.U32 R60, R56, R14, R60 ;  /* 0x0000000e383c7225 */ /* 0x000fc800078e003c */
        /* <DEDUP_REMOVED lines=8> */
[----:B------:R-:W-:Y:S02]  /*1b90*/  IMAD.MOV.U32 R62, RZ, RZ, R58 ;  /* 0x000000ffff3e7224 */ /* 0x000fe400078e003a */
[----:B------:R-:W-:Y:S02]  /*1ba0*/  IMAD.MOV.U32 R63, RZ, RZ, R61 ;  /* 0x000000ffff3f7224 */ /* 0x000fe400078e003d */
[----:B------:R-:W-:-:S04]  /*1bb0*/  IMAD.WIDE.U32 R72, R56, R47, R72 ;  /* 0x0000002f38487225 */ /* 0x000fc800078e0048 */
[----:B------:R-:W-:-:S04]  /*1bc0*/  IMAD.HI.U32 R16, R14, R12, RZ ;  /* 0x0000000c0e107227 */ /* 0x000fc800078e00ff */
[----:B------:R-:W-:Y:S01]  /*1bd0*/  IMAD.WIDE.U32 R62, R56, R51, R62 ;  /* 0x00000033383e7225 */ /* 0x000fe200078e003e */
[----:B------:R-:W-:-:S03]  /*1be0*/  IADD3.X R61, PT, PT, R16, RZ, RZ, P1, !PT ;  /* 0x000000ff103d7210 */ /* 0x000fc60000ffe4ff */
[----:B------:R-:W-:-:S04]  /*1bf0*/  IMAD.WIDE.U32 R52, R85, R47, R52 ;  /* 0x0000002f55347225 */ /* 0x000fc800078e0034 */
[----:B------:R-:W-:-:S04]  /*1c00*/  IMAD.WIDE.U32 R68, R95, R20, R68 ;  /* 0x000000145f447225 */ /* 0x000fc800078e0044 */
[----:B------:R-:W-:Y:S02]  /*1c10*/  IMAD.MOV.U32 R60, RZ, RZ, R72 ;  /* 0x000000ffff3c7224 */ /* 0x000fe400078e0048 */
[----:B------:R-:W-:Y:S02]  /*1c20*/  IMAD.MOV.U32 R58, RZ, RZ, R59 ;  /* 0x000000ffff3a7224 */ /* 0x000fe400078e003b */
[----:B------:R-:W-:-:S04]  /*1c30*/  IMAD.HI.U32 R72, R77, R44, RZ ;  /* 0x0000002c4d487227 */ /* 0x000fc800078e00ff */
[----:B------:R-:W-:Y:S01]  /*1c40*/  IMAD.MOV.U32 R59, RZ, RZ, R63 ;  /* 0x000000ffff3b7224 */ /* 0x000fe200078e003f */
[----:B------:R-:W-:Y:S01]  /*1c50*/  MOV R63, R53 ;  /* 0x00000035003f7202 */ /* 0x000fe20000000f00 */
[----:B------:R-:W-:-:S04]  /*1c60*/  IMAD.WIDE.U32 R48, R28, R22, R48 ;  /* 0x000000161c307225 */ /* 0x000fc800078e0030 */
[----:B------:R-:W-:Y:S02]  /*1c70*/  IMAD.MOV.U32 R54, RZ, RZ, R68 ;  /* 0x000000ffff367224 */ /* 0x000fe400078e0044 */
[----:B------:R-:W-:Y:S02]  /*1c80*/  IMAD.MOV.U32 R53, RZ, RZ, R73 ;  /* 0x000000ffff357224 */ /* 0x000fe400078e0049 */
[----:B------:R-:W-:Y:S02]  /*1c90*/  IMAD.MOV.U32 R68, RZ, RZ, R89 ;  /* 0x000000ffff447224 */ /* 0x000fe400078e0059 */
[----:B------:R-:W-:Y:S02]  /*1ca0*/  IMAD.X R73, RZ, RZ, R72, P0 ;  /* 0x000000ffff497224 */ /* 0x000fe400000e0648 */
[----:B------:R-:W-:Y:S02]  /*1cb0*/  IMAD.MOV.U32 R72, RZ, RZ, R48 ;  /* 0x000000ffff487224 */ /* 0x000fe400078e0030 */
[----:B------:R-:W-:-:S04]  /*1cc0*/  IMAD.WIDE.U32 R54, R28, R77, R54 ;  /* 0x0000004d1c367225 */ /* 0x000fc800078e0036 */
[----:B------:R-:W-:-:S04]  /*1cd0*/  IMAD.WIDE.U32 R68, R95, R45, R68 ;  /* 0x0000002d5f447225 */ /* 0x000fc800078e0044 */
[----:B------:R-:W-:-:S04]  /*1ce0*/  IMAD.WIDE.U32 R60, R65, R14, R60 ;  /* 0x0000000e413c7225 */ /* 0x000fc800078e003c */
[----:B------:R-:W-:Y:S01]  /*1cf0*/  IMAD.WIDE.U32 R52, R85, R47, R52 ;  /* 0x0000002f55347225 */ /* 0x000fe200078e0034 */
[----:B------:R-:W-:-:S03]  /*1d00*/  IADD3 R42, P1, PT, R74, R60, RZ ;  /* 0x0000003c4a2a7210 */ /* 0x000fc60007f3e0ff */
[----:B------:R-:W-:Y:S01]  /*1d10*/  IMAD.WIDE.U32 R72, R95, R77, R72 ;  /* 0x0000004d5f487225 */ /* 0x000fe200078e0048 */
[----:B------:R-:W-:-:S03]  /*1d20*/  MOV R60, R52 ;  /* 0x00000034003c7202 */ /* 0x000fc60000000f00 */
[----:B------:R-:W-:Y:S01]  /*1d30*/  IMAD.WIDE.U32 R62, R85, R14, R62 ;  /* 0x0000000e553e7225 */ /* 0x000fe200078e003e */
[----:B------:R-:W-:-:S03]  /*1d40*/  IADD3 R16, P0, PT, R66, R72, RZ ;  /* 0x0000004842107210 */ /* 0x000fc60007f1e0ff */
[----:B------:R-:W-:Y:S01]  /*1d50*/  IMAD.MOV.U32 R78, RZ, RZ, R54 ;  /* 0x000000ffff4e7224 */ /* 0x000fe200078e0036 */
[----:B------:R-:W-:Y:S01]  /*1d60*/  MOV R54, R68 ;  /* 0x0000004400367202 */ /* 0x000fe20000000f00 */
[----:B------:R-:W-:Y:S01]  /*1d70*/  IMAD.WIDE.U32 R58, R56, R18, R58 ;  /* 0x00000012383a7225 */ /* 0x000fe200078e003a */
[----:B------:R-:W-:-:S03]  /*1d80*/  MOV R67, R63 ;  /* 0x0000003f00437202 */ /* 0x000fc60000000f00 */
[----:B------:R-:W-:Y:S02]  /*1d90*/  IMAD.MOV.U32 R66, RZ, RZ, R58 ;  /* 0x000000ffff427224 */ /* 0x000fe400078e003a */
[----:B------:R-:W-:-:S04]  /*1da0*/  IMAD.WIDE.U32 R54, R28, R20, R54 ;  /* 0x000000141c367225 */ /* 0x000fc800078e0036 */
[----:B------:R-:W-:Y:S02]  /*1db0*/  IMAD.MOV.U32 R52, RZ, RZ, R62 ;  /* 0x000000ffff347224 */ /* 0x000fe400078e003e */
[----:B------:R-:W-:-:S04]  /*1dc0*/  IMAD.WIDE.U32 R78, R93, R22, R78 ;  /* 0x000000165d4e7225 */ /* 0x000fc800078e004e */
[----:B------:R-:W-:-:S04]  /*1dd0*/  IMAD.WIDE.U32 R60, R56, R14, R60 ;  /* 0x0000000e383c7225 */ /* 0x000fc800078e003c */
[----:B------:R-:W-:-:S04]  /*1de0*/  IMAD.WIDE.U32 R66, R85, R51, R66 ;  /* 0x0000003355427225 */ /* 0x000fc800078e0042 */
[----:B------:R-:W-:-:S04]  /*1df0*/  IMAD.HI.U32 R57, R51, R12, RZ ;  /* 0x0000000c33397227 */ /* 0x000fc800078e00ff */
[----:B------:R-:W-:Y:S01]  /*1e00*/  IMAD.MOV.U32 R68, RZ, RZ, R69 ;  /* 0x000000ffff447224 */ /* 0x000fe200078e0045 */
[----:B------:R-:W-:Y:S01]  /*1e10*/  MOV R69, R55 ;  /* 0x0000003700457202 */ /* 0x000fe20000000f00 */
[----:B------:R-:W-:Y:S01]  /*1e20*/  IMAD.WIDE.U32 R62, R47, R47, R52 ;  /* 0x0000002f2f3e7225 */ /* 0x000fe200078e0034 */
[----:B------:R-:W-:-:S03]  /*1e30*/  MOV R52, R60 ;  /* 0x0000003c00347202 */ /* 0x000fc60000000f00 */
[----:B------:R-:W-:Y:S02]  /*1e40*/  IMAD.MOV.U32 R48, RZ, RZ, R78 ;  /* 0x000000ffff307224 */ /* 0x000fe400078e004e */
[----:B------:R-:W-:Y:S02]  /*1e50*/  IMAD.MOV.U32 R55, RZ, RZ, R79 ;  /* 0x000000ffff377224 */ /* 0x000fe400078e004f */
[----:B------:R-:W-:Y:S01]  /*1e60*/  IMAD.MOV.U32 R58, RZ, RZ, R59 ;  /* 0x000000ffff3a7224 */ /* 0x000fe200078e003b */
[----:B------:R-:W-:Y:S01]  /*1e70*/  MOV R59, R67 ;  /* 0x00000043003b7202 */ /* 0x000fe20000000f00 */
[----:B------:R-:W-:Y:S02]  /*1e80*/  IMAD.X R53, RZ, RZ, R57, P1 ;  /* 0x000000ffff357224 */ /* 0x000fe400008e0639 */
[----:B------:R-:W-:Y:S02]  /*1e90*/  IMAD.MOV.U32 R67, RZ, RZ, R63 ;  /* 0x000000ffff437224 */ /* 0x000fe400078e003f */
[----:B------:R-:W-:-:S04]  /*1ea0*/  IMAD.WIDE.U32 R48, R93, R22, R48 ;  /* 0x000000165d307225 */ /* 0x000fc800078e0030 */
[----:B------:R-:W-:Y:S01]  /*1eb0*/  IMAD.MOV.U32 R63, RZ, RZ, R61 ;  /* 0x000000ffff3f7224 */ /* 0x000fe200078e003d */
[----:B------:R-:W-:Y:S01]  /*1ec0*/  MOV R61, R49 ;  /* 0x00000031003d7202 */ /* 0x000fe20000000f00 */
[----:B------:R-:W-:-:S04]  /*1ed0*/  IMAD.WIDE.U32 R54, R93, R77, R54 ;  /* 0x0000004d5d367225 */ /* 0x000fc800078e0036 */
[----:B------:R-:W-:-:S04]  /*1ee0*/  IMAD.WIDE.U32 R68, R28, R45, R68 ;  /* 0x0000002d1c447225 */ /* 0x000fc800078e0044 */
[----:B------:R-:W-:-:S04]  /*1ef0*/  IMAD.HI.U32 R57, R20, R44, RZ ;  /* 0x0000002c14397227 */ /* 0x000fc800078e00ff */
[----:B------:R-:W-:-:S04]  /*1f00*/  IMAD.WIDE.U32 R52, R65, R51, R52 ;  /* 0x0000003341347225 */ /* 0x000fc800078e0034 */
[----:B------:R-:W-:-:S04]  /*1f10*/  IMAD.WIDE.U32 R62, R85, R14, R62 ;  /* 0x0000000e553e7225 */ /* 0x000fc800078e003e */
[----:B------:R-:W-:-:S04]  /*1f20*/  IMAD.WIDE.U32 R66, R47, R14, R66 ;  /* 0x0000000e2f427225 */ /* 0x000fc800078e0042 */
[----:B------:R-:W-:Y:S02]  /*1f30*/  IMAD.MOV.U32 R72, RZ, RZ, R48 ;  /* 0x000000ffff487224 */ /* 0x000fe400078e0030 */
[----:B------:R-:W-:Y:S02]  /*1f40*/  IMAD.MOV.U32 R60, RZ, RZ, R54 ;  /* 0x000000ffff3c7224 */ /* 0x000fe400078e0036 */
[----:B------:R-:W-:Y:S01]  /*1f50*/  IMAD.MOV.U32 R54, RZ, RZ, R68 ;  /* 0x000000ffff367224 */ /* 0x000fe200078e0044 */
[----:B------:R-:W-:Y:S01]  /*1f60*/  MOV R68, R69 ;  /* 0x0000004500447202 */ /* 0x000fe20000000f00 */
[----:B------:R-:W-:Y:S01]  /*1f70*/  IMAD.X R49, RZ, RZ, R57, P0 ;  /* 0x000000ffff317224 */ /* 0x000fe200000e0639 */
[----:B------:R-:W-:Y:S01]  /*1f80*/  IADD3 R81, P0, PT, R70, R52, RZ ;  /* 0x0000003446517210 */ /* 0x000fe20007f1e0ff */
[----:B------:R-:W-:-:S04]  /*1f90*/  IMAD.WIDE.U32 R58, R85, R18, R58 ;  /* 0x00000012553a7225 */ /* 0x000fc800078e003a */
[----:B------:R-:W-:Y:S01]  /*1fa0*/  IMAD.MOV.U32 R52, RZ, RZ, R62 ;  /* 0x000000ffff347224 */ /* 0x000fe200078e003e */
[----:B------:R-:W-:Y:S01]  /*1fb0*/  MOV R62, R66 ;  /* 0x00000042003e7202 */ /* 0x000fe20000000f00 */
[----:B------:R-:W-:-:S04]  /*1fc0*/  IMAD.WIDE.U32 R72, R28, R77, R72 ;  /* 0x0000004d1c487225 */ /* 0x000fc800078e0048 */
[----:B------:R-:W-:-:S04]  /*1fd0*/  IMAD.WIDE.U32 R54, R93, R20, R54 ;  /* 0x000000145d367225 */ /* 0x000fc800078e0036 */
[----:B------:R-:W-:Y:S02]  /*1fe0*/  IMAD.MOV.U32 R74, RZ, RZ, R58 ;  /* 0x000000ffff4a7224 */ /* 0x000fe400078e003a */
[----:B------:R-:W-:Y:S02]  /*1ff0*/  IMAD.MOV.U32 R75, RZ, RZ, R67 ;  /* 0x000000ffff4b7224 */ /* 0x000fe400078e0043 */
[----:B------:R-:W-:-:S04]  /*2000*/  IMAD.WIDE.U32 R60, R22, R22, R60 ;  /* 0x00000016163c7225 */ /* 0x000fc800078e003c */
[----:B------:R-:W-:Y:S02]  /*2010*/  IMAD.MOV.U32 R48, RZ, RZ, R72 ;  /* 0x000000ffff307224 */ /* 0x000fe400078e0048 */
[----:B------:R-:W-:Y:S02]  /*2020*/  IMAD.MOV.U32 R69, RZ, RZ, R55 ;  /* 0x000000ffff457224 */ /* 0x000fe400078e0037 */
[----:B------:R-:W-:-:S04]  /*2030*/  IMAD.HI.U32 R72, R18, R12, RZ ;  /* 0x0000000c12487227 */ /* 0x000fc800078e00ff */
[----:B------:R-:W-:-:S04]  /*2040*/  IMAD.WIDE.U32 R74, R47, R51, R74 ;  /* 0x000000332f4a7225 */ /* 0x000fc800078e004a */
[----:B------:R-:W-:-:S04]  /*2050*/  IMAD.WIDE.U32 R62, R47, R14, R62 ;  /* 0x0000000e2f3e7225 */ /* 0x000fc800078e003e */
[----:B------:R-:W-:Y:S01]  /*2060*/  IMAD.MOV.U32 R55, RZ, RZ, R61 ;  /* 0x000000ffff377224 */ /* 0x000fe200078e003d */
[----:B------:R-:W-:Y:S01]  /*2070*/  MOV R61, R73 ;  /* 0x00000049003d7202 */ /* 0x000fe20000000f00 */
[----:B------:R-:W-:Y:S01]  /*2080*/  IMAD.WIDE.U32 R52, R56, R51, R52 ;  /* 0x0000003338347225 */ /* 0x000fe200078e0034 */
[----:B------:R-:W-:-:S03]  /*2090*/  IADD3.X R73, PT, PT, R72, RZ, RZ, P0, !PT ;  /* 0x000000ff48497210 */ /* 0x000fc600007fe4ff */
[----:B------:R-:W-:Y:S02]  /*20a0*/  IMAD.MOV.U32 R58, RZ, RZ, R59 ;  /* 0x000000ffff3a7224 */ /* 0x000fe400078e003b */
        /* <DEDUP_REMOVED lines=8> */
[----:B------:R-:W-:Y:S02]  /*2130*/  MOV R71, R53 ;  /* 0x0000003500477202 */ /* 0x000fe40000000f00 */
[----:B------:R-:W-:Y:S01]  /*2140*/  MOV R60, R52 ;  /* 0x00000034003c7202 */ /* 0x000fe20000000f00 */
[----:B------:R-:W-:-:S04]  /*2150*/  IMAD.WIDE.U32 R68, R93, R45, R68 ;  /* 0x0000002d5d447225 */ /* 0x000fc800078e0044 */
        /* <DEDUP_REMOVED lines=8> */
[----:B------:R-:W-:-:S04]  /*21e0*/  IMAD.WIDE.U32 R72, R65, R18, R72 ;  /* 0x0000001241487225 */ /* 0x000fc800078e0048 */
[----:B------:R-:W-:Y:S02]  /*21f0*/  HFMA2 R65, -RZ, RZ, 0, 0 ;  /* 0x00000000ff417431 */ /* 0x000fe400000001ff */
[----:B------:R-:W-:Y:S02]  /*2200*/  IMAD.MOV.U32 R68, RZ, RZ, R69 ;  /* 0x000000ffff447224 */ /* 0x000fe400078e0045 */
[----:B------:R-:W-:Y:S01]  /*2210*/  IMAD.MOV.U32 R69, RZ, RZ, R49 ;  /* 0x000000ffff457224 */ /* 0x000fe200078e0031 */
[----:B------:R-:W-:Y:S01]  /*2220*/  MOV R49, R71 ;  /* 0x0000004700317202 */ /* 0x000fe20000000f00 */
[----:B------:R-:W-:-:S04]  /*2230*/  IMAD.HI.U32 R57, R45, R44, RZ ;  /* 0x0000002c2d397227 */ /* 0x000fc800078e00ff */
[----:B------:R-:W-:Y:S01]  /*2240*/  IMAD.MOV.U32 R60, RZ, RZ, R52 ;  /* 0x000000ffff3c7224 */ /* 0x000fe200078e0034 */
[----:B------:R-:W-:Y:S01]  /*2250*/  MOV R52, R62 ;  /* 0x0000003e00347202 */ /* 0x000fe20000000f00 */
[----:B------:R-:W-:Y:S01]  /*2260*/  IMAD.MOV.U32 R71, RZ, RZ, R53 ;  /* 0x000000ffff477224 */ /* 0x000fe200078e0035 */
[----:B------:R-:W-:Y:S01]  /*2270*/  IADD3.X R61, PT, PT, R57, RZ, RZ, P0, !PT ;  /* 0x000000ff393d7210 */ /* 0x000fe200007fe4ff */
[----:B------:R-:W-:Y:S02]  /*2280*/  IMAD.MOV.U32 R53, RZ, RZ, R73 ;  /* 0x000000ffff357224 */ /* 0x000fe400078e0049 */
[----:B------:R-:W-:-:S04]  /*2290*/  IMAD.WIDE.U32 R58, R47, R18, R58 ;  /* 0x000000122f3a7225 */ /* 0x000fc800078e003a */
[----:B------:R-:W-:-:S04]  /*22a0*/  IMAD.WIDE.U32 R74, R14, R14, R74 ;  /* 0x0000000e0e4a7225 */ /* 0x000fc800078e004a */
[----:B------:R-:W-:-:S04]  /*22b0*/  IMAD.WIDE.U32 R56, R56, R18, R52 ;  /* 0x0000001238387225 */ /* 0x000fc800078e0034 */
[----:B------:R-:W-:-:S04]  /*22c0*/  IMAD.WIDE.U32 R52, R72, 0x3d1, RZ ;  /* 0x000003d148347825 */ /* 0x000fc800078e00ff */
[----:B------:R-:W-:Y:S01]  /*22d0*/  IMAD.WIDE.U32 R48, R77, R77, R48 ;  /* 0x0000004d4d307225 */ /* 0x000fe200078e0030 */
[----:B------:R-:W-:-:S03]  /*22e0*/  IADD3 RZ, P1, PT, RZ, R52, RZ ;  /* 0x00000034ffff7210 */ /* 0x000fc60007f3e0ff */
[----:B------:R-:W-:-:S04]  /*22f0*/  IMAD.WIDE.U32 R70, R93, R20, R70 ;  /* 0x000000145d467225 */ /* 0x000fc800078e0046 */
[----:B------:R-:W-:Y:S01]  /*2300*/  IMAD.MOV.U32 R62, RZ, RZ, R74 ;  /* 0x000000ffff3e7224 */ /* 0x000fe200078e004a */
[----:B------:R-:W-:Y:S01]  /*2310*/  MOV R74, R58 ;  /* 0x0000003a004a7202 */ /* 0x000fe20000000f00 */
        /* <DEDUP_REMOVED lines=8> */
[----:B------:R-:W-:-:S04]  /*23a0*/  IMAD.WIDE.U32 R74, R14, R51, R74 ;  /* 0x000000330e4a7225 */ /* 0x000fc800078e004a */
[----:B------:R-:W-:-:S04]  /*23b0*/  IMAD.WIDE.U32 R64, R56, 0x3d1, R64 ;  /* 0x000003d138407825 */ /* 0x000fc800078e0040 */
[----:B------:R-:W-:Y:S01]  /*23c0*/  IMAD.WIDE.U32 R54, R60, 0x3d1, RZ ;  /* 0x000003d13c367825 */ /* 0x000fe200078e00ff */
[----:B------:R-:W-:-:S03]  /*23d0*/  IADD3.X R72, P1, PT, R64, R72, RZ, P1, !PT ;  /* 0x0000004840487210 */ /* 0x000fc60000f3e4ff */
[----:B------:R-:W-:Y:S01]  /*23e0*/  IMAD.WIDE.U32 R62, R47, R51, R62 ;  /* 0x000000332f3e7225 */ /* 0x000fe200078e003e */
[----:B------:R-:W-:-:S03]  /*23f0*/  IADD3 RZ, P0, PT, RZ, R54, RZ ;  /* 0x00000036ffff7210 */ /* 0x000fc60007f1e0ff */
[----:B------:R-:W-:-:S04]  /*2400*/  IMAD.WIDE.U32 R70, R28, R45, R70 ;  /* 0x0000002d1c467225 */ /* 0x000fc800078e0046 */
[----:B------:R-:W-:-:S04]  /*2410*/  IMAD.WIDE.U32 R66, R77, R20, R66 ;  /* 0x000000144d427225 */ /* 0x000fc800078e0042 */
[----:B------:R-:W-:-:S04]  /*2420*/  IMAD.WIDE.U32 R48, R22, R20, R48 ;  /* 0x0000001416307225 */ /* 0x000fc800078e0030 */
[----:B------:R-:W-:Y:S02]  /*2430*/  IMAD.MOV.U32 R59, RZ, RZ, R75 ;  /* 0x000000ffff3b7224 */ /* 0x000fe400078e004b */
[----:B------:R-:W-:Y:S02]  /*2440*/  IMAD.MOV.U32 R78, RZ, RZ, R55 ;  /* 0x000000ffff4e7224 */ /* 0x000fe400078e0037 */
[----:B------:R-:W-:Y:S02]  /*2450*/  IMAD.MOV.U32 R79, RZ, RZ, RZ ;  /* 0x000000ffff4f7224 */ /* 0x000fe400078e00ff */
[----:B------:R-:W-:Y:S01]  /*2460*/  IMAD.MOV.U32 R75, RZ, RZ, R63 ;  /* 0x000000ffff4b7224 */ /* 0x000fe200078e003f */
[----:B------:R-:W-:Y:S01]  /*2470*/  MOV R63, R57 ;  /* 0x00000039003f7202 */ /* 0x000fe20000000f00 */
[----:B------:R-:W-:Y:S02]  /*2480*/  IMAD.MOV.U32 R64, RZ, RZ, R65 ;  /* 0x000000ffff407224 */ /* 0x000fe400078e0041 */
[----:B------:R-:W-:-:S02]  /*2490*/  HFMA2 R65, -RZ, RZ, 0, 0 ;  /* 0x00000000ff417431 */ /* 0x000fc400000001ff */
[----:B------:R-:W-:Y:S02]  /*24a0*/  IMAD.MOV.U32 R68, RZ, RZ, R69 ;  /* 0x000000ffff447224 */ /* 0x000fe400078e0045 */
[----:B------:R-:W-:Y:S01]  /*24b0*/  IMAD.MOV.U32 R69, RZ, RZ, R67 ;  /* 0x000000ffff457224 */ /* 0x000fe200078e0043 */
[----:B------:R-:W-:Y:S01]  /*24c0*/  MOV R67, R49 ;  /* 0x0000003100437202 */ /* 0x000fe20000000f00 */
[----:B------:R-:W-:-:S04]  /*24d0*/  IMAD.WIDE.U32 R78, R70, 0x3d1, R78 ;  /* 0x000003d1464e7825 */ /* 0x000fc800078e004e */
[----:B------:R-:W-:Y:S01]  /*24e0*/  IMAD.MOV.U32 R49, RZ, RZ, R71 ;  /* 0x000000ffff317224 */ /* 0x000fe200078e0047 */
[----:B------:R-:W-:Y:S01]  /*24f0*/  IADD3.X R53, P0, PT, R78, R60, RZ, P0, !PT ;  /* 0x0000003c4e357210 */ /* 0x000fe2000071e4ff */
[----:B------:R-:W-:-:S04]  /*2500*/  IMAD.WIDE.U32 R62, R85, R18, R62 ;  /* 0x00000012553e7225 */ /* 0x000fc800078e003e */
[----:B------:R-:W-:-:S04]  /*2510*/  IMAD.WIDE.U32 R74, R14, R51, R74 ;  /* 0x000000330e4a7225 */ /* 0x000fc800078e004a */
[----:B------:R-:W-:Y:S01]  /*2520*/  IMAD.WIDE.U32 R48, R93, R45, R48 ;  /* 0x0000002d5d307225 */ /* 0x000fe200078e0030 */
[----:B------:R-:W-:Y:S02]  /*2530*/  MOV R60, R74 ;  /* 0x0000004a003c7202 */ /* 0x000fe40000000f00 */
[----:B------:R-:W-:Y:S01]  /*2540*/  MOV R57, R75 ;  /* 0x0000004b00397202 */ /* 0x000fe20000000f00 */
[----:B------:R-:W-:Y:S01]  /*2550*/  IMAD.MOV.U32 R78, RZ, RZ, R79 ;  /* 0x000000ffff4e7224 */ /* 0x000fe200078e004f */
[----:B-1----:R-:W-:Y:S01]  /*2560*/  IADD3 R75, P4, PT, R52, -UR22, RZ ;  /* 0x80000016344b7c10 */ /* 0x002fe2000ff9e0ff */
[----:B------:R-:W-:-:S04]  /*2570*/  IMAD.WIDE.U32 R66, R77, R20, R66 ;  /* 0x000000144d427225 */ /* 0x000fc800078e0042 */
[----:B------:R-:W-:Y:S02]  /*2580*/  IMAD.MOV.U32 R79, RZ, RZ, RZ ;  /* 0x000000ffff4f7224 */ /* 0x000fe400078e00ff */
[----:B------:R-:W-:-:S04]  /*2590*/  IMAD.WIDE.U32 R64, R62, 0x3d1, R64 ;  /* 0x000003d13e407825 */ /* 0x000fc800078e0040 */
[----:B------:R-:W-:Y:S02]  /*25a0*/  IMAD.MOV.U32 R61, RZ, RZ, R63 ;  /* 0x000000ffff3d7224 */ /* 0x000fe400078e003f */
[----:B------:R-:W-:-:S04]  /*25b0*/  IMAD.WIDE.U32 R58, R14, R18, R58 ;  /* 0x000000120e3a7225 */ /* 0x000fc800078e003a */
[----:B------:R-:W-:Y:S01]  /*25c0*/  IMAD.MOV.U32 R71, RZ, RZ, R67 ;  /* 0x000000ffff477224 */ /* 0x000fe200078e0043 */
[----:B------:R-:W-:Y:S01]  /*25d0*/  MOV R67, R49 ;  /* 0x0000003100437202 */ /* 0x000fe20000000f00 */
[----:B------:R-:W-:-:S04]  /*25e0*/  IMAD.WIDE.U32 R78, R48, 0x3d1, R78 ;  /* 0x000003d1304e7825 */ /* 0x000fc800078e004e */
[----:B------:R-:W-:Y:S01]  /*25f0*/  IMAD.WIDE.U32 R60, R47, R18, R60 ;  /* 0x000000122f3c7225 */ /* 0x000fe200078e003c */
[----:B------:R-:W-:Y:S02]  /*2600*/  IADD3.X R47, P1, PT, R64, R56, RZ, P1, !PT ;  /* 0x00000038402f7210 */ /* 0x000fe40000f3e4ff */
[----:B------:R-:W-:Y:S01]  /*2610*/  IADD3.X R55, P0, PT, R78, R70, RZ, P0, !PT ;  /* 0x000000464e377210 */ /* 0x000fe2000071e4ff */
[----:B------:R-:W-:Y:S01]  /*2620*/  IMAD.MOV.U32 R56, RZ, RZ, R58 ;  /* 0x000000ffff387224 */ /* 0x000fe200078e003a */
[----:B------:R-:W-:Y:S01]  /*2630*/  MOV R78, R79 ;  /* 0x0000004f004e7202 */ /* 0x000fe20000000f00 */
[----:B------:R-:W-:Y:S01]  /*2640*/  IMAD.WIDE.U32 R66, R22, R45, R66 ;  /* 0x0000002d16427225 */ /* 0x000fe200078e0042 */
[----:B------:R-:W-:-:S03]  /*2650*/  MOV R58, R59 ;  /* 0x0000003b003a7202 */ /* 0x000fc60000000f00 */
[----:B------:R-:W-:-:S04]  /*2660*/  IMAD.WIDE.U32 R56, R51, R51, R56 ;  /* 0x0000003333387225 */ /* 0x000fc800078e0038 */
[----:B------:R-:W-:Y:S02]  /*2670*/  IMAD.MOV.U32 R64, RZ, RZ, R65 ;  /* 0x000000ffff407224 */ /* 0x000fe400078e0041 */
[----:B------:R-:W-:Y:S02]  /*2680*/  IMAD.MOV.U32 R79, RZ, RZ, RZ ;  /* 0x000000ffff4f7224 */ /* 0x000fe400078e00ff */
[----:B------:R-:W-:-:S04]  /*2690*/  IMAD.WIDE.U32 R68, R77, R45, R68 ;  /* 0x0000002d4d447225 */ /* 0x000fc800078e0044 */
[----:B------:R-:W-:Y:S02]  /*26a0*/  IMAD.MOV.U32 R65, RZ, RZ, RZ ;  /* 0x000000ffff417224 */ /* 0x000fe400078e00ff */
[----:B------:R-:W-:Y:S02]  /*26b0*/  IMAD.MOV.U32 R59, RZ, RZ, R57 ;  /* 0x000000ffff3b7224 */ /* 0x000fe400078e0039 */
[----:B------:R-:W-:-:S04]  /*26c0*/  IMAD.WIDE.U32 R78, R66, 0x3d1, R78 ;  /* 0x000003d1424e7825 */ /* 0x000fc800078e004e */
[----:B------:R-:W-:Y:S01]  /*26d0*/  IMAD.MOV.U32 R70, RZ, RZ, R68 ;  /* 0x000000ffff467224 */ /* 0x000fe200078e0044 */
[----:B------:R-:W-:Y:S01]  /*26e0*/  IADD3.X R73, P0, PT, R78, R48, RZ, P0, !PT ;  /* 0x000000304e497210 */ /* 0x000fe2000071e4ff */
[----:B------:R-:W-:-:S04]  /*26f0*/  IMAD.WIDE.U32 R64, R60, 0x3d1, R64 ;  /* 0x000003d13c407825 */ /* 0x000fc800078e0040 */
[----:B------:R-:W-:Y:S01]  /*2700*/  IMAD.MOV.U32 R57, RZ, RZ, R61 ;  /* 0x000000ffff397224 */ /* 0x000fe200078e003d */
[----:B------:R-:W-:Y:S01]  /*2710*/  MOV R48, R65 ;  /* 0x0000004100307202 */ /* 0x000fe20000000f00 */
[----:B------:R-:W-:-:S04]  /*2720*/  IMAD.WIDE.U32 R70, R20, R20, R70 ;  /* 0x0000001414467225 */ /* 0x000fc800078e0046 */
[----:B------:R-:W-:Y:S01]  /*2730*/  IMAD.WIDE.U32 R56, R14, R18, R56 ;  /* 0x000000120e387225 */ /* 0x000fe200078e0038 */
[----:B------:R-:W-:-:S03]  /*2740*/  IADD3.X R14, P1, PT, R64, R62, RZ, P1, !PT ;  /* 0x0000003e400e7210 */ /* 0x000fc60000f3e4ff */
[----:B------:R-:W-:-:S04]  /*2750*/  IMAD.WIDE.U32 R58, R51, R18, R58 ;  /* 0x00000012333a7225 */ /* 0x000fc800078e003a */
[----:B------:R-:W-:Y:S02]  /*2760*/  IMAD.MOV.U32 R49, RZ, RZ, RZ ;  /* 0x000000ffff317224 */ /* 0x000fe400078e00ff */
[----:B------:R-:W-:Y:S01]  /*2770*/  IMAD.MOV.U32 R68, RZ, RZ, R69 ;  /* 0x000000ffff447224 */ /* 0x000fe200078e0045 */
[----:B------:R-:W-:Y:S01]  /*2780*/  MOV R69, R71 ;  /* 0x0000004700457202 */ /* 0x000fe20000000f00 */
[----:B------:R-:W-:Y:S02]  /*2790*/  IMAD.MOV.U32 R62, RZ, RZ, R70 ;  /* 0x000000ffff3e7224 */ /* 0x000fe400078e0046 */
[----:B------:R-:W-:Y:S02]  /*27a0*/  HFMA2 R71, -RZ, RZ, 0, 0 ;  /* 0x00000000ff477431 */ /* 0x000fe400000001ff */
[----:B------:R-:W-:Y:S02]  /*27b0*/  IMAD.MOV.U32 R63, RZ, RZ, R67 ;  /* 0x000000ffff3f7224 */ /* 0x000fe400078e0043 */
[----:B------:R-:W-:-:S04]  /*27c0*/  IMAD.WIDE.U32 R48, R56, 0x3d1, R48 ;  /* 0x000003d138307825 */ /* 0x000fc800078e0030 */
[----:B------:R-:W-:Y:S02]  /*27d0*/  IMAD.MOV.U32 R64, RZ, RZ, R58 ;  /* 0x000000ffff407224 */ /* 0x000fe400078e003a */
[----:B------:R-:W-:Y:S02]  /*27e0*/  IMAD.MOV.U32 R65, RZ, RZ, R57 ;  /* 0x000000ffff417224 */ /* 0x000fe400078e0039 */
[----:B------:R-:W-:-:S04]  /*27f0*/  IMAD.WIDE.U32 R62, R77, R45, R62 ;  /* 0x0000002d4d3e7225 */ /* 0x000fc800078e003e */
[----:B------:R-:W-:Y:S01]  /*2800*/  IMAD.WIDE.U32 R64, R51, R18, R64 ;  /* 0x0000001233407225 */ /* 0x000fe200078e0040 */
[----:B------:R-:W-:Y:S02]  /*2810*/  IADD3.X R51, P3, PT, R48, R60, RZ, P1, !PT ;  /* 0x0000003c30337210 */ /* 0x000fe40000f7e4ff */
[----:B------:R-:W-:Y:S01]  /*2820*/  MOV R60, R49 ;  /* 0x00000031003c7202 */ /* 0x000fe20000000f00 */
[----:B------:R-:W-:Y:S01]  /*2830*/  IMAD.MOV.U32 R70, RZ, RZ, R79 ;  /* 0x000000ffff467224 */ /* 0x000fe200078e004f */
[----:B------:R-:W-:Y:S01]  /*2840*/  MOV R49, R63 ;  /* 0x0000003f00317202 */ /* 0x000fe20000000f00 */
[----:B------:R-:W-:Y:S01]  /*2850*/  IMAD.MOV.U32 R61, RZ, RZ, RZ ;  /* 0x000000ffff3d7224 */ /* 0x000fe200078e00ff */
[----:B------:R-:W-:Y:S01]  /*2860*/  IADD3 R85, P1, PT, R54, -UR22, RZ ;  /* 0x8000001636557c10 */ /* 0x000fe2000ff3e0ff */
[----:B------:R-:W-:Y:S01]  /*2870*/  IMAD.WIDE.U32 R68, R20, R45, R68 ;  /* 0x0000002d14447225 */ /* 0x000fe200078e0044 */
[----:B------:R-:W-:-:S03]  /*2880*/  IADD3.X R79, P4, PT, R72, ~UR23, RZ, P4, !PT ;  /* 0x80000017484f7c10 */ /* 0x000fc6000a79e4ff */
[----:B------:R-:W-:-:S04]  /*2890*/  IMAD.WIDE.U32 R70, R62, 0x3d1, R70 ;  /* 0x000003d13e467825 */ /* 0x000fc800078e0046 */
[----:B------:R-:W-:Y:S01]  /*28a0*/  IMAD.WIDE.U32 R60, R64, 0x3d1, R60 ;  /* 0x000003d1403c7825 */ /* 0x000fe200078e003c */
[----:B------:R-:W-:-:S03]  /*28b0*/  IADD3.X R70, P2, PT, R70, R66, RZ, P0, !PT ;  /* 0x0000004246467210 */ /* 0x000fc6000075e4ff */
[----:B------:R-:W-:Y:S01]  /*28c0*/  IMAD.MOV.U32 R48, RZ, RZ, R68 ;  /* 0x000000ffff307224 */ /* 0x000fe200078e0044 */
[----:B------:R-:W-:Y:S01]  /*28d0*/  IADD3.X R63, P0, PT, R60, R56, RZ, P3, !PT ;  /* 0x000000383c3f7210 */ /* 0x000fe20001f1e4ff */
[----:B------:R-:W-:Y:S01]  /*28e0*/  IMAD.MOV.U32 R57, RZ, RZ, RZ ;  /* 0x000000ffff397224 */ /* 0x000fe200078e00ff */
[----:B------:R-:W-:Y:S01]  /*28f0*/  MOV R56, R71 ;  /* 0x0000004700387202 */ /* 0x000fe20000000f00 */
[----:B------:R-:W-:-:S04]  /*2900*/  IMAD.WIDE.U32 R48, R20, R45, R48 ;  /* 0x0000002d14307225 */ /* 0x000fc800078e0030 */
[----:B------:R-:W-:Y:S02]  /*2910*/  IMAD.MOV.U32 R58, RZ, RZ, R59 ;  /* 0x000000ffff3a7224 */ /* 0x000fe400078e003b */
[----:B------:R-:W-:Y:S02]  /*2920*/  IMAD.MOV.U32 R59, RZ, RZ, R65 ;  /* 0x000000ffff3b7224 */ /* 0x000fe400078e0041 */
[----:B------:R-:W-:Y:S02]  /*2930*/  IMAD.MOV.U32 R60, RZ, RZ, R61 ;  /* 0x000000ffff3c7224 */ /* 0x000fe400078e003d */
[----:B------:R-:W-:Y:S02]  /*2940*/  HFMA2 R61, -RZ, RZ, 0, 0 ;  /* 0x00000000ff3d7431 */ /* 0x000fe400000001ff */
[----:B------:R-:W-:-:S04]  /*2950*/  IMAD.WIDE.U32 R56, R48, 0x3d1, R56 ;  /* 0x000003d130387825 */ /* 0x000fc800078e0038 */
[----:B------:R-:W-:Y:S01]  /*2960*/  IMAD.MOV.U32 R66, RZ, RZ, R69 ;  /* 0x000000ffff427224 */ /* 0x000fe200078e0045 */
[----:B------:R-:W-:Y:S01]  /*2970*/  IADD3.X R62, P2, PT, R56, R62, RZ, P2, !PT ;  /* 0x0000003e383e7210 */ /* 0x000fe2000175e4ff */
[----:B------:R-:W-:Y:S01]  /*2980*/  IMAD.MOV.U32 R67, RZ, RZ, R49 ;  /* 0x000000ffff437224 */ /* 0x000fe200078e0031 */
[----:B------:R-:W-:Y:S01]  /*2990*/  MOV R56, R57 ;  /* 0x0000003900387202 */ /* 0x000fe20000000f00 */
[----:B------:R-:W-:Y:S01]  /*29a0*/  IMAD.WIDE.U32 R58, R18, R18, R58 ;  /* 0x00000012123a7225 */ /* 0x000fe200078e003a */
[----:B------:R-:W-:Y:S02]  /*29b0*/  IADD3.X R18, P3, PT, R53, ~UR23, RZ, P1, !PT ;  /* 0x8000001735127c10 */ /* 0x000fe40008f7e4ff */
[----:B0-----:R-:W-:Y:S01]  /*29c0*/  IADD3.X R74, P1, PT, R47, ~UR8, RZ, P4, !PT ;  /* 0x800000082f4a7c10 */ /* 0x001fe2000a73e4ff */
[----:B------:R-:W-:Y:S01]  /*29d0*/  IMAD.WIDE.U32 R66, R45, R45, R66 ;  /* 0x0000002d2d427225 */ /* 0x000fe200078e0042 */
[----:B------:R-:W-:Y:S02]  /*29e0*/  IADD3.X R68, P3, PT, R55, ~UR8, RZ, P3, !PT ;  /* 0x8000000837447c10 */ /* 0x000fe40009f7e4ff */
[----:B------:R-:W-:Y:S01]  /*29f0*/  IADD3.X R65, P1, PT, R14, ~UR9, RZ, P1, !PT ;  /* 0x800000090e417c10 */ /* 0x000fe20008f3e4ff */
[----:B------:R-:W-:-:S02]  /*2a00*/  IMAD.MOV.U32 R57, RZ, RZ, RZ ;  /* 0x000000ffff397224 */ /* 0x000fc400078e00ff */
[----:B------:R-:W-:Y:S01]  /*2a10*/  IMAD.WIDE.U32 R60, R58, 0x3d1, R60 ;  /* 0x000003d13a3c7825 */ /* 0x000fe200078e003c */
[----:B------:R-:W-:-:S03]  /*2a20*/  IADD3.X R78, P1, PT, R51, ~UR10, RZ, P1, !PT ;  /* 0x8000000a334e7c10 */ /* 0x000fc60008f3e4ff */
[----:B------:R-:W-:Y:S01]  /*2a30*/  IMAD.WIDE.U32 R56, R66, 0x3d1, R56 ;  /* 0x000003d142387825 */ /* 0x000fe200078e0038 */
[----:B------:R-:W-:Y:S02]  /*2a40*/  IADD3.X R64, P0, PT, R60, R64, RZ, P0, !PT ;  /* 0x000000403c407210 */ /* 0x000fe4000071e4ff */
[----:B------:R-:W-:Y:S01]  /*2a50*/  IADD3.X R60, P3, PT, R73, ~UR9, RZ, P3, !PT ;  /* 0x80000009493c7c10 */ /* 0x000fe20009f7e4ff */
[----:B------:R-:W-:Y:S01]  /*2a60*/  IMAD R61, R59, 0x3d1, R61 ;  /* 0x000003d13b3d7824 */ /* 0x000fe200078e023d */
[----:B------:R-:W-:Y:S01]  /*2a70*/  IADD3.X R48, P2, PT, R56, R48, RZ, P2, !PT ;  /* 0x0000003038307210 */ /* 0x000fe2000175e4ff */
[----:B------:R-:W-:Y:S01]  /*2a80*/  IMAD R67, R67, 0x3d1, R57 ;  /* 0x000003d143437824 */ /* 0x000fe200078e0239 */
[----:B------:R-:W-:Y:S01]  /*2a90*/  IADD3.X R56, P1, PT, R63, ~UR11, RZ, P1, !PT ;  /* 0x8000000b3f387c10 */ /* 0x000fe20008f3e4ff */
[----:B------:R-:W-:Y:S01]  /*2aa0*/  IMAD.X R58, R61, 0x1, R58, P0 ;  /* 0x000000013d3a7824 */ /* 0x000fe200000e063a */
[----:B------:R-:W-:Y:S01]  /*2ab0*/  IADD3.X R49, P3, PT, R70, ~UR10, RZ, P3, !PT ;  /* 0x8000000a46317c10 */ /* 0x000fe20009f7e4ff */
[----:B------:R-:W-:Y:S01]  /*2ac0*/  IMAD R12, R12, R12, RZ ;  /* 0x0000000c0c0c7224 */ /* 0x000fe200078e02ff */
[----:B--2---:R-:W-:Y:S01]  /*2ad0*/  IADD3.X R61, P1, PT, R64, ~UR24, RZ, P1, !PT ;  /* 0x80000018403d7c10 */ /* 0x004fe20008f3e4ff */
[----:B------:R-:W-:Y:S01]  /*2ae0*/  IMAD.MOV.U32 R112, RZ, RZ, RZ ;  /* 0x000000ffff707224 */ /* 0x000fe200078e00ff */
[----:B------:R-:W-:-:S02]  /*2af0*/  IADD3.X R57, P3, PT, R62, ~UR11, RZ, P3, !PT ;  /* 0x8000000b3e397c10 */ /* 0x000fc40009f7e4ff */
[----:B------:R-:W-:Y:S02]  /*2b00*/  IADD3.X R69, PT, PT, R58, ~UR25, RZ, P1, !PT ;  /* 0x800000193a457c10 */ /* 0x000fe40008ffe4ff */
[----:B------:R-:W-:Y:S02]  /*2b10*/  IADD3.X R67, PT, PT, R67, R66, RZ, P2, !PT ;  /* 0x0000004243437210 */ /* 0x000fe400017fe4ff */
[----:B------:R-:W-:Y:S02]  /*2b20*/  IADD3.X R59, P3, PT, R48, ~UR24, RZ, P3, !PT ;  /* 0x80000018303b7c10 */ /* 0x000fe40009f7e4ff */
[----:B------:R-:W-:Y:S02]  /*2b30*/  ISETP.NE.AND P0, PT, R69, RZ, PT ;  /* 0x000000ff4500720c */ /* 0x000fe40003f05270 */
[----:B------:R-:W-:Y:S02]  /*2b40*/  IADD3.X R66, PT, PT, R67, ~UR25, RZ, P3, !PT ;  /* 0x8000001943427c10 */ /* 0x000fe40009ffe4ff */
[----:B------:R-:W-:-:S02]  /*2b50*/  SEL R75, R75, R52, !P0 ;  /* 0x000000344b4b7207 */ /* 0x000fc40004000000 */
[----:B------:R-:W-:Y:S02]  /*2b60*/  SEL R61, R61, R64, !P0 ;  /* 0x000000403d3d7207 */ /* 0x000fe40004000000 */
[----:B------:R-:W-:Y:S02]  /*2b70*/  SEL R63, R56, R63, !P0 ;  /* 0x0000003f383f7207 */ /* 0x000fe40004000000 */
[----:B------:R-:W-:Y:S02]  /*2b80*/  SEL R51, R78, R51, !P0 ;  /* 0x000000334e337207 */ /* 0x000fe40004000000 */
[----:B------:R-:W-:Y:S02]  /*2b90*/  SEL R14, R65, R14, !P0 ;  /* 0x0000000e410e7207 */ /* 0x000fe40004000000 */
[----:B------:R-:W-:Y:S02]  /*2ba0*/  SEL R47, R74, R47, !P0 ;  /* 0x0000002f4a2f7207 */ /* 0x000fe40004000000 */
[----:B------:R-:W-:-:S02]  /*2bb0*/  SEL R79, R79, R72, !P0 ;  /* 0x000000484f4f7207 */ /* 0x000fc40004000000 */
[----:B------:R-:W-:Y:S02]  /*2bc0*/  ISETP.NE.AND P3, PT, R66, RZ, PT ;  /* 0x000000ff4200720c */ /* 0x000fe40003f65270 */
[----:B------:R-:W-:Y:S01]  /*2bd0*/  IADD3 R75, P0, PT, R12, R75, RZ ;  /* 0x0000004b0c4b7210 */ /* 0x000fe20007f1e0ff */
[----:B------:R-:W-:Y:S01]  /*2be0*/  IMAD R12, R44, R44, RZ ;  /* 0x0000002c2c0c7224 */ /* 0x000fe200078e02ff */
[----:B------:R-:W-:Y:S02]  /*2bf0*/  SEL R85, R85, R54, !P3 ;  /* 0x0000003655557207 */ /* 0x000fe40005800000 */
[----:B------:R-:W-:Y:S02]  /*2c00*/  IADD3.X R79, P1, PT, R86, R79, RZ, P0, !PT ;  /* 0x0000004f564f7210 */ /* 0x000fe4000073e4ff */
[----:B------:R-:W-:Y:S02]  /*2c10*/  IADD3 R100, P2, PT, R75, -UR22, RZ ;  /* 0x800000164b647c10 */ /* 0x000fe4000ff5e0ff */
[----:B------:R-:W-:-:S02]  /*2c20*/  SEL R53, R18, R53, !P3 ;  /* 0x0000003512357207 */ /* 0x000fc40005800000 */
[----:B------:R-:W-:Y:S02]  /*2c30*/  IADD3 R85, P0, PT, R12, R85, RZ ;  /* 0x000000550c557210 */ /* 0x000fe40007f1e0ff */
[----:B------:R-:W-:Y:S01]  /*2c40*/  IADD3.X R47, P1, PT, R84, R47, RZ, P1, !PT ;  /* 0x0000002f542f7210 */ /* 0x000fe20000f3e4ff */
[----:B------:R-:W-:Y:S01]  /*2c50*/  HFMA2 R84, -RZ, RZ, 0, 0 ;  /* 0x00000000ff547431 */ /* 0x000fe200000001ff */
[----:B------:R-:W-:Y:S02]  /*2c60*/  IADD3.X R52, P2, PT, R79, ~UR23, RZ, P2, !PT ;  /* 0x800000174f347c10 */ /* 0x000fe4000975e4ff */
[----:B------:R-:W-:Y:S02]  /*2c70*/  SEL R59, R59, R48, !P3 ;  /* 0x000000303b3b7207 */ /* 0x000fe40005800000 */
[----:B------:R-:W-:Y:S02]  /*2c80*/  SEL R57, R57, R62, !P3 ;  /* 0x0000003e39397207 */ /* 0x000fe40005800000 */
[----:B------:R-:W-:-:S02]  /*2c90*/  SEL R49, R49, R70, !P3 ;  /* 0x0000004631317207 */ /* 0x000fc40005800000 */
[----:B------:R-:W-:Y:S02]  /*2ca0*/  SEL R73, R60, R73, !P3 ;  /* 0x000000493c497207 */ /* 0x000fe40005800000 */
[----:B------:R-:W-:Y:S02]  /*2cb0*/  SEL R55, R68, R55, !P3 ;  /* 0x0000003744377207 */ /* 0x000fe40005800000 */
[----:B------:R-:W-:Y:S02]  /*2cc0*/  IADD3.X R53, P0, PT, R82, R53, RZ, P0, !PT ;  /* 0x0000003552357210 */ /* 0x000fe4000071e4ff */
[----:B------:R-:W-:Y:S02]  /*2cd0*/  IADD3.X R14, P3, PT, R83, R14, RZ, P1, !PT ;  /* 0x0000000e530e7210 */ /* 0x000fe40000f7e4ff */
[----:B------:R-:W-:Y:S02]  /*2ce0*/  IADD3.X R83, P2, PT, R47, ~UR8, RZ, P2, !PT ;  /* 0x800000082f537c10 */ /* 0x000fe4000975e4ff */
[----:B------:R-:W-:-:S02]  /*2cf0*/  IADD3.X R12, P0, PT, R50, R55, RZ, P0, !PT ;  /* 0x00000037320c7210 */ /* 0x000fc4000071e4ff */
[----:B------:R-:W-:Y:S02]  /*2d00*/  IADD3.X R51, P3, PT, R80, R51, RZ, P3, !PT ;  /* 0x0000003350337210 */ /* 0x000fe40001f7e4ff */
[----:B------:R-:W-:Y:S02]  /*2d10*/  IADD3.X R50, P2, PT, R14, ~UR9, RZ, P2, !PT ;  /* 0x800000090e327c10 */ /* 0x000fe4000975e4ff */
[----:B------:R-:W-:Y:S02]  /*2d20*/  IADD3 R90, P1, PT, R85, -UR22, RZ ;  /* 0x80000016555a7c10 */ /* 0x000fe4000ff3e0ff */
[----:B------:R-:W-:Y:S02]  /*2d30*/  IADD3.X R73, P0, PT, R46, R73, RZ, P0, !PT ;  /* 0x000000492e497210 */ /* 0x000fe4000071e4ff */
[----:B------:R-:W-:Y:S02]  /*2d40*/  IADD3.X R63, P3, PT, R76, R63, RZ, P3, !PT ;  /* 0x0000003f4c3f7210 */ /* 0x000fe40001f7e4ff */
[----:B------:R-:W-:-:S02]  /*2d50*/  IADD3.X R119, P2, PT, R51, ~UR10, RZ, P2, !PT ;  /* 0x8000000a33777c10 */ /* 0x000fc4000975e4ff */
[----:B------:R-:W-:Y:S02]  /*2d60*/  IADD3.X R48, P1, PT, R53, ~UR23, RZ, P1, !PT ;  /* 0x8000001735307c10 */ /* 0x000fe40008f3e4ff */
[----:B------:R-:W-:Y:S02]  /*2d70*/  IADD3.X R26, P0, PT, R26, R49, RZ, P0, !PT ;  /* 0x000000311a1a7210 */ /* 0x000fe4000071e4ff */
[----:B------:R-:W-:Y:S02]  /*2d80*/  IADD3.X R42, P3, PT, R42, R61, RZ, P3, !PT ;  /* 0x0000003d2a2a7210 */ /* 0x000fe40001f7e4ff */
[----:B------:R-:W-:Y:S02]  /*2d90*/  IADD3.X R46, P2, PT, R63, ~UR11, RZ, P2, !PT ;  /* 0x8000000b3f2e7c10 */ /* 0x000fe4000975e4ff */
[----:B------:R-:W-:Y:S01]  /*2da0*/  IADD3.X R76, P1, PT, R12, ~UR8, RZ, P1, !PT ;  /* 0x800000080c4c7c10 */ /* 0x000fe20008f3e4ff */
[----:B------:R-:W-:Y:S01]  /*2db0*/  IMAD.X R81, R81, 0x1, R58, P3 ;  /* 0x0000000151517824 */ /* 0x000fe200018e063a */
[----:B------:R-:W-:-:S02]  /*2dc0*/  IADD3.X R24, P0, PT, R24, R57, RZ, P0, !PT ;  /* 0x0000003918187210 */ /* 0x000fc4000071e4ff */
        /* <DEDUP_REMOVED lines=8> */
[----:B------:R-:W-:-:S04]  /*2e50*/  IADD3.X R80, P1, PT, R16, ~UR24, RZ, P1, !PT ;  /* 0x8000001810507c10 */ /* 0x000fc80008f3e4ff */
[----:B------:R-:W-:-:S03]  /*2e60*/  IADD3.X R18, PT, PT, R88, ~UR25, RZ, P1, !PT ;  /* 0x8000001958127c10 */ /* 0x000fc60008ffe4ff */
[----:B------:R-:W-:Y:S01]  /*2e70*/  @P0 MOV R52, R79 ;  /* 0x0000004f00340202 */ /* 0x000fe20000000f00 */
[----:B------:R-:W-:Y:S01]  /*2e80*/  @P0 IMAD.MOV.U32 R100, RZ, RZ, R75 ;  /* 0x000000ffff640224 */ /* 0x000fe200078e004b */
[----:B------:R-:W-:Y:S01]  /*2e90*/  ISETP.NE.AND P1, PT, R18, RZ, PT ;  /* 0x000000ff1200720c */ /* 0x000fe20003f25270 */
[----:B------:R-:W-:Y:S01]  /*2ea0*/  @P0 IMAD.MOV.U32 R46, RZ, RZ, R63 ;  /* 0x000000ffff2e0224 */ /* 0x000fe200078e003f */
[----:B------:R-:W-:Y:S01]  /*2eb0*/  @P0 MOV R113, R42 ;  /* 0x0000002a00710202 */ /* 0x000fe20000000f00 */
[----:B------:R-:W-:Y:S01]  /*2ec0*/  IMAD R107, R52, R100, RZ ;  /* 0x00000064346b7224 */ /* 0x000fe200078e02ff */
[----:B------:R-:W-:Y:S01]  /*2ed0*/  @P0 MOV R83, R47 ;  /* 0x0000002f00530202 */ /* 0x000fe20000000f00 */
[----:B------:R-:W-:Y:S02]  /*2ee0*/  @P0 IMAD.MOV.U32 R119, RZ, RZ, R51 ;  /* 0x000000ffff770224 */ /* 0x000fe400078e0033 */
[----:B------:R-:W-:Y:S01]  /*2ef0*/  @P0 IMAD.MOV.U32 R50, RZ, RZ, R14 ;  /* 0x000000ffff320224 */ /* 0x000fe200078e000e */
[-C--:B------:R-:W-:Y:S01]  /*2f00*/  IADD3 RZ, P0, PT, RZ, R107.reuse, RZ ;  /* 0x0000006bffff7210 */ /* 0x080fe20007f1e0ff */
[----:B------:R-:W-:Y:S01]  /*2f10*/  IMAD.HI.U32 R47, R100, R52, RZ ;  /* 0x00000034642f7227 */ /* 0x000fe200078e00ff */
[----:B------:R-:W-:-:S03]  /*2f20*/  IADD3 R107, P4, PT, R107, R107, RZ ;  /* 0x0000006b6b6b7210 */ /* 0x000fc60007f9e0ff */
[C---:B------:R-:W-:Y:S01]  /*2f30*/  IMAD.WIDE.U32 R54, R100.reuse, R100, RZ ;  /* 0x0000006464367225 */ /* 0x040fe200078e00ff */
[----:B------:R-:W-:Y:S02]  /*2f40*/  @P1 MOV R72, R26 ;  /* 0x0000001a00481202 */ /* 0x000fe40000000f00 */
[----:B------:R-:W-:Y:S01]  /*2f50*/  @P1 MOV R48, R53 ;  /* 0x0000003500301202 */ /* 0x000fe20000000f00 */
[----:B------:R-:W-:Y:S02]  /*2f60*/  @P1 IMAD.MOV.U32 R90, RZ, RZ, R85 ;  /* 0x000000ffff5a1224 */ /* 0x000fe400078e0055 */
[----:B------:R-:W-:Y:S01]  /*2f70*/  IMAD.X R55, R47, 0x1, R55, P0 ;  /* 0x000000012f377824 */ /* 0x000fe200000e0637 */
[----:B------:R-:W-:Y:S01]  /*2f80*/  IADD3 R42, P0, PT, R100, R44, RZ ;  /* 0x0000002c642a7210 */ /* 0x000fe20007f1e0ff */
[----:B------:R-:W-:Y:S02]  /*2f90*/  @P1 IMAD.MOV.U32 R80, RZ, RZ, R16 ;  /* 0x000000ffff501224 */ /* 0x000fe400078e0010 */
[----:B------:R-:W-:Y:S01]  /*2fa0*/  @P1 IMAD.MOV.U32 R89, RZ, RZ, R24 ;  /* 0x000000ffff591224 */ /* 0x000fe200078e0018 */
[----:B------:R-:W-:Y:S01]  /*2fb0*/  IADD3.X R53, P3, PT, R52, R95, RZ, P0, !PT ;  /* 0x0000005f34357210 */ /* 0x000fe2000077e4ff */
[----:B------:R-:W-:Y:S01]  /*2fc0*/  @P1 IMAD.MOV.U32 R87, RZ, RZ, R73 ;  /* 0x000000ffff571224 */ /* 0x000fe200078e0049 */
[----:B------:R-:W-:Y:S01]  /*2fd0*/  IADD3 R65, P2, PT, R42, -UR22, RZ ;  /* 0x800000162a417c10 */ /* 0x000fe2000ff5e0ff */
[----:B------:R-:W-:Y:S01]  /*2fe0*/  @P1 IMAD.MOV.U32 R76, RZ, RZ, R12 ;  /* 0x000000ffff4c1224 */ /* 0x000fe200078e000c */
[----:B------:R-:W-:Y:S01]  /*2ff0*/  IADD3 R12, P1, PT, R90, R90, RZ ;  /* 0x0000005a5a0c7210 */ /* 0x000fe20007f3e0ff */
[----:B------:R-:W-:Y:S01]  /*3000*/  IMAD.MOV.U32 R54, RZ, RZ, RZ ;  /* 0x000000ffff367224 */ /* 0x000fe200078e00ff */
[----:B------:R-:W-:Y:S01]  /*3010*/  IADD3.X R75, P3, PT, R83, R28, RZ, P3, !PT ;  /* 0x0000001c534b7210 */ /* 0x000fe20001f7e4ff */
[----:B------:R-:W-:Y:S01]  /*3020*/  IMAD.HI.U32 R56, R52, R100, RZ ;  /* 0x0000006434387227 */ /* 0x000fe200078e00ff */
[----:B------:R-:W-:-:S02]  /*3030*/  IADD3.X R16, P0, PT, R48, R48, RZ, P1, !PT ;  /* 0x0000003030107210 */ /* 0x000fc40000f1e4ff */
[----:B------:R-:W-:Y:S01]  /*3040*/  IADD3 R67, P1, PT, R12, -UR22, RZ ;  /* 0x800000160c437c10 */ /* 0x000fe2000ff3e0ff */
[----:B------:R-:W-:Y:S01]  /*3050*/  IMAD.WIDE.U32 R54, R83, R100, R54 ;  /* 0x0000006453367225 */ /* 0x000fe200078e0036 */
[----:B------:R-:W-:Y:S02]  /*3060*/  IADD3.X R14, P2, PT, R53, ~UR23, RZ, P2, !PT ;  /* 0x80000017350e7c10 */ /* 0x000fe4000975e4ff */
[----:B------:R-:W-:Y:S01]  /*3070*/  IADD3.X R62, P0, PT, R76, R76, RZ, P0, !PT ;  /* 0x0000004c4c3e7210 */ /* 0x000fe2000071e4ff */
[-C--:B------:R-:W-:Y:S01]  /*3080*/  IMAD.HI.U32 R78, R113, R100.reuse, RZ ;  /* 0x00000064714e7227 */ /* 0x080fe200078e00ff */
[----:B------:R-:W-:Y:S02]  /*3090*/  IADD3.X R26, P3, PT, R50, R93, RZ, P3, !PT ;  /* 0x0000005d321a7210 */ /* 0x000fe40001f7e4ff */
[----:B------:R-:W-:Y:S01]  /*30a0*/  IADD3.X R63, P1, PT, R16, ~UR23, RZ, P1, !PT ;  /* 0x80000017103f7c10 */ /* 0x000fe20008f3e4ff */
[----:B------:R-:W-:Y:S01]  /*30b0*/  IMAD.HI.U32 R104, R81, R100, RZ ;  /* 0x0000006451687227 */ /* 0x000fe200078e00ff */
[----:B------:R-:W-:-:S02]  /*30c0*/  IADD3.X R58, P2, PT, R75, ~UR8, RZ, P2, !PT ;  /* 0x800000084b3a7c10 */ /* 0x000fc4000975e4ff */
        /* <DEDUP_REMOVED lines=15> */
[----:B------:R-:W-:Y:S01]  /*31c0*/  IADD3.X R45, P2, PT, R20, ~UR24, RZ, P2, !PT ;  /* 0x80000018142d7c10 */ /* 0x000fe2000975e4ff */
[----:B------:R-:W-:Y:S01]  /*31d0*/  IMAD.X R47, R88, 0x1, R88, P0 ;  /* 0x00000001582f7824 */ /* 0x000fe200000e0658 */
[----:B------:R-:W-:Y:S02]  /*31e0*/  IADD3.X R49, P1, PT, R71, ~UR24, RZ, P1, !PT ;  /* 0x8000001847317c10 */ /* 0x000fe40008f3e4ff */
[----:B------:R-:W-:Y:S02]  /*31f0*/  IADD3.X R22, PT, PT, R103, ~UR25, RZ, P2, !PT ;  /* 0x8000001967167c10 */ /* 0x000fe400097fe4ff */
[----:B------:R-:W-:Y:S02]  /*3200*/  IADD3.X R44, PT, PT, R47, ~UR25, RZ, P1, !PT ;  /* 0x800000192f2c7c10 */ /* 0x000fe40008ffe4ff */
[----:B------:R-:W-:-:S02]  /*3210*/  ISETP.NE.AND P1, PT, R22, RZ, PT ;  /* 0x000000ff1600720c */ /* 0x000fc40003f25270 */
[----:B------:R-:W-:Y:S02]  /*3220*/  IADD3.X R57, PT, PT, R56, RZ, RZ, P4, !PT ;  /* 0x000000ff38397210 */ /* 0x000fe400027fe4ff */
[----:B------:R-:W-:Y:S02]  /*3230*/  MOV R56, R54 ;  /* 0x0000003600387202 */ /* 0x000fe40000000f00 */
[----:B------:R-:W-:Y:S02]  /*3240*/  SEL R22, R45, R20, !P1 ;  /* 0x000000142d167207 */ /* 0x000fe40004800000 */
[----:B------:R-:W-:Y:S01]  /*3250*/  ISETP.NE.AND P2, PT, R44, RZ, PT ;  /* 0x000000ff2c00720c */ /* 0x000fe20003f45270 */
[----:B------:R-:W-:Y:S01]  /*3260*/  IMAD.MOV.U32 R44, RZ, RZ, RZ ;  /* 0x000000ffff2c7224 */ /* 0x000fe200078e00ff */
[----:B------:R-:W-:Y:S01]  /*3270*/  MOV R45, R55 ;  /* 0x00000037002d7202 */ /* 0x000fe20000000f00 */
[----:B------:R-:W-:Y:S01]  /*3280*/  IMAD.WIDE.U32 R56, R52, R52, R56 ;  /* 0x0000003434387225 */ /* 0x000fe200078e0038 */
[----:B------:R-:W-:-:S02]  /*3290*/  SEL R111, R60, R77, !P1 ;  /* 0x0000004d3c6f7207 */ /* 0x000fc40004800000 */
[----:B------:R-:W-:Y:S01]  /*32a0*/  SEL R26, R61, R26, !P1 ;  /* 0x0000001a3d1a7207 */ /* 0x000fe20004800000 */
[----:B------:R-:W-:Y:S01]  /*32b0*/  IMAD.WIDE.U32 R44, R50, R100, R44 ;  /* 0x00000064322c7225 */ /* 0x000fe200078e002c */
[----:B------:R-:W-:Y:S02]  /*32c0*/  IADD3 R99, P0, PT, R54, R56, RZ ;  /* 0x0000003836637210 */ /* 0x000fe40007f1e0ff */
[----:B------:R-:W-:Y:S01]  /*32d0*/  SEL R24, R69, R24, !P1 ;  /* 0x0000001845187207 */ /* 0x000fe20004800000 */
[----:B------:R-:W-:Y:S01]  /*32e0*/  IMAD.MOV.U32 R54, RZ, RZ, R44 ;  /* 0x000000ffff367224 */ /* 0x000fe200078e002c */
[----:B------:R-:W-:Y:S01]  /*32f0*/  SEL R42, R65, R42, !P1 ;  /* 0x0000002a412a7207 */ /* 0x000fe20004800000 */
[----:B------:R-:W-:Y:S01]  /*3300*/  IMAD.MOV.U32 R55, RZ, RZ, R57 ;  /* 0x000000ffff377224 */ /* 0x000fe200078e0039 */
[----:B------:R-:W-:Y:S01]  /*3310*/  @P2 MOV R51, R62 ;  /* 0x0000003e00332202 */ /* 0x000fe20000000f00 */
[----:B------:R-:W-:Y:S01]  /*3320*/  IMAD.HI.U32 R60, R83, R100, RZ ;  /* 0x00000064533c7227 */ /* 0x000fe200078e00ff */
[----:B------:R-:W-:-:S02]  /*3330*/  SEL R75, R58, R75, !P1 ;  /* 0x0000004b3a4b7207 */ /* 0x000fc40004800000 */
[----:B------:R-:W-:Y:S01]  /*3340*/  SEL R53, R14, R53, !P1 ;  /* 0x000000350e357207 */ /* 0x000fe20004800000 */
[----:B------:R-:W-:Y:S01]  /*3350*/  IMAD.WIDE.U32 R54, R83, R52, R54 ;  /* 0x0000003453367225 */ /* 0x000fe200078e0036 */
[----:B------:R-:W-:Y:S02]  /*3360*/  IADD3.X R61, PT, PT, R60, RZ, RZ, P0, !PT ;  /* 0x000000ff3c3d7210 */ /* 0x000fe400007fe4ff */
[----:B------:R-:W-:Y:S01]  /*3370*/  @P2 MOV R49, R71 ;  /* 0x0000004700312202 */ /* 0x000fe20000000f00 */
[----:B------:R-:W-:Y:S01]  /*3380*/  IMAD.MOV.U32 R56, RZ, RZ, RZ ;  /* 0x000000ffff387224 */ /* 0x000fe200078e00ff */
[----:B------:R-:W-:Y:S01]  /*3390*/  MOV R60, R54 ;  /* 0x00000036003c7202 */ /* 0x000fe20000000f00 */
[----:B------:R-:W-:Y:S01]  /*33a0*/  IMAD.MOV.U32 R57, RZ, RZ, R45 ;  /* 0x000000ffff397224 */ /* 0x000fe200078e002d */
[----:B------:R-:W-:Y:S01]  /*33b0*/  @P2 MOV R28, R70 ;  /* 0x00000046001c2202 */ /* 0x000fe20000000f00 */
[----:B------:R-:W-:Y:S02]  /*33c0*/  IMAD.MOV.U32 R69, RZ, RZ, R55 ;  /* 0x000000ffff457224 */ /* 0x000fe400078e0037 */
[----:B------:R-:W-:-:S04]  /*33d0*/  IMAD.WIDE.U32 R56, R119, R100, R56 ;  /* 0x0000006477387225 */ /* 0x000fc800078e0038 */
[----:B------:R-:W-:Y:S01]  /*33e0*/  IMAD.WIDE.U32 R60, R83, R52, R60 ;  /* 0x00000034533c7225 */ /* 0x000fe200078e003c */
[----:B------:R-:W-:-:S03]  /*33f0*/  MOV R45, R57 ;  /* 0x00000039002d7202 */ /* 0x000fc60000000f00 */
[----:B------:R-:W-:Y:S01]  /*3400*/  IMAD.MOV.U32 R68, RZ, RZ, R56 ;  /* 0x000000ffff447224 */ /* 0x000fe200078e0038 */
[----:B------:R-:W-:Y:S01]  /*3410*/  IADD3 R55, P0, PT, R44, R60, RZ ;  /* 0x0000003c2c377210 */ /* 0x000fe20007f1e0ff */
[----:B------:R-:W-:Y:S02]  /*3420*/  IMAD.MOV.U32 R44, RZ, RZ, RZ ;  /* 0x000000ffff2c7224 */ /* 0x000fe400078e00ff */
[----:B------:R-:W-:-:S04]  /*3430*/  IMAD.WIDE.U32 R68, R50, R52, R68 ;  /* 0x0000003432447225 */ /* 0x000fc800078e0044 */
[----:B------:R-:W-:-:S04]  /*3440*/  IMAD.WIDE.U32 R44, R46, R100, R44 ;  /* 0x000000642e2c7225 */ /* 0x000fc800078e002c */
[----:B------:R-:W-:-:S04]  /*3450*/  IMAD.HI.U32 R65, R50, R100, RZ ;  /* 0x0000006432417227 */ /* 0x000fc800078e00ff */
[----:B------:R-:W-:Y:S01]  /*3460*/  IMAD.MOV.U32 R60, RZ, RZ, R68 ;  /* 0x000000ffff3c7224 */ /* 0x000fe200078e0044 */
[----:B------:R-:W-:Y:S01]  /*3470*/  MOV R68, R44 ;  /* 0x0000002c00447202 */ /* 0x000fe20000000f00 */
[----:B------:R-:W-:Y:S02]  /*3480*/  @P2 IMAD.MOV.U32 R67, RZ, RZ, R12 ;  /* 0x000000ffff432224 */ /* 0x000fe400078e000c */
[----:B------:R-:W-:-:S04]  /*3490*/  IMAD.WIDE.U32 R60, R83, R83, R60 ;  /* 0x00000053533c7225 */ /* 0x000fc800078e003c */
[----:B------:R-:W-:Y:S02]  /*34a0*/  IMAD.X R65, RZ, RZ, R65, P0 ;  /* 0x000000ffff417224 */ /* 0x000fe400000e0641 */
[----:B------:R-:W-:Y:S01]  /*34b0*/  @P2 IMAD.MOV.U32 R63, RZ, RZ, R16 ;  /* 0x000000ffff3f2224 */ /* 0x000fe200078e0010 */
[----:B------:R-:W-:Y:S01]  /*34c0*/  IADD3 R16, P0, PT, R67, R90, RZ ;  /* 0x0000005a43107210 */ /* 0x000fe20007f1e0ff */
[----:B------:R-:W-:-:S03]  /*34d0*/  IMAD.WIDE.U32 R68, R119, R52, R68 ;  /* 0x0000003477447225 */ /* 0x000fc600078e0044 */
[----:B------:R-:W-:Y:S01]  /*34e0*/  IADD3.X R12, P0, PT, R63, R48, RZ, P0, !PT ;  /* 0x000000303f0c7210 */ /* 0x000fe2000071e4ff */
[----:B------:R-:W-:Y:S01]  /*34f0*/  @P2 IMAD.MOV.U32 R18, RZ, RZ, R64 ;  /* 0x000000ffff122224 */ /* 0x000fe200078e0040 */
[----:B------:R-:W-:Y:S01]  /*3500*/  MOV R63, R45 ;  /* 0x0000002d003f7202 */ /* 0x000fe20000000f00 */
[----:B------:R-:W-:Y:S01]  /*3510*/  IMAD.MOV.U32 R64, RZ, RZ, R60 ;  /* 0x000000ffff407224 */ /* 0x000fe200078e003c */
[----:B------:R-:W-:Y:S01]  /*3520*/  IADD3.X R51, P0, PT, R51, R76, RZ, P0, !PT ;  /* 0x0000004c33337210 */ /* 0x000fe2000071e4ff */
[----:B------:R-:W-:Y:S02]  /*3530*/  IMAD.MOV.U32 R60, RZ, RZ, R68 ;  /* 0x000000ffff3c7224 */ /* 0x000fe400078e0044 */
[----:B------:R-:W-:Y:S01]  /*3540*/  IMAD.WIDE.U32 R64, R50, R52, R64 ;  /* 0x0000003432407225 */ /* 0x000fe200078e0040 */
[----:B------:R-:W-:-:S03]  /*3550*/  IADD3.X R18, P0, PT, R18, R87, RZ, P0, !PT ;  /* 0x0000005712127210 */ /* 0x000fc6000071e4ff */
[----:B------:R-:W-:Y:S01]  /*3560*/  IMAD.WIDE.U32 R60, R50, R83, R60 ;  /* 0x00000053323c7225 */ /* 0x000fe200078e003c */
[----:B------:R-:W-:-:S03]  /*3570*/  IADD3 R74, P1, PT, R56, R64, RZ ;  /* 0x00000040384a7210 */ /* 0x000fc60007f3e0ff */
[----:B------:R-:W-:Y:S01]  /*3580*/  @P2 IMAD.MOV.U32 R59, RZ, RZ, R66 ;  /* 0x000000ffff3b2224 */ /* 0x000fe200078e0042 */
[----:B------:R-:W-:Y:S01]  /*3590*/  IADD3 R77, P2, PT, R16, -UR22, RZ ;  /* 0x80000016104d7c10 */ /* 0x000fe2000ff5e0ff */
[----:B------:R-:W-:Y:S02]  /*35a0*/  IMAD.MOV.U32 R64, RZ, RZ, R60 ;  /* 0x000000ffff407224 */ /* 0x000fe400078e003c */
[----:B------:R-:W-:Y:S01]  /*35b0*/  IMAD.HI.U32 R70, R119, R100, RZ ;  /* 0x0000006477467227 */ /* 0x000fe200078e00ff */
[----:B------:R-:W-:Y:S02]  /*35c0*/  IADD3.X R14, P0, PT, R59, R72, RZ, P0, !PT ;  /* 0x000000483b0e7210 */ /* 0x000fe4000071e4ff */
[----:B------:R-:W-:Y:S01]  /*35d0*/  IADD3.X R79, P2, PT, R12, ~UR23, RZ, P2, !PT ;  /* 0x800000170c4f7c10 */ /* 0x000fe2000975e4ff */
[----:B------:R-:W-:Y:S01]  /*35e0*/  IMAD.WIDE.U32 R64, R50, R83, R64 ;  /* 0x0000005332407225 */ /* 0x000fe200078e0040 */
[----:B------:R-:W-:Y:S02]  /*35f0*/  IADD3.X R28, P0, PT, R28, R89, RZ, P0, !PT ;  /* 0x000000591c1c7210 */ /* 0x000fe4000071e4ff */
[----:B------:R-:W-:Y:S01]  /*3600*/  IADD3.X R20, P2, PT, R51, ~UR8, RZ, P2, !PT ;  /* 0x8000000833147c10 */ /* 0x000fe2000975e4ff */
[----:B------:R-:W-:Y:S01]  /*3610*/  IMAD.X R71, RZ, RZ, R70, P1 ;  /* 0x000000ffff477224 */ /* 0x000fe200008e0646 */
[----:B------:R-:W-:Y:S01]  /*3620*/  IADD3.X R54, P0, PT, R49, R80, RZ, P0, !PT ;  /* 0x0000005031367210 */ /* 0x000fe2000071e4ff */
[----:B------:R-:W-:Y:S01]  /*3630*/  IMAD.MOV.U32 R62, RZ, RZ, RZ ;  /* 0x000000ffff3e7224 */ /* 0x000fe200078e00ff */
[----:B------:R-:W-:Y:S01]  /*3640*/  IADD3.X R85, P2, PT, R18, ~UR9, RZ, P2, !PT ;  /* 0x8000000912557c10 */ /* 0x000fe2000975e4ff */
[----:B------:R-:W-:-:S02]  /*3650*/  IMAD.MOV.U32 R70, RZ, RZ, R64 ;  /* 0x000000ffff467224 */ /* 0x000fc400078e0040 */
[----:B------:R-:W-:Y:S01]  /*3660*/  IMAD.WIDE.U32 R62, R113, R100, R62 ;  /* 0x00000064713e7225 */ /* 0x000fe200078e003e */
[----:B------:R-:W-:-:S03]  /*3670*/  IADD3.X R91, P2, PT, R14, ~UR10, RZ, P2, !PT ;  /* 0x8000000a0e5b7c10 */ /* 0x000fc6000975e4ff */
[----:B------:R-:W-:Y:S01]  /*3680*/  IMAD.WIDE.U32 R70, R119, R52, R70 ;  /* 0x0000003477467225 */ /* 0x000fe200078e0046 */
[----:B------:R-:W-:Y:S02]  /*3690*/  MOV R45, R63 ;  /* 0x0000003f002d7202 */ /* 0x000fe40000000f00 */
[----:B------:R-:W-:Y:S01]  /*36a0*/  IADD3.X R49, P2, PT, R28, ~UR11, RZ, P2, !PT ;  /* 0x8000000b1c317c10 */ /* 0x000fe2000975e4ff */
[----:B------:R-:W-:Y:S01]  /*36b0*/  IMAD.X R47, R88, 0x1, R47, P0 ;  /* 0x00000001582f7824 */ /* 0x000fe200000e062f */
[----:B------:R-:W-:Y:S01]  /*36c0*/  IADD3 R93, P0, PT, R44, R70, RZ ;  /* 0x000000462c5d7210 */ /* 0x000fe20007f1e0ff */
[----:B------:R-:W-:Y:S01]  /*36d0*/  IMAD R102, R42, R42, RZ ;  /* 0x0000002a2a667224 */ /* 0x000fe200078e02ff */
[----:B------:R-:W-:Y:S01]  /*36e0*/  IADD3.X R73, P2, PT, R54, ~UR24, RZ, P2, !PT ;  /* 0x8000001836497c10 */ /* 0x000fe2000975e4ff */
[----:B------:R-:W-:Y:S02]  /*36f0*/  IMAD.MOV.U32 R68, RZ, RZ, R62 ;  /* 0x000000ffff447224 */ /* 0x000fe400078e003e */
[----:B------:R-:W-:Y:S01]  /*3700*/  IMAD.MOV.U32 R44, RZ, RZ, RZ ;  /* 0x000000ffff2c7224 */ /* 0x000fe200078e00ff */
[----:B------:R-:W-:Y:S01]  /*3710*/  IADD3 RZ, P3, PT, RZ, R102, RZ ;  /* 0x00000066ffff7210 */ /* 0x000fe20007f7e0ff */
[----:B------:R-:W-:Y:S01]  /*3720*/  IMAD.HI.U32 R58, R42, R42, RZ ;  /* 0x0000002a2a3a7227 */ /* 0x000fe200078e00ff */
[----:B------:R-:W-:-:S03]  /*3730*/  IADD3.X R56, PT, PT, R47, ~UR25, RZ, P2, !PT ;  /* 0x800000192f387c10 */ /* 0x000fc600097fe4ff */
[----:B------:R-:W-:Y:S01]  /*3740*/  IMAD R101, R53, R42, RZ ;  /* 0x0000002a35657224 */ /* 0x000fe200078e02ff */
[----:B------:R-:W-:Y:S01]  /*3750*/  IADD3.X R58, PT, PT, R58, RZ, RZ, P3, !PT ;  /* 0x000000ff3a3a7210 */ /* 0x000fe20001ffe4ff */
[----:B------:R-:W-:Y:S01]  /*3760*/  IMAD.WIDE.U32 R68, R46, R52, R68 ;  /* 0x000000342e447225 */ /* 0x000fe200078e0044 */
[----:B------:R-:W-:Y:S02]  /*3770*/  ISETP.NE.AND P2, PT, R56, RZ, PT ;  /* 0x000000ff3800720c */ /* 0x000fe40003f45270 */
[----:B------:R-:W-:Y:S01]  /*3780*/  IADD3 RZ, P1, PT, RZ, R101, RZ ;  /* 0x00000065ffff7210 */ /* 0x000fe20007f3e0ff */
[----:B------:R-:W-:Y:S01]  /*3790*/  IMAD.WIDE.U32 R44, R81, R100, R44 ;  /* 0x00000064512c7225 */ /* 0x000fe200078e002c */
[----:B------:R-:W-:Y:S02]  /*37a0*/  SEL R14, R91, R14, !P2 ;  /* 0x0000000e5b0e7207 */ /* 0x000fe40005000000 */
[----:B------:R-:W-:Y:S01]  /*37b0*/  SEL R16, R77, R16, !P2 ;  /* 0x000000104d107207 */ /* 0x000fe20005000000 */
[----:B------:R-:W-:Y:S01]  /*37c0*/  IMAD.HI.U32 R57, R42, R53, RZ ;  /* 0x000000352a397227 */ /* 0x000fe200078e00ff */
[----:B------:R-:W-:-:S02]  /*37d0*/  SEL R12, R79, R12, !P2 ;  /* 0x0000000c4f0c7207 */ /* 0x000fc40005000000 */
        /* <DEDUP_REMOVED lines=8> */
[----:B------:R-:W-:-:S04]  /*3860*/  IMAD.WIDE.U32 R68, R113, R52, R68 ;  /* 0x0000003471447225 */ /* 0x000fc800078e0044 */
[----:B------:R-:W-:Y:S02]  /*3870*/  IMAD.MOV.U32 R58, RZ, RZ, RZ ;  /* 0x000000ffff3a7224 */ /* 0x000fe400078e00ff */
[----:B------:R-:W-:-:S04]  /*3880*/  IMAD.HI.U32 R56, R53, R42, RZ ;  /* 0x0000002a35387227 */ /* 0x000fc800078e00ff */
[----:B------:R-:W-:Y:S01]  /*3890*/  IMAD.MOV.U32 R64, RZ, RZ, R60 ;  /* 0x000000ffff407224 */ /* 0x000fe200078e003c */
[----:B------:R-:W-:Y:S01]  /*38a0*/  MOV R60, R68 ;  /* 0x00000044003c7202 */ /* 0x000fe20000000f00 */
[----:B------:R-:W-:Y:S01]  /*38b0*/  IMAD.WIDE.U32 R58, R75, R42, R58 ;  /* 0x0000002a4b3a7225 */ /* 0x000fe200078e003a */
[----:B------:R-:W-:-:S03]  /*38c0*/  IADD3.X R57, PT, PT, R56, RZ, RZ, P1, !PT ;  /* 0x000000ff38397210 */ /* 0x000fc60000ffe4ff */
[----:B------:R-:W-:-:S04]  /*38d0*/  IMAD.WIDE.U32 R64, R50, R50, R64 ;  /* 0x0000003232407225 */ /* 0x000fc800078e0040 */
[----:B------:R-:W-:Y:S01]  /*38e0*/  IMAD.MOV.U32 R56, RZ, RZ, R58 ;  /* 0x000000ffff387224 */ /* 0x000fe200078e003a */
[----:B------:R-:W-:Y:S01]  /*38f0*/  MOV R70, R64 ;  /* 0x0000004000467202 */ /* 0x000fe20000000f00 */
[----:B------:R-:W-:-:S04]  /*3900*/  IMAD.WIDE.U32 R60, R46, R83, R60 ;  /* 0x000000532e3c7225 */ /* 0x000fc800078e003c */
[----:B------:R-:W-:Y:S01]  /*3910*/  IMAD.MOV.U32 R68, RZ, RZ, R45 ;  /* 0x000000ffff447224 */ /* 0x000fe200078e002d */
[----:B------:R-:W-:Y:S01]  /*3920*/  MOV R67, R61 ;  /* 0x0000003d00437202 */ /* 0x000fe20000000f00 */
[----:B------:R-:W-:-:S04]  /*3930*/  IMAD.HI.U32 R45, R46, R100, RZ ;  /* 0x000000642e2d7227 */ /* 0x000fc800078e00ff */
[----:B------:R-:W-:-:S04]  /*3940*/  IMAD.WIDE.U32 R56, R53, R53, R56 ;  /* 0x0000003535387225 */ /* 0x000fc800078e0038 */
[----:B------:R-:W-:Y:S01]  /*3950*/  IMAD.X R61, RZ, RZ, R45, P0 ;  /* 0x000000ffff3d7224 */ /* 0x000fe200000e062d */
[----:B------:R-:W-:Y:S01]  /*3960*/  SEL R45, R73, R54, !P2 ;  /* 0x00000036492d7207 */ /* 0x000fe20005000000 */
[----:B------:R-:W-:Y:S01]  /*3970*/  IMAD.WIDE.U32 R70, R119, R83, R70 ;  /* 0x0000005377467225 */ /* 0x000fe200078e0046 */
[----:B------:R-:W-:-:S03]  /*3980*/  IADD3 R73, P0, PT, R58, R56, RZ ;  /* 0x000000383a497210 */ /* 0x000fc60007f1e0ff */
        /* <DEDUP_REMOVED lines=26> */
[----:B------:R-:W-:Y:S02]  /*3b30*/  IMAD.MOV.U32 R66, RZ, RZ, RZ ;  /* 0x000000ffff427224 */ /* 0x000fe400078e00ff */
[----:B------:R-:W-:Y:S02]  /*3b40*/  IMAD.MOV.U32 R58, RZ, RZ, R70 ;  /* 0x000000ffff3a7224 */ /* 0x000fe400078e0046 */
[----:B------:R-:W-:Y:S02]  /*3b50*/  IMAD.MOV.U32 R70, RZ, RZ, R68 ;  /* 0x000000ffff467224 */ /* 0x000fe400078e0044 */
[----:B------:R-:W-:Y:S02]  /*3b60*/  HFMA2 R68, -RZ, RZ, 0, 0 ;  /* 0x00000000ff447431 */ /* 0x000fe400000001ff */
[----:B------:R-:W-:Y:S02]  /*3b70*/  IMAD.MOV.U32 R60, RZ, RZ, R64 ;  /* 0x000000ffff3c7224 */ /* 0x000fe400078e0040 */
[----:B------:R-:W-:-:S04]  /*3b80*/  IMAD.WIDE.U32 R66, R24, R42, R66 ;  /* 0x0000002a18427225 */ /* 0x000fc800078e0042 */
[----:B------:R-:W-:-:S04]  /*3b90*/  IMAD.WIDE.U32 R70, R113, R50, R70 ;  /* 0x0000003271467225 */ /* 0x000fc800078e0046 */
[----:B------:R-:W-:-:S04]  /*3ba0*/  IMAD.WIDE.U32 R58, R119, R119, R58 ;  /* 0x00000077773a7225 */ /* 0x000fc800078e003a */
[----:B------:R-:W-:Y:S01]  /*3bb0*/  IMAD.WIDE.U32 R64, R46, R83, R60 ;  /* 0x000000532e407225 */ /* 0x000fe200078e003c */
[----:B------:R-:W-:-:S03]  /*3bc0*/  MOV R60, R69 ;  /* 0x00000045003c7202 */ /* 0x000fc60000000f00 */
[----:B------:R-:W-:Y:S02]  /*3bd0*/  IMAD.MOV.U32 R56, RZ, RZ, R66 ;  /* 0x000000ffff387224 */ /* 0x000fe400078e0042 */
[----:B------:R-:W-:Y:S02]  /*3be0*/  IMAD.MOV.U32 R61, RZ, RZ, R71 ;  /* 0x000000ffff3d7224 */ /* 0x000fe400078e0047 */
[----:B------:R-:W-:Y:S02]  /*3bf0*/  IMAD R86, R16, R16, RZ ;  /* 0x0000001010567224 */ /* 0x000fe400078e02ff */
[----:B------:R-:W-:Y:S02]  /*3c00*/  IMAD.X R79, RZ, RZ, R78, P0 ;  /* 0x000000ffff4f7224 */ /* 0x000fe400000e064e */
[----:B------:R-:W-:Y:S01]  /*3c10*/  IMAD.MOV.U32 R71, RZ, RZ, R59 ;  /* 0x000000ffff477224 */ /* 0x000fe200078e003b */
[----:B------:R-:W-:Y:S01]  /*3c20*/  MOV R59, R65 ;  /* 0x00000041003b7202 */ /* 0x000fe20000000f00 */
[----:B------:R-:W-:Y:S01]  /*3c30*/  IMAD.MOV.U32 R69, RZ, RZ, R67 ;  /* 0x000000ffff457224 */ /* 0x000fe200078e0043 */
[----:B------:R-:W-:Y:S01]  /*3c40*/  MOV R65, R63 ;  /* 0x0000003f00417202 */ /* 0x000fe20000000f00 */
[----:B------:R-:W-:Y:S01]  /*3c50*/  IMAD.MOV.U32 R78, RZ, RZ, R64 ;  /* 0x000000ffff4e7224 */ /* 0x000fe200078e0040 */
[----:B------:R-:W-:Y:S01]  /*3c60*/  IADD3 RZ, P0, PT, RZ, R86, RZ ;  /* 0x00000056ffff7210 */ /* 0x000fe20007f1e0ff */
[----:B------:R-:W-:-:S04]  /*3c70*/  IMAD.WIDE.U32 R56, R26, R53, R56 ;  /* 0x000000351a387225 */ /* 0x000fc800078e0038 */
[----:B------:R-:W-:-:S04]  /*3c80*/  IMAD.WIDE.U32 R68, R111, R42, R68 ;  /* 0x0000002a6f447225 */ /* 0x000fc800078e0044 */
[----:B------:R-:W-:-:S04]  /*3c90*/  IMAD.HI.U32 R67, R16, R16, RZ ;  /* 0x0000001010437227 */ /* 0x000fc800078e00ff */
[----:B------:R-:W-:Y:S02]  /*3ca0*/  IMAD.MOV.U32 R64, RZ, RZ, R56 ;  /* 0x000000ffff407224 */ /* 0x000fe400078e0038 */
[----:B------:R-:W-:-:S04]  /*3cb0*/  IMAD.WIDE.U32 R78, R113, R52, R78 ;  /* 0x00000034714e7225 */ /* 0x000fc800078e004e */
[----:B------:R-:W-:-:S04]  /*3cc0*/  IMAD.WIDE.U32 R58, R46, R50, R58 ;  /* 0x000000322e3a7225 */ /* 0x000fc800078e003a */
[----:B------:R-:W-:Y:S02]  /*3cd0*/  IMAD.MOV.U32 R56, RZ, RZ, R68 ;  /* 0x000000ffff387224 */ /* 0x000fe400078e0044 */
[----:B------:R-:W-:-:S04]  /*3ce0*/  IMAD.WIDE.U32 R70, R46, R119, R70 ;  /* 0x000000772e467225 */ /* 0x000fc800078e0046 */
[----:B------:R-:W-:-:S04]  /*3cf0*/  IMAD.HI.U32 R62, R26, R42, RZ ;  /* 0x0000002a1a3e7227 */ /* 0x000fc800078e00ff */
[----:B------:R-:W-:-:S04]  /*3d00*/  IMAD.WIDE.U32 R64, R75, R75, R64 ;  /* 0x0000004b4b407225 */ /* 0x000fc800078e0040 */
[----:B------:R-:W-:Y:S01]  /*3d10*/  IMAD.X R67, RZ, RZ, R67, P0 ;  /* 0x000000ffff437224 */ /* 0x000fe200000e0643 */
[----:B------:R-:W-:Y:S01]  /*3d20*/  IADD3 R92, P0, PT, R44, R78, RZ ;  /* 0x0000004e2c5c7210 */ /* 0x000fe20007f1e0ff */
[----:B------:R-:W-:Y:S01]  /*3d30*/  IMAD.WIDE.U32 R60, R81, R50, R60 ;  /* 0x00000032513c7225 */ /* 0x000fe200078e003c */
[----:B------:R-:W-:-:S03]  /*3d40*/  MOV R78, R58 ;  /* 0x0000003a004e7202 */ /* 0x000fc60000000f00 */
[----:B------:R-:W-:-:S04]  /*3d50*/  IMAD.WIDE.U32 R56, R24, R53, R56 ;  /* 0x0000003518387225 */ /* 0x000fc800078e0038 */
[----:B------:R-:W-:Y:S02]  /*3d60*/  IMAD.MOV.U32 R58, RZ, RZ, R70 ;  /* 0x000000ffff3a7224 */ /* 0x000fe400078e0046 */
[----:B------:R-:W-:Y:S02]  /*3d70*/  IMAD R20, R12, R16, RZ ;  /* 0x000000100c147224 */ /* 0x000fe400078e02ff */
[----:B------:R-:W-:Y:S01]  /*3d80*/  IMAD.X R63, RZ, RZ, R62, P1 ;  /* 0x000000ffff3f7224 */ /* 0x000fe200008e063e */
[----:B------:R-:W-:Y:S01]  /*3d90*/  MOV R62, R64 ;  /* 0x00000040003e7202 */ /* 0x000fe20000000f00 */
[----:B------:R-:W-:Y:S01]  /*3da0*/  IMAD.MOV.U32 R85, RZ, RZ, R69 ;  /* 0x000000ffff557224 */ /* 0x000fe200078e0045 */
[----:B------:R-:W-:Y:S01]  /*3db0*/  IADD3 RZ, P1, PT, RZ, R20, RZ ;  /* 0x00000014ffff7210 */ /* 0x000fe20007f3e0ff */
[----:B------:R-:W-:Y:S01]  /*3dc0*/  IMAD.MOV.U32 R70, RZ, RZ, R60 ;  /* 0x000000ffff467224 */ /* 0x000fe200078e003c */
[----:B------:R-:W-:Y:S01]  /*3dd0*/  MOV R60, R61 ;  /* 0x0000003d003c7202 */ /* 0x000fe20000000f00 */
[----:B------:R-:W-:-:S02]  /*3de0*/  IMAD.MOV.U32 R64, RZ, RZ, R56 ;  /* 0x000000ffff407224 */ /* 0x000fc400078e0038 */
[----:B------:R-:W-:-:S04]  /*3df0*/  IMAD.WIDE.U32 R84, R22, R42, R84 ;  /* 0x0000002a16547225 */ /* 0x000fc800078e0054 */
[----:B------:R-:W-:-:S04]  /*3e00*/  IMAD.WIDE.U32 R70, R113, R119, R70 ;  /* 0x0000007771467225 */ /* 0x000fc800078e0046 */
[----:B------:R-:W-:-:S04]  /*3e10*/  IMAD.WIDE.U32 R58, R46, R119, R58 ;  /* 0x000000772e3a7225 */ /* 0x000fc800078e003a */
[----:B------:R-:W-:-:S04]  /*3e20*/  IMAD.WIDE.U32 R78, R113, R83, R78 ;  /* 0x00000053714e7225 */ /* 0x000fc800078e004e */
[----:B------:R-:W-:-:S04]  /*3e30*/  IMAD.HI.U32 R28, R16, R12, RZ ;  /* 0x0000000c101c7227 */ /* 0x000fc800078e00ff */
[----:B------:R-:W-:-:S04]  /*3e40*/  IMAD.WIDE.U32 R62, R26, R53, R62 ;  /* 0x000000351a3e7225 */ /* 0x000fc800078e003e */
[----:B------:R-:W-:-:S04]  /*3e50*/  IMAD.WIDE.U32 R64, R26, R75, R64 ;  /* 0x0000004b1a407225 */ /* 0x000fc800078e0040 */
[----:B------:R-:W-:Y:S02]  /*3e60*/  IMAD.MOV.U32 R61, RZ, RZ, R71 ;  /* 0x000000ffff3d7224 */ /* 0x000fe400078e0047 */
[----:B------:R-:W-:Y:S02]  /*3e70*/  IMAD.MOV.U32 R56, RZ, RZ, R84 ;  /* 0x000000ffff387224 */ /* 0x000fe400078e0054 */
[----:B------:R-:W-:Y:S02]  /*3e80*/  IMAD.X R105, RZ, RZ, R104, P0 ;  /* 0x000000ffff697224 */ /* 0x000fe400000e0668 */
[----:B------:R-:W-:Y:S01]  /*3e90*/  IMAD.MOV.U32 R71, RZ, RZ, R59 ;  /* 0x000000ffff477224 */ /* 0x000fe200078e003b */
[----:B------:R-:W-:Y:S01]  /*3ea0*/  MOV R59, R79 ;  /* 0x0000004f003b7202 */ /* 0x000fe20000000f00 */
[----:B------:R-:W-:Y:S01]  /*3eb0*/  IMAD.X R67, R28, 0x1, R67, P1 ;  /* 0x000000011c437824 */ /* 0x000fe200008e0643 */
[----:B------:R-:W-:Y:S01]  /*3ec0*/  IADD3 R95, P1, PT, R66, R62, RZ ;  /* 0x0000003e425f7210 */ /* 0x000fe20007f3e0ff */
[----:B------:R-:W-:Y:S01]  /*3ed0*/  IMAD.MOV.U32 R104, RZ, RZ, R78 ;  /* 0x000000ffff687224 */ /* 0x000fe200078e004e */
[----:B------:R-:W-:Y:S01]  /*3ee0*/  MOV R62, R64 ;  /* 0x00000040003e7202 */ /* 0x000fe20000000f00 */
[----:B------:R-:W-:-:S02]  /*3ef0*/  IMAD.MOV.U32 R78, RZ, RZ, RZ ;  /* 0x000000ffff4e7224 */ /* 0x000fc400078e00ff */
[----:B------:R-:W-:Y:S02]  /*3f00*/  HFMA2 R66, -RZ, RZ, 0, 0 ;  /* 0x00000000ff427431 */ /* 0x000fe400000001ff */
[----:B------:R-:W-:Y:S01]  /*3f10*/  IMAD.MOV.U32 R79, RZ, RZ, R85 ;  /* 0x000000ffff4f7224 */ /* 0x000fe200078e0055 */
[----:B------:R-:W-:Y:S01]  /*3f20*/  IADD3 R85, P2, PT, R20, R20, RZ ;  /* 0x0000001414557210 */ /* 0x000fe20007f5e0ff */
[----:B------:R-:W-:-:S04]  /*3f30*/  IMAD.WIDE.U32 R56, R111, R53, R56 ;  /* 0x000000356f387225 */ /* 0x000fc800078e0038 */
[----:B------:R-:W-:Y:S01]  /*3f40*/  IMAD.WIDE.U32 R78, R103, R42, R78 ;  /* 0x0000002a674e7225 */ /* 0x000fe200078e004e */
[----:B------:R-:W-:-:S03]  /*3f50*/  MOV R64, R56 ;  /* 0x0000003800407202 */ /* 0x000fc60000000f00 */
[----:B------:R-:W-:-:S04]  /*3f60*/  IMAD.HI.U32 R108, R24, R42, RZ ;  /* 0x0000002a186c7227 */ /* 0x000fc800078e00ff */
[----:B------:R-:W-:-:S04]  /*3f70*/  IMAD.WIDE.U32 R62, R26, R75, R62 ;  /* 0x0000004b1a3e7225 */ /* 0x000fc800078e003e */
[----:B------:R-:W-:Y:S02]  /*3f80*/  IMAD.MOV.U32 R56, RZ, RZ, R78 ;  /* 0x000000ffff387224 */ /* 0x000fe400078e004e */
[----:B------:R-:W-:Y:S01]  /*3f90*/  IMAD.X R109, RZ, RZ, R108, P1 ;  /* 0x000000ffff6d7224 */ /* 0x000fe200008e066c */
[----:B------:R-:W-:Y:S01]  /*3fa0*/  MOV R108, R62 ;  /* 0x0000003e006c7202 */ /* 0x000fe20000000f00 */
[----:B------:R-:W-:-:S04]  /*3fb0*/  IMAD.WIDE.U32 R64, R24, R75, R64 ;  /* 0x0000004b18407225 */ /* 0x000fc800078e0040 */
[----:B------:R-:W-:-:S04]  /*3fc0*/  IMAD.WIDE.U32 R56, R22, R53, R56 ;  /* 0x0000003516387225 */ /* 0x000fc800078e0038 */
[----:B------:R-:W-:Y:S02]  /*3fd0*/  IMAD.MOV.U32 R62, RZ, RZ, R64 ;  /* 0x000000ffff3e7224 */ /* 0x000fe400078e0040 */
[----:B------:R-:W-:-:S04]  /*3fe0*/  IMAD.WIDE.U32 R108, R24, R53, R108 ;  /* 0x00000035186c7225 */ /* 0x000fc800078e006c */
[----:B------:R-:W-:Y:S01]  /*3ff0*/  IMAD.WIDE.U32 R104, R81, R52, R104 ;  /* 0x0000003451687225 */ /* 0x000fe200078e0068 */
[----:B------:R-:W-:-:S03]  /*4000*/  IADD3 R94, P0, PT, R68, R108, RZ ;  /* 0x0000006c445e7210 */ /* 0x000fc60007f1e0ff */
[----:B------:R-:W-:Y:S01]  /*4010*/  IMAD.MOV.U32 R64, RZ, RZ, R56 ;  /* 0x000000ffff407224 */ /* 0x000fe200078e0038 */
[----:B------:R-:W-:Y:S01]  /*4020*/  MOV R56, R79 ;  /* 0x0000004f00387202 */ /* 0x000fe20000000f00 */
[----:B------:R-:W-:Y:S01]  /*4030*/  IMAD.WIDE.U32 R58, R113, R50, R58 ;  /* 0x00000032713a7225 */ /* 0x000fe200078e003a */
[----:B------:R-:W-:-:S03]  /*4040*/  MOV R69, R105 ;  /* 0x0000006900457202 */ /* 0x000fc60000000f00 */
[----:B------:R-:W-:-:S04]  /*4050*/  IMAD.WIDE.U32 R70, R46, R46, R70 ;  /* 0x0000002e2e467225 */ /* 0x000fc800078e0046 */
[----:B------:R-:W-:-:S04]  /*4060*/  IMAD.WIDE.U32 R60, R81, R119, R60 ;  /* 0x00000077513c7225 */ /* 0x000fc800078e003c */
[----:B------:R-:W-:-:S04]  /*4070*/  IMAD.WIDE.U32 R62, R26, R26, R62 ;  /* 0x0000001a1a3e7225 */ /* 0x000fc800078e003e */
[----:B------:R-:W-:Y:S02]  /*4080*/  IMAD.MOV.U32 R68, RZ, RZ, R58 ;  /* 0x000000ffff447224 */ /* 0x000fe400078e003a */
[----:B------:R-:W-:-:S04]  /*4090*/  IMAD.WIDE.U32 R56, R103, R53, R56 ;  /* 0x0000003567387225 */ /* 0x000fc800078e0038 */
[----:B------:R-:W-:-:S04]  /*40a0*/  IMAD.WIDE.U32 R64, R111, R75, R64 ;  /* 0x0000004b6f407225 */ /* 0x000fc800078e0040 */
[----:B------:R-:W-:Y:S02]  /*40b0*/  IMAD.MOV.U32 R58, RZ, RZ, R70 ;  /* 0x000000ffff3a7224 */ /* 0x000fe400078e0046 */
[----:B------:R-:W-:Y:S01]  /*40c0*/  IMAD.MOV.U32 R70, RZ, RZ, R60 ;  /* 0x000000ffff467224 */ /* 0x000fe200078e003c */
[----:B------:R-:W-:Y:S01]  /*40d0*/  MOV R60, R61 ;  /* 0x0000003d003c7202 */ /* 0x000fe20000000f00 */
[----:B------:R-:W-:Y:S02]  /*40e0*/  IMAD.MOV.U32 R108, RZ, RZ, R62 ;  /* 0x000000ffff6c7224 */ /* 0x000fe400078e003e */
[----:B------:R-:W-:-:S04]  /*40f0*/  IMAD.WIDE.U32 R68, R81, R83, R68 ;  /* 0x0000005351447225 */ /* 0x000fc800078e0044 */
[----:B------:R-:W-:Y:S01]  /*4100*/  IMAD.MOV.U32 R62, RZ, RZ, R64 ;  /* 0x000000ffff3e7224 */ /* 0x000fe200078e0040 */
[----:B------:R-:W-:Y:S01]  /*4110*/  MOV R64, R56 ;  /* 0x0000003800407202 */ /* 0x000fe20000000f00 */
[----:B------:R-:W-:-:S04]  /*4120*/  IMAD.WIDE.U32 R82, R104, 0x3d1, RZ ;  /* 0x000003d168527825 */ /* 0x000fc800078e00ff */
[----:B------:R-:W-:-:S04]  /*4130*/  IMAD.WIDE.U32 R70, R113, R46, R70 ;  /* 0x0000002e71467225 */ /* 0x000fc800078e0046 */
[----:B------:R-:W-:-:S04]  /*4140*/  IMAD.WIDE.U32 R58, R113, R119, R58 ;  /* 0x00000077713a7225 */ /* 0x000fc800078e003a */
[----:B------:R-:W-:-:S04]  /*4150*/  IMAD.HI.U32 R114, R111, R42, RZ ;  /* 0x0000002a6f727227 */ /* 0x000fc800078e00ff */
[----:B------:R-:W-:Y:S02]  /*4160*/  IMAD.MOV.U32 R116, RZ, RZ, R83 ;  /* 0x000000ffff747224 */ /* 0x000fe400078e0053 */
[----:B------:R-:W-:Y:S02]  /*4170*/  IMAD.MOV.U32 R61, RZ, RZ, R71 ;  /* 0x000000ffff3d7224 */ /* 0x000fe400078e0047 */
[----:B------:R-:W-:-:S04]  /*4180*/  IMAD.WIDE.U32 R64, R22, R75, R64 ;  /* 0x0000004b16407225 */ /* 0x000fc800078e0040 */
[----:B------:R-:W-:-:S04]  /*4190*/  IMAD.WIDE.U32 R62, R24, R26, R62 ;  /* 0x0000001a183e7225 */ /* 0x000fc800078e003e */
[----:B------:R-:W-:-:S04]  /*41a0*/  IMAD.WIDE.U32 R108, R24, R75, R108 ;  /* 0x0000004b186c7225 */ /* 0x000fc800078e006c */
[----:B------:R-:W-:Y:S01]  /*41b0*/  IMAD.MOV.U32 R71, RZ, RZ, R59 ;  /* 0x000000ffff477224 */ /* 0x000fe200078e003b */
[----:B------:R-:W-:Y:S01]  /*41c0*/  MOV R59, R69 ;  /* 0x00000045003b7202 */ /* 0x000fe20000000f00 */
[----:B------:R-:W-:Y:S01]  /*41d0*/  IMAD.X R115, RZ, RZ, R114, P0 ;  /* 0x000000ffff737224 */ /* 0x000fe200000e0672 */
[----:B------:R-:W-:Y:S01]  /*41e0*/  IADD3 RZ, P0, PT, RZ, R82, RZ ;  /* 0x00000052ffff7210 */ /* 0x000fe20007f1e0ff */
[----:B------:R-:W-:-:S04]  /*41f0*/  IMAD.WIDE.U32 R116, R68, 0x3d1, R116 ;  /* 0x000003d144747825 */ /* 0x000fc800078e0074 */
[----:B------:R-:W-:Y:S01]  /*4200*/  IMAD.MOV.U32 R56, RZ, RZ, R57 ;  /* 0x000000ffff387224 */ /* 0x000fe200078e0039 */
[----:B------:R-:W-:Y:S01]  /*4210*/  IADD3.X R44, P0, PT, R116, R104, RZ, P0, !PT ;  /* 0x00000068742c7210 */ /* 0x000fe2000071e4ff */
[----:B------:R-:W-:Y:S01]  /*4220*/  IMAD.MOV.U32 R57, RZ, RZ, R65 ;  /* 0x000000ffff397224 */ /* 0x000fe200078e0041 */
[----:B------:R-:W-:Y:S01]  /*4230*/  MOV R65, R63 ;  /* 0x0000003f00417202 */ /* 0x000fe20000000f00 */
[----:B------:R-:W-:Y:S01]  /*4240*/  IMAD.MOV.U32 R114, RZ, RZ, R108 ;  /* 0x000000ffff727224 */ /* 0x000fe200078e006c */
[----:B------:R-:W-:Y:S01]  /*4250*/  MOV R108, R117 ;  /* 0x00000075006c7202 */ /* 0x000fe20000000f00 */
[----:B------:R-:W-:Y:S02]  /*4260*/  IMAD.MOV.U32 R63, RZ, RZ, R109 ;  /* 0x000000ffff3f7224 */ /* 0x000fe400078e006d */
[----:B------:R-:W-:Y:S02]  /*4270*/  HFMA2 R117, -RZ, RZ, 0, 0 ;  /* 0x00000000ff757431 */ /* 0x000fe400000001ff */
[----:B------:R-:W-:-:S04]  /*4280*/  IMAD.WIDE.U32 R58, R81, R50, R58 ;  /* 0x00000032513a7225 */ /* 0x000fc800078e003a */
[----:B------:R-:W-:Y:S01]  /*4290*/  IMAD.WIDE.U32 R114, R111, R53, R114 ;  /* 0x000000356f727225 */ /* 0x000fe200078e0072 */
[----:B------:R-:W-:-:S03]  /*42a0*/  MOV R105, R59 ;  /* 0x0000003b00697202 */ /* 0x000fc60000000f00 */
[----:B------:R-:W-:Y:S01]  /*42b0*/  IMAD.MOV.U32 R109, RZ, RZ, RZ ;  /* 0x000000ffff6d7224 */ /* 0x000fe200078e00ff */
[----:B------:R-:W-:Y:S01]  /*42c0*/  IADD3 R52, P1, PT, R84, R114, RZ ;  /* 0x0000007254347210 */ /* 0x000fe20007f3e0ff */
[----:B------:R-:W-:-:S04]  /*42d0*/  IMAD.WIDE.U32 R70, R113, R46, R70 ;  /* 0x0000002e71467225 */ /* 0x000fc800078e0046 */
[----:B------:R-:W-:-:S04]  /*42e0*/  IMAD.WIDE.U32 R62, R24, R26, R62 ;  /* 0x0000001a183e7225 */ /* 0x000fc800078e003e */
[----:B------:R-:W-:-:S04]  /*42f0*/  IMAD.WIDE.U32 R64, R111, R26, R64 ;  /* 0x0000001a6f407225 */ /* 0x000fc800078e0040 */
[----:B------:R-:W-:-:S04]  /*4300*/  IMAD.WIDE.U32 R56, R103, R75, R56 ;  /* 0x0000004b67387225 */ /* 0x000fc800078e0038 */
[----:B------:R-:W-:-:S04]  /*4310*/  IMAD.WIDE.U32 R60, R81, R46, R60 ;  /* 0x0000002e513c7225 */ /* 0x000fc800078e003c */
[----:B------:R-:W-:-:S04]  /*4320*/  IMAD.WIDE.U32 R108, R58, 0x3d1, R108 ;  /* 0x000003d13a6c7825 */ /* 0x000fc800078e006c */
[----:B------:R-:W-:Y:S01]  /*4330*/  IMAD.MOV.U32 R104, RZ, RZ, R70 ;  /* 0x000000ffff687224 */ /* 0x000fe200078e0046 */
[----:B------:R-:W-:Y:S01]  /*4340*/  IADD3.X R28, P0, PT, R108, R68, RZ, P0, !PT ;  /* 0x000000446c1c7210 */ /* 0x000fe2000071e4ff */
[----:B------:R-:W-:Y:S02]  /*4350*/  IMAD.MOV.U32 R114, RZ, RZ, R62 ;  /* 0x000000ffff727224 */ /* 0x000fe400078e003e */
[----:B------:R-:W-:Y:S01]  /*4360*/  IMAD.MOV.U32 R62, RZ, RZ, R64 ;  /* 0x000000ffff3e7224 */ /* 0x000fe200078e0040 */
[----:B------:R-:W-:Y:S01]  /*4370*/  MOV R64, R56 ;  /* 0x0000003800407202 */ /* 0x000fe20000000f00 */
[----:B------:R-:W-:Y:S01]  /*4380*/  IMAD.MOV.U32 R70, RZ, RZ, R60 ;  /* 0x000000ffff467224 */ /* 0x000fe200078e003c */
[----:B------:R-:W-:Y:S01]  /*4390*/  MOV R60, R61 ;  /* 0x0000003d003c7202 */ /* 0x000fe20000000f00 */
[----:B------:R-:W-:-:S04]  /*43a0*/  IMAD.WIDE.U32 R104, R81, R119, R104 ;  /* 0x0000007751687225 */ /* 0x000fc800078e0068 */
[----:B------:R-:W-:Y:S02]  /*43b0*/  IMAD.MOV.U32 R108, RZ, RZ, R109 ;  /* 0x000000ffff6c7224 */ /* 0x000fe400078e006d */
[----:B------:R-:W-:-:S04]  /*43c0*/  IMAD.HI.U32 R68, R22, R42, RZ ;  /* 0x0000002a16447227 */ /* 0x000fc800078e00ff */
[----:B------:R-:W-:-:S04]  /*43d0*/  IMAD.WIDE.U32 R114, R111, R75, R114 ;  /* 0x0000004b6f727225 */ /* 0x000fc800078e0072 */
[----:B------:R-:W-:-:S04]  /*43e0*/  IMAD.WIDE.U32 R70, R113, R113, R70 ;  /* 0x0000007171467225 */ /* 0x000fc800078e0046 */
[----:B------:R-:W-:Y:S02]  /*43f0*/  IMAD.MOV.U32 R109, RZ, RZ, RZ ;  /* 0x000000ffff6d7224 */ /* 0x000fe400078e00ff */
[----:B------:R-:W-:-:S04]  /*4400*/  IMAD.WIDE.U32 R64, R22, R26, R64 ;  /* 0x0000001a16407225 */ /* 0x000fc800078e0040 */
[----:B------:R-:W-:-:S04]  /*4410*/  IMAD.WIDE.U32 R62, R24, R24, R62 ;  /* 0x00000018183e7225 */ /* 0x000fc800078e003e */
[----:B------:R-:W-:Y:S01]  /*4420*/  IMAD.X R69, RZ, RZ, R68, P1 ;  /* 0x000000ffff457224 */ /* 0x000fe200008e0644 */
[----:B------:R-:W-:Y:S01]  /*4430*/  MOV R68, R114 ;  /* 0x0000007200447202 */ /* 0x000fe20000000f00 */
[----:B------:R-:W-:-:S04]  /*4440*/  IMAD.WIDE.U32 R108, R104, 0x3d1, R108 ;  /* 0x000003d1686c7825 */ /* 0x000fc800078e006c */
[----:B------:R-:W-:Y:S01]  /*4450*/  IMAD.MOV.U32 R61, RZ, RZ, R71 ;  /* 0x000000ffff3d7224 */ /* 0x000fe200078e0047 */
[----:B------:R-:W-:Y:S01]  /*4460*/  IADD3.X R20, P0, PT, R108, R58, RZ, P0, !PT ;  /* 0x0000003a6c147210 */ /* 0x000fe2000071e4ff */
[----:B------:R-:W-:Y:S01]  /*4470*/  IMAD.MOV.U32 R56, RZ, RZ, R57 ;  /* 0x000000ffff387224 */ /* 0x000fe200078e0039 */
[----:B------:R-:W-:Y:S01]  /*4480*/  MOV R57, R65 ;  /* 0x0000004100397202 */ /* 0x000fe20000000f00 */
[----:B------:R-:W-:Y:S02]  /*4490*/  IMAD.MOV.U32 R71, RZ, RZ, R105 ;  /* 0x000000ffff477224 */ /* 0x000fe400078e0069 */
[----:B------:R-:W-:Y:S02]  /*44a0*/  IMAD.MOV.U32 R65, RZ, RZ, R63 ;  /* 0x000000ffff417224 */ /* 0x000fe400078e003f */
[----:B------:R-:W-:Y:S02]  /*44b0*/  IMAD.MOV.U32 R63, RZ, RZ, R115 ;  /* 0x000000ffff3f7224 */ /* 0x000fe400078e0073 */
[----:B------:R-:W-:-:S04]  /*44c0*/  IMAD.WIDE.U32 R70, R81, R46, R70 ;  /* 0x0000002e51467225 */ /* 0x000fc800078e0046 */
[----:B------:R-:W-:-:S04]  /*44d0*/  IMAD.WIDE.U32 R68, R22, R53, R68 ;  /* 0x0000003516447225 */ /* 0x000fc800078e0044 */
[----:B------:R-:W-:Y:S01]  /*44e0*/  IMAD.MOV.U32 R108, RZ, RZ, R109 ;  /* 0x000000ffff6c7224 */ /* 0x000fe200078e006d */
[----:B------:R-:W-:Y:S01]  /*44f0*/  IADD3 R54, P1, PT, R78, R68, RZ ;  /* 0x000000444e367210 */ /* 0x000fe20007f3e0ff */
[----:B------:R-:W-:Y:S02]  /*4500*/  IMAD.MOV.U32 R109, RZ, RZ, RZ ;  /* 0x000000ffff6d7224 */ /* 0x000fe400078e00ff */
[----:B------:R-:W-:-:S04]  /*4510*/  IMAD.WIDE.U32 R62, R111, R26, R62 ;  /* 0x0000001a6f3e7225 */ /* 0x000fc800078e003e */
[----:B------:R-:W-:-:S04]  /*4520*/  IMAD.WIDE.U32 R64, R111, R24, R64 ;  /* 0x000000186f407225 */ /* 0x000fc800078e0040 */
[----:B------:R-:W-:-:S04]  /*4530*/  IMAD.WIDE.U32 R56, R103, R26, R56 ;  /* 0x0000001a67387225 */ /* 0x000fc800078e0038 */
[----:B------:R-:W-:-:S04]  /*4540*/  IMAD.WIDE.U32 R66, R51, R16, R66 ;  /* 0x0000001033427225 */ /* 0x000fc800078e0042 */
[----:B------:R-:W-:Y:S01]  /*4550*/  IMAD.WIDE.U32 R108, R70, 0x3d1, R108 ;  /* 0x000003d1466c7825 */ /* 0x000fe200078e006c */
[----:B------:R-:W-:-:S03]  /*4560*/  MOV R58, R66 ;  /* 0x00000042003a7202 */ /* 0x000fc60000000f00 */
[----:B------:R-:W-:Y:S01]  /*4570*/  IMAD.WIDE.U32 R60, R81, R113, R60 ;  /* 0x00000071513c7225 */ /* 0x000fe200078e003c */
[----:B------:R-:W-:-:S03]  /*4580*/  IADD3.X R50, P0, PT, R108, R104, RZ, P0, !PT ;  /* 0x000000686c327210 */ /* 0x000fc6000071e4ff */
[----:B------:R-:W-:Y:S01]  /*4590*/  IMAD.MOV.U32 R68, RZ, RZ, R62 ;  /* 0x000000ffff447224 */ /* 0x000fe200078e003e */
[----:B------:R-:W-:Y:S01]  /*45a0*/  MOV R78, R60 ;  /* 0x0000003c004e7202 */ /* 0x000fe20000000f00 */
[----:B------:R-:W-:Y:S01]  /*45b0*/  IMAD.HI.U32 R59, R12, R16, RZ ;  /* 0x000000100c3b7227 */ /* 0x000fe200078e00ff */
[----:B------:R-:W-:-:S03]  /*45c0*/  MOV R60, R61 ;  /* 0x0000003d003c7202 */ /* 0x000fc60000000f00 */
[----:B------:R-:W-:Y:S01]  /*45d0*/  IMAD.MOV.U32 R62, RZ, RZ, R64 ;  /* 0x000000ffff3e7224 */ /* 0x000fe200078e0040 */
[----:B------:R-:W-:Y:S01]  /*45e0*/  MOV R64, R56 ;  /* 0x0000003800407202 */ /* 0x000fe20000000f00 */
[----:B------:R-:W-:Y:S01]  /*45f0*/  IMAD.X R59, RZ, RZ, R59, P2 ;  /* 0x000000ffff3b7224 */ /* 0x000fe200010e063b */
[----:B------:R-:W-:Y:S01]  /*4600*/  MOV R56, R57 ;  /* 0x0000003900387202 */ /* 0x000fe20000000f00 */
[----:B------:R-:W-:Y:S02]  /*4610*/  IMAD.MOV.U32 R108, RZ, RZ, R109 ;  /* 0x000000ffff6c7224 */ /* 0x000fe400078e006d */
[----:B------:R-:W-:Y:S02]  /*4620*/  HFMA2 R109, -RZ, RZ, 0, 0 ;  /* 0x00000000ff6d7431 */ /* 0x000fe400000001ff */
[----:B------:R-:W-:Y:S02]  /*4630*/  IMAD.MOV.U32 R79, RZ, RZ, R71 ;  /* 0x000000ffff4f7224 */ /* 0x000fe400078e0047 */
[----:B------:R-:W-:-:S04]  /*4640*/  IMAD.WIDE.U32 R64, R22, R24, R64 ;  /* 0x0000001816407225 */ /* 0x000fc800078e0040 */
        /* <DEDUP_REMOVED lines=8> */
[----:B------:R-:W-:Y:S02]  /*46d0*/  HFMA2 R69, -RZ, RZ, 0, 0 ;  /* 0x00000000ff457431 */ /* 0x000fe400000001ff */
[----:B------:R-:W-:Y:S02]  /*46e0*/  IMAD.MOV.U32 R61, RZ, RZ, R79 ;  /* 0x000000ffff3d7224 */ /* 0x000fe400078e004f */
[----:B------:R-:W-:-:S04]  /*46f0*/  IMAD.HI.U32 R104, R103, R42, RZ ;  /* 0x0000002a67687227 */ /* 0x000fc800078e00ff */
[----:B------:R-:W-:Y:S02]  /*4700*/  IMAD.MOV.U32 R66, RZ, RZ, RZ ;  /* 0x000000ffff427224 */ /* 0x000fe400078e00ff */
[----:B------:R-:W-:-:S04]  /*4710*/  IMAD.WIDE.U32 R108, R78, 0x3d1, R108 ;  /* 0x000003d14e6c7825 */ /* 0x000fc800078e006c */
[----:B------:R-:W-:Y:S01]  /*4720*/  IMAD.WIDE.U32 R60, R81, R81, R60 ;  /* 0x00000051513c7225 */ /* 0x000fe200078e003c */
[----:B------:R-:W-:Y:S02]  /*4730*/  IADD3.X R77, P0, PT, R108, R70, RZ, P0, !PT ;  /* 0x000000466c4d7210 */ /* 0x000fe4000071e4ff */
[----:B------:R-:W-:Y:S01]  /*4740*/  MOV R108, RZ ;  /* 0x000000ff006c7202 */ /* 0x000fe20000000f00 */
[----:B------:R-:W-:Y:S01]  /*4750*/  IMAD.X R105, RZ, RZ, R104, P1 ;  /* 0x000000ffff697224 */ /* 0x000fe200008e0668 */
[----:B------:R-:W-:Y:S01]  /*4760*/  MOV R104, R68 ;  /* 0x0000004400687202 */ /* 0x000fe20000000f00 */
[----:B------:R-:W-:-:S04]  /*4770*/  IMAD.WIDE.U32 R66, R18, R16, R66 ;  /* 0x0000001012427225 */ /* 0x000fc800078e0042 */
[----:B------:R-:W-:Y:S02]  /*4780*/  IMAD.MOV.U32 R68, RZ, RZ, R109 ;  /* 0x000000ffff447224 */ /* 0x000fe400078e006d */
[----:B------:R-:W-:Y:S02]  /*4790*/  IMAD.MOV.U32 R58, RZ, RZ, R66 ;  /* 0x000000ffff3a7224 */ /* 0x000fe400078e0042 */
[----:B------:R-:W-:-:S04]  /*47a0*/  IMAD.WIDE.U32 R68, R60, 0x3d1, R68 ;  /* 0x000003d13c447825 */ /* 0x000fc800078e0044 */
[----:B------:R-:W-:-:S04]  /*47b0*/  IMAD.WIDE.U32 R62, R22, R26, R62 ;  /* 0x0000001a163e7225 */ /* 0x000fc800078e003e */
[----:B------:R-:W-:-:S04]  /*47c0*/  IMAD.WIDE.U32 R58, R51, R12, R58 ;  /* 0x0000000c333a7225 */ /* 0x000fc800078e003a */
[----:B------:R-:W-:Y:S01]  /*47d0*/  IMAD.WIDE.U32 R104, R103, R53, R104 ;  /* 0x0000003567687225 */ /* 0x000fe200078e0068 */
[----:B------:R-:W-:Y:S02]  /*47e0*/  IADD3.X R53, P0, PT, R68, R78, RZ, P0, !PT ;  /* 0x0000004e44357210 */ /* 0x000fe4000071e4ff */
[----:B------:R-:W-:Y:S01]  /*47f0*/  MOV R78, R62 ;  /* 0x0000003e004e7202 */ /* 0x000fe20000000f00 */
[----:B------:R-:W-:-:S04]  /*4800*/  IMAD.WIDE.U32 R64, R111, R111, R64 ;  /* 0x0000006f6f407225 */ /* 0x000fc800078e0040 */
[----:B------:R-:W-:Y:S01]  /*4810*/  IMAD R69, R61, 0x3d1, R69 ;  /* 0x000003d13d457824 */ /* 0x000fe200078e0245 */
[----:B------:R-:W-:Y:S01]  /*4820*/  MOV R61, R59 ;  /* 0x0000003b003d7202 */ /* 0x000fe20000000f00 */
[----:B------:R-:W-:Y:S02]  /*4830*/  IMAD.MOV.U32 R79, RZ, RZ, R105 ;  /* 0x000000ffff4f7224 */ /* 0x000fe400078e0069 */
[----:B------:R-:W-:Y:S02]  /*4840*/  IMAD.MOV.U32 R70, RZ, RZ, R58 ;  /* 0x000000ffff467224 */ /* 0x000fe400078e003a */
[----:B------:R-:W-:Y:S02]  /*4850*/  IMAD.MOV.U32 R62, RZ, RZ, R64 ;  /* 0x000000ffff3e7224 */ /* 0x000fe400078e0040 */
[----:B------:R-:W-:-:S04]  /*4860*/  IMAD.WIDE.U32 R56, R103, R24, R56 ;  /* 0x0000001867387225 */ /* 0x000fc800078e0038 */
[----:B------:R-:W-:Y:S01]  /*4870*/  IMAD.WIDE.U32 R58, R104, 0x3d1, RZ ;  /* 0x000003d1683a7825 */ /* 0x000fe200078e00ff */
[----:B------:R-:W-:-:S03]  /*4880*/  MOV R64, R56 ;  /* 0x0000003800407202 */ /* 0x000fc60000000f00 */
[----:B------:R-:W-:Y:S01]  /*4890*/  IMAD.WIDE.U32 R78, R103, R75, R78 ;  /* 0x0000004b674e7225 */ /* 0x000fe200078e004e */
[----:B------:R-:W-:Y:S02]  /*48a0*/  IADD3.X R75, PT, PT, R69, R60, RZ, P0, !PT ;  /* 0x0000003c454b7210 */ /* 0x000fe400007fe4ff */
[----:B------:R-:W-:Y:S01]  /*48b0*/  IADD3 RZ, P0, PT, RZ, R58, RZ ;  /* 0x0000003affff7210 */ /* 0x000fe20007f1e0ff */
[----:B------:R-:W-:-:S04]  /*48c0*/  IMAD.HI.U32 R71, R51, R16, RZ ;  /* 0x0000001033477227 */ /* 0x000fc800078e00ff */
[----:B------:R-:W-:Y:S01]  /*48d0*/  IMAD.WIDE.U32 R62, R22, R24, R62 ;  /* 0x00000018163e7225 */ /* 0x000fe200078e003e */
[----:B------:R-:W-:-:S03]  /*48e0*/  IADD3.X R71, PT, PT, R71, RZ, RZ, P2, !PT ;  /* 0x000000ff47477210 */ /* 0x000fc600017fe4ff */
[----:B------:R-:W-:Y:S01]  /*48f0*/  IMAD.MOV.U32 R116, RZ, RZ, R59 ;  /* 0x000000ffff747224 */ /* 0x000fe200078e003b */
[----:B------:R-:W-:Y:S01]  /*4900*/  MOV R68, R62 ;  /* 0x0000003e00447202 */ /* 0x000fe20000000f00 */
[----:B------:R-:W-:Y:S02]  /*4910*/  IMAD.MOV.U32 R69, RZ, RZ, R79 ;  /* 0x000000ffff457224 */ /* 0x000fe400078e004f */
[----:B------:R-:W-:-:S04]  /*4920*/  IMAD.WIDE.U32 R116, R78, 0x3d1, R116 ;  /* 0x000003d14e747825 */ /* 0x000fc800078e0074 */
[----:B------:R-:W-:Y:S01]  /*4930*/  IMAD.WIDE.U32 R64, R22, R111, R64 ;  /* 0x0000006f16407225 */ /* 0x000fe200078e0040 */
[----:B------:R-:W-:Y:S02]  /*4940*/  IADD3.X R104, P0, PT, R116, R104, RZ, P0, !PT ;  /* 0x0000006874687210 */ /* 0x000fe4000071e4ff */
[----:B------:R-:W-:Y:S01]  /*4950*/  MOV R116, R117 ;  /* 0x0000007500747202 */ /* 0x000fe20000000f00 */
[----:B------:R-:W-:-:S04]  /*4960*/  IMAD.WIDE.U32 R70, R51, R12, R70 ;  /* 0x0000000c33467225 */ /* 0x000fc800078e0046 */
[----:B------:R-:W-:Y:S01]  /*4970*/  IMAD.WIDE.U32 R68, R103, R26, R68 ;  /* 0x0000001a67447225 */ /* 0x000fe200078e0044 */
[----:B------:R-:W-:-:S03]  /*4980*/  IADD3 R81, P1, PT, R66, R70, RZ ;  /* 0x0000004642517210 */ /* 0x000fc60007f3e0ff */
[----:B------:R-:W-:Y:S01]  /*4990*/  IMAD.MOV.U32 R56, RZ, RZ, R57 ;  /* 0x000000ffff387224 */ /* 0x000fe200078e0039 */
[----:B------:R-:W-:Y:S01]  /*49a0*/  MOV R57, R65 ;  /* 0x0000004100397202 */ /* 0x000fe20000000f00 */
[----:B------:R-:W-:Y:S02]  /*49b0*/  IMAD.MOV.U32 R117, RZ, RZ, RZ ;  /* 0x000000ffff757224 */ /* 0x000fe400078e00ff */
[----:B------:R-:W-:Y:S02]  /*49c0*/  IMAD.MOV.U32 R65, RZ, RZ, R63 ;  /* 0x000000ffff417224 */ /* 0x000fe400078e003f */
[----:B------:R-:W-:-:S04]  /*49d0*/  IMAD.HI.U32 R66, R18, R16, RZ ;  /* 0x0000001012427227 */ /* 0x000fc800078e00ff */
[----:B------:R-:W-:-:S04]  /*49e0*/  IMAD.WIDE.U32 R116, R68, 0x3d1, R116 ;  /* 0x000003d144747825 */ /* 0x000fc800078e0074 */
[----:B------:R-:W-:-:S04]  /*49f0*/  IMAD.WIDE.U32 R64, R22, R111, R64 ;  /* 0x0000006f16407225 */ /* 0x000fc800078e0040 */
[----:B------:R-:W-:Y:S02]  /*4a00*/  IMAD.MOV.U32 R109, RZ, RZ, R67 ;  /* 0x000000ffff6d7224 */ /* 0x000fe400078e0043 */
[----:B------:R-:W-:Y:S01]  /*4a10*/  IMAD.X R67, RZ, RZ, R66, P1 ;  /* 0x000000ffff437224 */ /* 0x000fe200008e0642 */
[----:B------:R-:W-:Y:S01]  /*4a20*/  IADD3.X R105, P1, PT, R116, R78, RZ, P0, !PT ;  /* 0x0000004e74697210 */ /* 0x000fe2000073e4ff */
[----:B------:R-:W-:Y:S01]  /*4a30*/  IMAD.MOV.U32 R63, RZ, RZ, R65 ;  /* 0x000000ffff3f7224 */ /* 0x000fe200078e0041 */
[----:B------:R-:W-:Y:S01]  /*4a40*/  MOV R65, R69 ;  /* 0x0000004500417202 */ /* 0x000fe20000000f00 */
[----:B------:R-:W-:Y:S02]  /*4a50*/  IMAD.MOV.U32 R116, RZ, RZ, R117 ;  /* 0x000000ffff747224 */ /* 0x000fe400078e0075 */
[----:B------:R-:W-:Y:S02]  /*4a60*/  HFMA2 R117, -RZ, RZ, 0, 0 ;  /* 0x00000000ff757431 */ /* 0x000fe400000001ff */
[----:B------:R-:W-:Y:S01]  /*4a70*/  IMAD.WIDE.U32 R56, R103, R111, R56 ;  /* 0x0000006f67387225 */ /* 0x000fe200078e0038 */
[----:B------:R-:W-:-:S03]  /*4a80*/  IADD3 R59, P0, PT, R82, -UR22, RZ ;  /* 0x80000016523b7c10 */ /* 0x000fc6000ff1e0ff */
[----:B------:R-:W-:Y:S01]  /*4a90*/  IMAD.WIDE.U32 R64, R103, R24, R64 ;  /* 0x0000001867407225 */ /* 0x000fe200078e0040 */
[----:B------:R-:W-:Y:S02]  /*4aa0*/  MOV R62, R56 ;  /* 0x00000038003e7202 */ /* 0x000fe40000000f00 */
[----:B------:R-:W-:Y:S01]  /*4ab0*/  MOV R56, R57 ;  /* 0x0000003900387202 */ /* 0x000fe20000000f00 */
[----:B------:R-:W-:Y:S01]  /*4ac0*/  IMAD.WIDE.U32 R108, R14, R16, R108 ;  /* 0x000000100e6c7225 */ /* 0x000fe200078e006c */
[----:B------:R-:W-:-:S03]  /*4ad0*/  IADD3.X R115, P0, PT, R44, ~UR23, RZ, P0, !PT ;  /* 0x800000172c737c10 */ /* 0x000fc6000871e4ff */
[----:B------:R-:W-:Y:S01]  /*4ae0*/  IMAD.WIDE.U32 R116, R64, 0x3d1, R116 ;  /* 0x000003d140747825 */ /* 0x000fe200078e0074 */
[----:B------:R-:W-:Y:S02]  /*4af0*/  MOV R113, R109 ;  /* 0x0000006d00717202 */ /* 0x000fe40000000f00 */
[----:B------:R-:W-:Y:S01]  /*4b00*/  IADD3.X R109, P0, PT, R28, ~UR8, RZ, P0, !PT ;  /* 0x800000081c6d7c10 */ /* 0x000fe2000871e4ff */
[----:B------:R-:W-:Y:S01]  /*4b10*/  IMAD.WIDE.U32 R62, R22, R22, R62 ;  /* 0x00000016163e7225 */ /* 0x000fe200078e003e */
[----:B------:R-:W-:-:S03]  /*4b20*/  IADD3.X R106, P1, PT, R116, R68, RZ, P1, !PT ;  /* 0x00000044746a7210 */ /* 0x000fc60000f3e4ff */
[----:B------:R-:W-:Y:S01]  /*4b30*/  IMAD.MOV.U32 R57, RZ, RZ, R63 ;  /* 0x000000ffff397224 */ /* 0x000fe200078e003f */
[----:B------:R-:W-:Y:S01]  /*4b40*/  MOV R63, R65 ;  /* 0x00000041003f7202 */ /* 0x000fe20000000f00 */
[----:B------:R-:W-:Y:S02]  /*4b50*/  IMAD.MOV.U32 R116, RZ, RZ, R117 ;  /* 0x000000ffff747224 */ /* 0x000fe400078e0075 */
[----:B------:R-:W-:Y:S02]  /*4b60*/  HFMA2 R117, -RZ, RZ, 0, 0 ;  /* 0x00000000ff757431 */ /* 0x000fe400000001ff */
[----:B------:R-:W-:-:S04]  /*4b70*/  IMAD.WIDE.U32 R56, R103, R22, R56 ;  /* 0x0000001667387225 */ /* 0x000fc800078e0038 */
[----:B------:R-:W-:Y:S01]  /*4b80*/  IMAD.WIDE.U32 R62, R103, R111, R62 ;  /* 0x0000006f673e7225 */ /* 0x000fe200078e003e */
[----:B------:R-:W-:Y:S02]  /*4b90*/  MOV R118, R56 ;  /* 0x0000003800767202 */ /* 0x000fe40000000f00 */
[----:B------:R-:W-:Y:S01]  /*4ba0*/  IADD3.X R111, P0, PT, R20, ~UR9, RZ, P0, !PT ;  /* 0x80000009146f7c10 */ /* 0x000fe2000871e4ff */
[----:B------:R-:W-:Y:S02]  /*4bb0*/  IMAD.MOV.U32 R60, RZ, RZ, R108 ;  /* 0x000000ffff3c7224 */ /* 0x000fe400078e006c */
[----:B------:R-:W-:Y:S02]  /*4bc0*/  IMAD.MOV.U32 R119, RZ, RZ, R63 ;  /* 0x000000ffff777224 */ /* 0x000fe400078e003f */
[----:B------:R-:W-:-:S04]  /*4bd0*/  IMAD.WIDE.U32 R116, R62, 0x3d1, R116 ;  /* 0x000003d13e747825 */ /* 0x000fc800078e0074 */
[----:B------:R-:W-:-:S04]  /*4be0*/  IMAD.WIDE.U32 R60, R18, R12, R60 ;  /* 0x0000000c123c7225 */ /* 0x000fc800078e003c */
[----:B------:R-:W-:Y:S01]  /*4bf0*/  IMAD.WIDE.U32 R118, R103, R22, R118 ;  /* 0x0000001667767225 */ /* 0x000fe200078e0076 */
[----:B------:R-:W-:-:S03]  /*4c00*/  IADD3.X R22, P1, PT, R116, R64, RZ, P1, !PT ;  /* 0x0000004074167210 */ /* 0x000fc60000f3e4ff */
[----:B------:R-:W-:Y:S01]  /*4c10*/  HFMA2 R64, -RZ, RZ, 0, 0 ;  /* 0x00000000ff407431 */ /* 0x000fe200000001ff */
[----:B------:R-:W-:Y:S01]  /*4c20*/  MOV R70, R60 ;  /* 0x0000003c00467202 */ /* 0x000fe20000000f00 */
[----:B------:R-:W-:-:S04]  /*4c30*/  IMAD.WIDE.U32 R112, R49, R16, R112 ;  /* 0x0000001031707225 */ /* 0x000fc800078e0070 */
[----:B------:R-:W-:Y:S02]  /*4c40*/  IMAD.MOV.U32 R116, RZ, RZ, R117 ;  /* 0x000000ffff747224 */ /* 0x000fe400078e0075 */
[----:B------:R-:W-:Y:S02]  /*4c50*/  HFMA2 R117, -RZ, RZ, 0, 0 ;  /* 0x00000000ff757431 */ /* 0x000fe400000001ff */
[----:B------:R-:W-:Y:S02]  /*4c60*/  IMAD.MOV.U32 R60, RZ, RZ, R112 ;  /* 0x000000ffff3c7224 */ /* 0x000fe400078e0070 */
[----:B------:R-:W-:Y:S01]  /*4c70*/  IMAD.MOV.U32 R65, RZ, RZ, R113 ;  /* 0x000000ffff417224 */ /* 0x000fe200078e0071 */
[----:B------:R-:W-:Y:S01]  /*4c80*/  IADD3.X R113, P0, PT, R50, ~UR10, RZ, P0, !PT ;  /* 0x8000000a32717c10 */ /* 0x000fe2000871e4ff */
[----:B------:R-:W-:-:S03]  /*4c90*/  IMAD.WIDE.U32 R70, R51, R51, R70 ;  /* 0x0000003333467225 */ /* 0x000fc600078e0046 */
[----:B------:R-:W-:Y:S01]  /*4ca0*/  IADD3.X R84, P0, PT, R77, ~UR11, RZ, P0, !PT ;  /* 0x8000000b4d547c10 */ /* 0x000fe2000871e4ff */
[----:B------:R-:W-:-:S03]  /*4cb0*/  IMAD.WIDE.U32 R60, R14, R12, R60 ;  /* 0x0000000c0e3c7225 */ /* 0x000fc600078e003c */
[----:B------:R-:W-:Y:S01]  /*4cc0*/  IADD3.X R24, P0, PT, R53, ~UR24, RZ, P0, !PT ;  /* 0x8000001835187c10 */ /* 0x000fe2000871e4ff */
[----:B------:R-:W-:-:S03]  /*4cd0*/  IMAD.WIDE.U32 R64, R45, R16, R64 ;  /* 0x000000102d407225 */ /* 0x000fc600078e0040 */
[----:B------:R-:W-:Y:S01]  /*4ce0*/  IADD3.X R26, PT, PT, R75, ~UR25, RZ, P0, !PT ;  /* 0x800000194b1a7c10 */ /* 0x000fe200087fe4ff */
[----:B------:R-:W-:Y:S01]  /*4cf0*/  IMAD.MOV.U32 R66, RZ, RZ, R70 ;  /* 0x000000ffff427224 */ /* 0x000fe200078e0046 */
[----:B------:R-:W-:Y:S01]  /*4d00*/  MOV R70, R60 ;  /* 0x0000003c00467202 */ /* 0x000fe20000000f00 */
[----:B------:R-:W-:-:S04]  /*4d10*/  IMAD.WIDE.U32 R116, R118, 0x3d1, R116 ;  /* 0x000003d176747825 */ /* 0x000fc800078e0074 */
[----:B------:R-:W-:Y:S01]  /*4d20*/  IMAD.MOV.U32 R60, RZ, RZ, R64 ;  /* 0x000000ffff3c7224 */ /* 0x000fe200078e0040 */
[----:B------:R-:W-:Y:S01]  /*4d30*/  IADD3.X R42, P1, PT, R116, R62, RZ, P1, !PT ;  /* 0x0000003e742a7210 */ /* 0x000fe20000f3e4ff */
[----:B------:R-:W-:-:S04]  /*4d40*/  IMAD.WIDE.U32 R66, R18, R12, R66 ;  /* 0x0000000c12427225 */ /* 0x000fc800078e0042 */
[----:B------:R-:W-:Y:S01]  /*4d50*/  HFMA2 R62, -RZ, RZ, 0, 0 ;  /* 0x00000000ff3e7431 */ /* 0x000fe200000001ff */
[----:B------:R-:W-:Y:S01]  /*4d60*/  MOV R116, R117 ;  /* 0x0000007500747202 */ /* 0x000fe20000000f00 */
[----:B------:R-:W-:Y:S01]  /*4d70*/  IMAD.WIDE.U32 R70, R18, R51, R70 ;  /* 0x0000003312467225 */ /* 0x000fe200078e0046 */
[----:B------:R-:W-:Y:S02]  /*4d80*/  MOV R69, R67 ;  /* 0x0000004300457202 */ /* 0x000fe40000000f00 */
[----:B------:R-:W-:Y:S01]  /*4d90*/  IADD3 R79, P2, PT, R108, R66, RZ ;  /* 0x000000426c4f7210 */ /* 0x000fe20007f5e0ff */
[----:B------:R-:W-:Y:S01]  /*4da0*/  IMAD.MOV.U32 R56, RZ, RZ, R57 ;  /* 0x000000ffff387224 */ /* 0x000fe200078e0039 */
[----:B------:R-:W-:Y:S01]  /*4db0*/  MOV R57, R119 ;  /* 0x0000007700397202 */ /* 0x000fe20000000f00 */
[----:B------:R-:W-:-:S04]  /*4dc0*/  IMAD.WIDE.U32 R60, R49, R12, R60 ;  /* 0x0000000c313c7225 */ /* 0x000fc800078e003c */
[----:B------:R-:W-:Y:S01]  /*4dd0*/  IMAD.MOV.U32 R68, RZ, RZ, R70 ;  /* 0x000000ffff447224 */ /* 0x000fe200078e0046 */
[----:B------:R-:W-:Y:S01]  /*4de0*/  MOV R70, R60 ;  /* 0x0000003c00467202 */ /* 0x000fe20000000f00 */
[----:B------:R-:W-:-:S04]  /*4df0*/  IMAD.HI.U32 R66, R14, R16, RZ ;  /* 0x000000100e427227 */ /* 0x000fc800078e00ff */
[----:B------:R-:W-:Y:S01]  /*4e00*/  IMAD.WIDE.U32 R56, R103, R103, R56 ;  /* 0x0000006767387225 */ /* 0x000fe200078e0038 */
[----:B------:R-:W-:-:S03]  /*4e10*/  IADD3 R103, P0, PT, R58, -UR22, RZ ;  /* 0x800000163a677c10 */ /* 0x000fc6000ff1e0ff */
[----:B------:R-:W-:-:S04]  /*4e20*/  IMAD.WIDE.U32 R68, R18, R51, R68 ;  /* 0x0000003312447225 */ /* 0x000fc800078e0044 */
[----:B------:R-:W-:Y:S02]  /*4e30*/  IMAD.MOV.U32 R63, RZ, RZ, R65 ;  /* 0x000000ffff3f7224 */ /* 0x000fe400078e0041 */
[----:B------:R-:W-:Y:S01]  /*4e40*/  IMAD.X R67, RZ, RZ, R66, P2 ;  /* 0x000000ffff437224 */ /* 0x000fe200010e0642 */
[----:B------:R-:W-:Y:S01]  /*4e50*/  ISETP.NE.AND P2, PT, R26, RZ, PT ;  /* 0x000000ff1a00720c */ /* 0x000fe20003f45270 */
[----:B------:R-:W-:Y:S01]  /*4e60*/  IMAD.WIDE.U32 R70, R14, R51, R70 ;  /* 0x000000330e467225 */ /* 0x000fe200078e0046 */
[----:B------:R-:W-:Y:S02]  /*4e70*/  IADD3.X R26, P0, PT, R104, ~UR23, RZ, P0, !PT ;  /* 0x80000017681a7c10 */ /* 0x000fe4000871e4ff */
[----:B------:R-:W-:Y:S01]  /*4e80*/  MOV R66, R68 ;  /* 0x0000004400427202 */ /* 0x000fe20000000f00 */
[----:B------:R-:W-:Y:S01]  /*4e90*/  IMAD.WIDE.U32 R62, R47, R16, R62 ;  /* 0x000000102f3e7225 */ /* 0x000fe200078e003e */
[----:B------:R-:W-:Y:S02]  /*4ea0*/  SEL R65, R59, R82, !P2 ;  /* 0x000000523b417207 */ /* 0x000fe40005000000 */
[----:B------:R-:W-:Y:S01]  /*4eb0*/  IADD3.X R82, P0, PT, R105, ~UR8, RZ, P0, !PT ;  /* 0x8000000869527c10 */ /* 0x000fe2000871e4ff */
[----:B------:R-:W-:Y:S01]  /*4ec0*/  IMAD.MOV.U32 R117, RZ, RZ, RZ ;  /* 0x000000ffff757224 */ /* 0x000fe200078e00ff */
[----:B------:R-:W-:Y:S01]  /*4ed0*/  SEL R28, R109, R28, !P2 ;  /* 0x0000001c6d1c7207 */ /* 0x000fe20005000000 */
[----:B------:R-:W-:Y:S01]  /*4ee0*/  IMAD.MOV.U32 R68, RZ, RZ, R70 ;  /* 0x000000ffff447224 */ /* 0x000fe200078e0046 */
[----:B------:R-:W-:Y:S01]  /*4ef0*/  IADD3.X R98, P0, PT, R106, ~UR9, RZ, P0, !PT ;  /* 0x800000096a627c10 */ /* 0x000fe2000871e4ff */
[----:B------:R-:W-:Y:S01]  /*4f00*/  IMAD.MOV.U32 R60, RZ, RZ, R62 ;  /* 0x000000ffff3c7224 */ /* 0x000fe200078e003e */
[----:B------:R-:W-:Y:S01]  /*4f10*/  SEL R113, R113, R50, !P2 ;  /* 0x0000003271717207 */ /* 0x000fe20005000000 */
[----:B------:R-:W-:Y:S01]  /*4f20*/  IMAD.WIDE.U32 R66, R14, R12, R66 ;  /* 0x0000000c0e427225 */ /* 0x000fe200078e0042 */
[----:B------:R-:W-:-:S02]  /*4f30*/  IADD3.X R96, P0, PT, R22, ~UR10, RZ, P0, !PT ;  /* 0x8000000a16607c10 */ /* 0x000fc4000871e4ff */
[----:B------:R-:W-:Y:S01]  /*4f40*/  SEL R20, R111, R20, !P2 ;  /* 0x000000146f147207 */ /* 0x000fe20005000000 */
[----:B------:R-:W-:Y:S01]  /*4f50*/  IMAD.WIDE.U32 R116, R56, 0x3d1, R116 ;  /* 0x000003d138747825 */ /* 0x000fe200078e0074 */
[----:B------:R-:W-:Y:S02]  /*4f60*/  IADD3 R78, P3, PT, R112, R66, RZ ;  /* 0x00000042704e7210 */ /* 0x000fe40007f7e0ff */
[----:B------:R-:W-:Y:S01]  /*4f70*/  SEL R84, R84, R77, !P2 ;  /* 0x0000004d54547207 */ /* 0x000fe20005000000 */
[----:B------:R-:W-:Y:S01]  /*4f80*/  IMAD.WIDE.U32 R68, R18, R18, R68 ;  /* 0x0000001212447225 */ /* 0x000fe200078e0044 */
[----:B------:R-:W-:Y:S02]  /*4f90*/  IADD3.X R46, P1, PT, R116, R118, RZ, P1, !PT ;  /* 0x00000076742e7210 */ /* 0x000fe40000f3e4ff */
[----:B------:R-:W-:Y:S01]  /*4fa0*/  SEL R24, R24, R53, !P2 ;  /* 0x0000003518187207 */ /* 0x000fe20005000000 */
[----:B------:R-:W-:Y:S01]  /*4fb0*/  IMAD.WIDE.U32 R60, R45, R12, R60 ;  /* 0x0000000c2d3c7225 */ /* 0x000fe200078e003c */
[----:B------:R-:W-:-:S03]  /*4fc0*/  MOV R66, R68 ;  /* 0x0000004400427202 */ /* 0x000fc60000000f00 */
[----:B------:R-:W-:Y:S01]  /*4fd0*/  IMAD R117, R57, 0x3d1, R117 ;  /* 0x000003d139757824 */ /* 0x000fe200078e0275 */
[----:B------:R-:W-:Y:S01]  /*4fe0*/  MOV R70, R60 ;  /* 0x0000003c00467202 */ /* 0x000fe20000000f00 */
[----:B------:R-:W-:Y:S01]  /*4ff0*/  IMAD.MOV.U32 R60, RZ, RZ, R63 ;  /* 0x000000ffff3c7224 */ /* 0x000fe200078e003f */
[----:B------:R-:W-:Y:S01]  /*5000*/  IADD3.X R63, P0, PT, R42, ~UR11, RZ, P0, !PT ;  /* 0x8000000b2a3f7c10 */ /* 0x000fe2000871e4ff */
[----:B------:R-:W-:Y:S01]  /*5010*/  IMAD.WIDE.U32 R66, R14, R51, R66 ;  /* 0x000000330e427225 */ /* 0x000fe200078e0042 */
[----:B------:R-:W-:Y:S02]  /*5020*/  IADD3.X R59, PT, PT, R117, R56, RZ, P1, !PT ;  /* 0x00000038753b7210 */ /* 0x000fe40000ffe4ff */
[----:B------:R-:W-:Y:S01]  /*5030*/  IADD3.X R117, P0, PT, R46, ~UR24, RZ, P0, !PT ;  /* 0x800000182e757c10 */ /* 0x000fe2000871e4ff */
[----:B------:R-:W-:-:S04]  /*5040*/  IMAD.HI.U32 R56, R49, R16, RZ ;  /* 0x0000001031387227 */ /* 0x000fc800078e00ff */
[----:B------:R-:W-:Y:S01]  /*5050*/  IMAD.X R57, RZ, RZ, R56, P3 ;  /* 0x000000ffff397224 */ /* 0x000fe200018e0638 */
[----:B------:R-:W-:Y:S01]  /*5060*/  MOV R56, R66 ;  /* 0x0000004200387202 */ /* 0x000fe20000000f00 */
[----:B------:R-:W-:Y:S01]  /*5070*/  IMAD.WIDE.U32 R70, R49, R51, R70 ;  /* 0x0000003331467225 */ /* 0x000fe200078e0046 */
[----:B------:R-:W-:-:S03]  /*5080*/  IADD3.X R66, PT, PT, R59, ~UR25, RZ, P0, !PT ;  /* 0x800000193b427c10 */ /* 0x000fc600087fe4ff */
[----:B------:R-:W-:Y:S01]  /*5090*/  IMAD.WIDE.U32 R60, R47, R12, R60 ;  /* 0x0000000c2f3c7225 */ /* 0x000fe200078e003c */
[----:B------:R-:W-:-:S03]  /*50a0*/  ISETP.NE.AND P3, PT, R66, RZ, PT ;  /* 0x000000ff4200720c */ /* 0x000fc60003f65270 */
[----:B------:R-:W-:Y:S01]  /*50b0*/  IMAD.MOV.U32 R68, RZ, RZ, R70 ;  /* 0x000000ffff447224 */ /* 0x000fe200078e0046 */
[----:B------:R-:W-:Y:S01]  /*50c0*/  MOV R70, R60 ;  /* 0x0000003c00467202 */ /* 0x000fe20000000f00 */
[----:B------:R-:W-:Y:S01]  /*50d0*/  IMAD.WIDE.U32 R56, R49, R12, R56 ;  /* 0x0000000c31387225 */ /* 0x000fe200078e0038 */
[----:B------:R-:W-:-:S03]  /*50e0*/  MOV R60, R61 ;  /* 0x0000003d003c7202 */ /* 0x000fc60000000f00 */
[----:B------:R-:W-:-:S04]  /*50f0*/  IMAD.WIDE.U32 R70, R45, R51, R70 ;  /* 0x000000332d467225 */ /* 0x000fc800078e0046 */
[----:B------:R-:W-:Y:S01]  /*5100*/  IMAD.WIDE.U32 R68, R14, R18, R68 ;  /* 0x000000120e447225 */ /* 0x000fe200078e0044 */
[----:B------:R-:W-:Y:S02]  /*5110*/  @P3 MOV R26, R104 ;  /* 0x00000068001a3202 */ /* 0x000fe40000000f00 */
[----:B------:R-:W-:Y:S01]  /*5120*/  @P3 MOV R98, R106 ;  /* 0x0000006a00623202 */ /* 0x000fe20000000f00 */
[----:B------:R-:W-:Y:S01]  /*5130*/  IMAD.MOV.U32 R61, RZ, RZ, R71 ;  /* 0x000000ffff3d7224 */ /* 0x000fe200078e0047 */
[----:B------:R-:W-:Y:S01]  /*5140*/  MOV R71, R69 ;  /* 0x0000004500477202 */ /* 0x000fe20000000f00 */
[----:B------:R-:W-:Y:S01]  /*5150*/  @P3 IMAD.MOV.U32 R103, RZ, RZ, R58 ;  /* 0x000000ffff673224 */ /* 0x000fe200078e003a */
[----:B------:R-:W-:Y:S01]  /*5160*/  @P3 MOV R96, R22 ;  /* 0x0000001600603202 */ /* 0x000fe20000000f00 */
[----:B------:R-:W-:Y:S01]  /*5170*/  IMAD R66, R100, R100, RZ ;  /* 0x0000006464427224 */ /* 0x000fe200078e02ff */
[----:B------:R-:W-:Y:S01]  /*5180*/  IADD3 R100, P4, PT, R64, R56, RZ ;  /* 0x0000003840647210 */ /* 0x000fe20007f9e0ff */
[----:B------:R-:W-:Y:S01]  /*5190*/  IMAD.MOV.U32 R69, RZ, RZ, R67 ;  /* 0x000000ffff457224 */ /* 0x000fe200078e0043 */
[----:B------:R-:W-:Y:S01]  /*51a0*/  IADD3 R103, P1, PT, R102, R103, RZ ;  /* 0x0000006766677210 */ /* 0x000fe20007f3e0ff */
[----:B------:R-:W-:Y:S01]  /*51b0*/  IMAD.WIDE.U32 R60, R47, R51, R60 ;  /* 0x000000332f3c7225 */ /* 0x000fe200078e003c */
[----:B------:R-:W-:-:S02]  /*51c0*/  SEL R56, R115, R44, !P2 ;  /* 0x0000002c73387207 */ /* 0x000fc40005000000 */
[----:B------:R-:W-:Y:S01]  /*51d0*/  IADD3 R44, P0, PT, R66, R65, RZ ;  /* 0x00000041422c7210 */ /* 0x000fe20007f1e0ff */
[----:B------:R-:W-:Y:S01]  /*51e0*/  IMAD.WIDE.U32 R70, R49, R18, R70 ;  /* 0x0000001231467225 */ /* 0x000fe200078e0046 */
[----:B------:R-:W-:Y:S02]  /*51f0*/  IADD3.X R26, P1, PT, R101, R26, RZ, P1, !PT ;  /* 0x0000001a651a7210 */ /* 0x000fe40000f3e4ff */
[----:B------:R-:W-:Y:S01]  /*5200*/  MOV R66, R60 ;  /* 0x0000003c00427202 */ /* 0x000fe20000000f00 */
[----:B------:R-:W-:Y:S01]  /*5210*/  @P3 IMAD.MOV.U32 R82, RZ, RZ, R105 ;  /* 0x000000ffff523224 */ /* 0x000fe200078e0069 */
[----:B------:R-:W-:Y:S01]  /*5220*/  IADD3.X R107, P0, PT, R107, R56, RZ, P0, !PT ;  /* 0x000000386b6b7210 */ /* 0x000fe2000071e4ff */
[----:B------:R-:W-:Y:S01]  /*5230*/  IMAD.WIDE.U32 R68, R14, R18, R68 ;  /* 0x000000120e447225 */ /* 0x000fe200078e0044 */
[----:B------:R-:W-:Y:S02]  /*5240*/  MOV R64, R70 ;  /* 0x0000004600407202 */ /* 0x000fe40000000f00 */
[----:B------:R-:W-:Y:S01]  /*5250*/  IADD3.X R73, P1, PT, R73, R82, RZ, P1, !PT ;  /* 0x0000005249497210 */ /* 0x000fe20000f3e4ff */
[----:B------:R-:W-:Y:S01]  /*5260*/  IMAD.MOV.U32 R67, RZ, RZ, R71 ;  /* 0x000000ffff437224 */ /* 0x000fe200078e0047 */
[----:B------:R-:W-:Y:S01]  /*5270*/  IADD3.X R28, P0, PT, R99, R28, RZ, P0, !PT ;  /* 0x0000001c631c7210 */ /* 0x000fe2000071e4ff */
[----:B------:R-:W-:Y:S01]  /*5280*/  IMAD.MOV.U32 R56, RZ, RZ, R68 ;  /* 0x000000ffff387224 */ /* 0x000fe200078e0044 */
[----:B------:R-:W-:Y:S01]  /*5290*/  IADD3.X R97, P6, PT, R97, R98, RZ, P1, !PT ;  /* 0x0000006261617210 */ /* 0x000fe20000fde4ff */
[----:B------:R-:W-:Y:S01]  /*52a0*/  IMAD.MOV.U32 R65, RZ, RZ, R69 ;  /* 0x000000ffff417224 */ /* 0x000fe200078e0045 */
[----:B------:R-:W-:Y:S01]  /*52b0*/  IADD3 R22, P1, PT, R103, -UR22, RZ ;  /* 0x8000001667167c10 */ /* 0x000fe2000ff3e0ff */
[----:B------:R-:W-:Y:S01]  /*52c0*/  IMAD.WIDE.U32 R66, R45, R18, R66 ;  /* 0x000000122d427225 */ /* 0x000fe200078e0042 */
[----:B------:R-:W-:-:S03]  /*52d0*/  @P3 MOV R117, R46 ;  /* 0x0000002e00753202 */ /* 0x000fc60000000f00 */
[----:B------:R-:W-:-:S04]  /*52e0*/  IMAD.HI.U32 R50, R45, R16, RZ ;  /* 0x000000102d327227 */ /* 0x000fc800078e00ff */
[----:B------:R-:W-:-:S04]  /*52f0*/  IMAD.WIDE.U32 R64, R14, R14, R64 ;  /* 0x0000000e0e407225 */ /* 0x000fc800078e0040 */
[----:B------:R-:W-:Y:S01]  /*5300*/  IMAD.WIDE.U32 R68, R49, R51, R56 ;  /* 0x0000003331447225 */ /* 0x000fe200078e0038 */
[----:B------:R-:W-:Y:S02]  /*5310*/  IADD3.X R57, PT, PT, R50, RZ, RZ, P4, !PT ;  /* 0x000000ff32397210 */ /* 0x000fe400027fe4ff */
[----:B------:R-:W-:Y:S01]  /*5320*/  IADD3.X R20, P4, PT, R55, R20, RZ, P0, !PT ;  /* 0x0000001437147210 */ /* 0x000fe2000079e4ff */
[----:B------:R-:W-:Y:S01]  /*5330*/  IMAD.MOV.U32 R60, RZ, RZ, R61 ;  /* 0x000000ffff3c7224 */ /* 0x000fe200078e003d */
[----:B------:R-:W-:Y:S01]  /*5340*/  MOV R61, R67 ;  /* 0x00000043003d7202 */ /* 0x000fe20000000f00 */
[----:B------:R-:W-:Y:S01]  /*5350*/  IMAD.MOV.U32 R67, RZ, RZ, R65 ;  /* 0x000000ffff437224 */ /* 0x000fe200078e0041 */
[----:B------:R-:W-:Y:S01]  /*5360*/  MOV R65, R69 ;  /* 0x0000004500417202 */ /* 0x000fe20000000f00 */
[----:B------:R-:W-:Y:S01]  /*5370*/  @P3 IMAD.MOV.U32 R63, RZ, RZ, R42 ;  /* 0x000000ffff3f3224 */ /* 0x000fe200078e002a */
[----:B------:R-:W-:Y:S01]  /*5380*/  IADD3.X R69, P1, PT, R26, ~UR23, RZ, P1, !PT ;  /* 0x800000171a457c10 */ /* 0x000fe20008f3e4ff */
[----:B------:R-:W-:Y:S01]  /*5390*/  IMAD.MOV.U32 R56, RZ, RZ, R68 ;  /* 0x000000ffff387224 */ /* 0x000fe200078e0044 */
[----:B------:R-:W-:Y:S01]  /*53a0*/  IADD3.X R95, P0, PT, R95, R96, RZ, P6, !PT ;  /* 0x000000605f5f7210 */ /* 0x000fe2000371e4ff */
[----:B------:R-:W-:Y:S01]  /*53b0*/  IMAD.WIDE.U32 R64, R49, R18, R64 ;  /* 0x0000001231407225 */ /* 0x000fe200078e0040 */
[----:B------:R-:W-:-:S02]  /*53c0*/  IADD3.X R74, P4, PT, R74, R113, RZ, P4, !PT ;  /* 0x000000714a4a7210 */ /* 0x000fc4000279e4ff */
        /* <DEDUP_REMOVED lines=10> */
[----:B------:R-:W-:Y:S01]  /*5470*/  IMAD.X R71, R54, 0x1, R59, P1 ;  /* 0x0000000136477824 */ /* 0x000fe200008e063b */
[----:B------:R-:W-:Y:S01]  /*5480*/  IADD3 R62, P3, PT, R62, R56, RZ ;  /* 0x000000383e3e7210 */ /* 0x000fe20007f7e0ff */
[----:B------:R-:W-:Y:S01]  /*5490*/  IMAD.HI.U32 R70, R47, R16, RZ ;  /* 0x000000102f467227 */ /* 0x000fe200078e00ff */
[----:B------:R-:W-:Y:S02]  /*54a0*/  IADD3.X R46, P2, PT, R63, ~UR11, RZ, P2, !PT ;  /* 0x8000000b3f2e7c10 */ /* 0x000fe4000975e4ff */
[----:B------:R-:W-:Y:S01]  /*54b0*/  MOV R56, R64 ;  /* 0x0000004000387202 */ /* 0x000fe20000000f00 */
[----:B------:R-:W-:Y:S01]  /*54c0*/  IMAD.MOV.U32 R52, RZ, RZ, R66 ;  /* 0x000000ffff347224 */ /* 0x000fe200078e0042 */
[----:B------:R-:W-:Y:S01]  /*54d0*/  IADD3.X R50, P2, PT, R117, ~UR24, RZ, P2, !PT ;  /* 0x8000001875327c10 */ /* 0x000fe2000975e4ff */
[----:B------:R-:W-:Y:S01]  /*54e0*/  IMAD.MOV.U32 R54, RZ, RZ, R60 ;  /* 0x000000ffff367224 */ /* 0x000fe200078e003c */
[----:B------:R-:W-:Y:S01]  /*54f0*/  MOV R53, R65 ;  /* 0x0000004100357202 */ /* 0x000fe20000000f00 */
[----:B------:R-:W-:Y:S01]  /*5500*/  IMAD.WIDE.U32 R58, R45, R51, R56 ;  /* 0x000000332d3a7225 */ /* 0x000fe200078e0038 */
[----:B------:R-:W-:-:S02]  /*5510*/  MOV R55, R67 ;  /* 0x0000004300377202 */ /* 0x000fc40000000f00 */
[----:B------:R-:W-:Y:S01]  /*5520*/  IADD3.X R60, PT, PT, R71, ~UR25, RZ, P2, !PT ;  /* 0x80000019473c7c10 */ /* 0x000fe200097fe4ff */
[----:B------:R-:W-:Y:S01]  /*5530*/  IMAD.WIDE.U32 R52, R49, R14, R52 ;  /* 0x0000000e31347225 */ /* 0x000fe200078e0034 */
[----:B------:R-:W-:-:S03]  /*5540*/  MOV R56, R58 ;  /* 0x0000003a00387202 */ /* 0x000fc60000000f00 */
[----:B------:R-:W-:-:S04]  /*5550*/  IMAD.WIDE.U32 R54, R45, R14, R54 ;  /* 0x0000000e2d367225 */ /* 0x000fc800078e0036 */
[----:B------:R-:W-:Y:S01]  /*5560*/  IMAD.X R57, RZ, RZ, R70, P3 ;  /* 0x000000ffff397224 */ /* 0x000fe200018e0646 */
[----:B------:R-:W-:Y:S01]  /*5570*/  ISETP.NE.AND P3, PT, R60, RZ, PT ;  /* 0x000000ff3c00720c */ /* 0x000fe20003f65270 */
[----:B------:R-:W-:Y:S01]  /*5580*/  IMAD.X R75, R92, 0x1, R75, P0 ;  /* 0x000000015c4b7824 */ /* 0x000fe200000e064b */
[----:B------:R-:W-:Y:S01]  /*5590*/  MOV R60, R61 ;  /* 0x0000003d003c7202 */ /* 0x000fe20000000f00 */
[----:B------:R-:W-:Y:S01]  /*55a0*/  IMAD.MOV.U32 R61, RZ, RZ, R55 ;  /* 0x000000ffff3d7224 */ /* 0x000fe200078e0037 */
[----:B------:R-:W-:Y:S01]  /*55b0*/  MOV R55, R53 ;  /* 0x0000003500377202 */ /* 0x000fe20000000f00 */
[----:B------:R-:W-:Y:S01]  /*55c0*/  IMAD.MOV.U32 R53, RZ, RZ, R59 ;  /* 0x000000ffff357224 */ /* 0x000fe200078e003b */
[----:B------:R-:W-:Y:S01]  /*55d0*/  SEL R103, R22, R103, !P3 ;  /* 0x0000006716677207 */ /* 0x000fe20005800000 */
[----:B------:R-:W-:Y:S01]  /*55e0*/  IMAD.WIDE.U32 R56, R47, R12, R56 ;  /* 0x0000000c2f387225 */ /* 0x000fe200078e0038 */
[----:B------:R-:W-:Y:S02]  /*55f0*/  IADD3 R22, P1, PT, R44, -UR22, RZ ;  /* 0x800000162c167c10 */ /* 0x000fe4000ff3e0ff */
[----:B------:R-:W-:Y:S01]  /*5600*/  SEL R59, R69, R26, !P3 ;  /* 0x0000001a453b7207 */ /* 0x000fe20005800000 */
[----:B------:R-:W-:Y:S01]  /*5610*/  IMAD.WIDE.U32 R52, R45, R18, R52 ;  /* 0x000000122d347225 */ /* 0x000fe200078e0034 */
[----:B------:R-:W-:-:S02]  /*5620*/  IADD3.X R26, P1, PT, R107, ~UR23, RZ, P1, !PT ;  /* 0x800000176b1a7c10 */ /* 0x000fc40008f3e4ff */
[----:B------:R-:W-:Y:S01]  /*5630*/  IADD3 R69, P0, PT, R103, -R90, RZ ;  /* 0x8000005a67457210 */ /* 0x000fe20007f1e0ff */
[----:B------:R-:W-:Y:S01]  /*5640*/  IMAD.WIDE.U32 R60, R47, R14, R60 ;  /* 0x0000000e2f3c7225 */ /* 0x000fe200078e003c */
[----:B------:R-:W-:Y:S02]  /*5650*/  SEL R77, R42, R73, !P3 ;  /* 0x000000492a4d7207 */ /* 0x000fe40005800000 */
[----:B------:R-:W-:Y:S01]  /*5660*/  IADD3.X R42, P1, PT, R28, ~UR8, RZ, P1, !PT ;  /* 0x800000081c2a7c10 */ /* 0x000fe20008f3e4ff */
[----:B------:R-:W-:Y:S01]  /*5670*/  IMAD.WIDE.U32 R54, R49, R49, R54 ;  /* 0x0000003131367225 */ /* 0x000fe200078e0036 */
[----:B------:R-:W-:Y:S02]  /*5680*/  IADD3.X R73, P0, PT, R59, ~R48, RZ, P0, !PT ;  /* 0x800000303b497210 */ /* 0x000fe4000071e4ff */
[----:B------:R-:W-:Y:S01]  /*5690*/  MOV R58, R52 ;  /* 0x00000034003a7202 */ /* 0x000fe20000000f00 */
[----:B------:R-:W-:Y:S01]  /*56a0*/  IMAD.MOV.U32 R65, RZ, RZ, R53 ;  /* 0x000000ffff417224 */ /* 0x000fe200078e0035 */
[----:B------:R-:W-:Y:S01]  /*56b0*/  MOV R66, R60 ;  /* 0x0000003c00427202 */ /* 0x000fe20000000f00 */
[----:B------:R-:W-:Y:S01]  /*56c0*/  IMAD.MOV.U32 R59, RZ, RZ, R57 ;  /* 0x000000ffff3b7224 */ /* 0x000fe200078e0039 */
[----:B------:R-:W-:Y:S01]  /*56d0*/  MOV R64, R54 ;  /* 0x0000003600407202 */ /* 0x000fe20000000f00 */
[----:B------:R-:W-:Y:S01]  /*56e0*/  IMAD.WIDE.U32 R52, R56, 0x3d1, RZ ;  /* 0x000003d138347825 */ /* 0x000fe200078e00ff */
[----:B------:R-:W-:-:S02]  /*56f0*/  SEL R82, R68, R97, !P3 ;  /* 0x0000006144527207 */ /* 0x000fc40005800000 */
[----:B------:R-:W-:Y:S01]  /*5700*/  IADD3.X R68, P1, PT, R20, ~UR9, RZ, P1, !PT ;  /* 0x8000000914447c10 */ /* 0x000fe20008f3e4ff */
[----:B------:R-:W-:Y:S01]  /*5710*/  IMAD.MOV.U32 R67, RZ, RZ, R55 ;  /* 0x000000ffff437224 */ /* 0x000fe200078e0037 */
[----:B------:R-:W-:Y:S01]  /*5720*/  MOV R54, R53 ;  /* 0x0000003500367202 */ /* 0x000fe20000000f00 */
[----:B------:R-:W-:Y:S01]  /*5730*/  IMAD.WIDE.U32 R58, R47, R51, R58 ;  /* 0x000000332f3a7225 */ /* 0x000fe200078e003a */
[----:B------:R-:W-:Y:S02]  /*5740*/  IADD3.X R70, P1, PT, R74, ~UR10, RZ, P1, !PT ;  /* 0x8000000a4a467c10 */ /* 0x000fe40008f3e4ff */
[----:B------:R-:W-:Y:S01]  /*5750*/  MOV R60, R61 ;  /* 0x0000003d003c7202 */ /* 0x000fe20000000f00 */
[----:B------:R-:W-:Y:S01]  /*5760*/  IMAD.WIDE.U32 R66, R45, R49, R66 ;  /* 0x000000312d427225 */ /* 0x000fe200078e0042 */
[----:B------:R-:W-:Y:S02]  /*5770*/  IADD3.X R77, P0, PT, R77, ~R76, RZ, P0, !PT ;  /* 0x8000004c4d4d7210 */ /* 0x000fe4000071e4ff */
[----:B------:R-:W-:Y:S01]  /*5780*/  IADD3.X R76, P1, PT, R84, ~UR11, RZ, P1, !PT ;  /* 0x8000000b544c7c10 */ /* 0x000fe20008f3e4ff */
[----:B------:R-:W-:Y:S01]  /*5790*/  IMAD.WIDE.U32 R64, R45, R14, R64 ;  /* 0x0000000e2d407225 */ /* 0x000fe200078e0040 */
[----:B------:R-:W-:-:S02]  /*57a0*/  IADD3 RZ, P4, PT, RZ, R52, RZ ;  /* 0x00000034ffff7210 */ /* 0x000fc40007f9e0ff */
[----:B------:R-:W-:Y:S01]  /*57b0*/  IADD3.X R53, P2, PT, R91, ~UR24, RZ, P1, !PT ;  /* 0x800000185b357c10 */ /* 0x000fe20008f5e4ff */
[----:B------:R-:W-:Y:S01]  /*57c0*/  IMAD.MOV.U32 R55, RZ, RZ, RZ ;  /* 0x000000ffff377224 */ /* 0x000fe200078e00ff */
[----:B------:R-:W-:Y:S01]  /*57d0*/  SEL R95, R24, R95, !P3 ;  /* 0x0000005f185f7207 */ /* 0x000fe20005800000 */
[----:B------:R-:W-:Y:S01]  /*57e0*/  IMAD.MOV.U32 R61, RZ, RZ, R67 ;  /* 0x000000ffff3d7224 */ /* 0x000fe200078e0043 */
[----:B------:R-:W-:Y:S01]  /*57f0*/  MOV R67, R65 ;  /* 0x0000004100437202 */ /* 0x000fe20000000f00 */
[----:B------:R-:W-:Y:S01]  /*5800*/  IMAD.WIDE.U32 R54, R58, 0x3d1, R54 ;  /* 0x000003d13a367825 */ /* 0x000fe200078e0036 */
[----:B------:R-:W-:Y:S02]  /*5810*/  IADD3.X R24, PT, PT, R75, ~UR25, RZ, P2, !PT ;  /* 0x800000194b187c10 */ /* 0x000fe400097fe4ff */
[----:B------:R-:W-:Y:S01]  /*5820*/  IADD3.X R87, P0, PT, R82, ~R87, RZ, P0, !PT ;  /* 0x8000005752577210 */ /* 0x000fe2000071e4ff */
[----:B------:R-:W-:Y:S01]  /*5830*/  IMAD.MOV.U32 R65, RZ, RZ, R59 ;  /* 0x000000ffff417224 */ /* 0x000fe200078e003b */
[----:B------:R-:W-:Y:S01]  /*5840*/  IADD3.X R48, P1, PT, R54, R56, RZ, P4, !PT ;  /* 0x0000003836307210 */ /* 0x000fe2000273e4ff */
[----:B------:R-:W-:Y:S01]  /*5850*/  IMAD.WIDE.U32 R60, R47, R49, R60 ;  /* 0x000000312f3c7225 */ /* 0x000fe200078e003c */
[----:B------:R-:W-:-:S02]  /*5860*/  MOV R54, R55 ;  /* 0x0000003700367202 */ /* 0x000fc40000000f00 */
[----:B------:R-:W-:Y:S01]  /*5870*/  ISETP.NE.AND P2, PT, R24, RZ, PT ;  /* 0x000000ff1800720c */ /* 0x000fe20003f45270 */
[----:B------:R-:W-:Y:S01]  /*5880*/  IMAD.WIDE.U32 R64, R47, R18, R64 ;  /* 0x000000122f407225 */ /* 0x000fe200078e0040 */
[----:B------:R-:W-:Y:S02]  /*5890*/  SEL R46, R46, R63, !P3 ;  /* 0x0000003f2e2e7207 */ /* 0x000fe40005800000 */
[----:B------:R-:W-:Y:S01]  /*58a0*/  IADD3.X R63, P0, PT, R95, ~R72, RZ, P0, !PT ;  /* 0x800000485f3f7210 */ /* 0x000fe2000071e4ff */
[----:B------:R-:W-:Y:S01]  /*58b0*/  IMAD.MOV.U32 R55, RZ, RZ, RZ ;  /* 0x000000ffff377224 */ /* 0x000fe200078e00ff */
[----:B------:R-:W-:Y:S01]  /*58c0*/  SEL R117, R50, R117, !P3 ;  /* 0x0000007532757207 */ /* 0x000fe20005800000 */
[----:B------:R-:W-:Y:S01]  /*58d0*/  IMAD.WIDE.U32 R66, R45, R49, R66 ;  /* 0x000000312d427225 */ /* 0x000fe200078e0042 */
[----:B------:R-:W-:Y:S02]  /*58e0*/  IADD3.X R93, P0, PT, R46, ~R89, RZ, P0, !PT ;  /* 0x800000592e5d7210 */ /* 0x000fe4000071e4ff */
[----:B------:R-:W-:Y:S01]  /*58f0*/  IADD3 R95, P3, PT, R52, -UR22, RZ ;  /* 0x80000016345f7c10 */ /* 0x000fe2000ff7e0ff */
[----:B------:R-:W-:Y:S01]  /*5900*/  IMAD.WIDE.U32 R54, R64, 0x3d1, R54 ;  /* 0x000003d140367825 */ /* 0x000fe200078e0036 */
[----:B------:R-:W-:-:S02]  /*5910*/  MOV R56, R66 ;  /* 0x0000004200387202 */ /* 0x000fc40000000f00 */
[----:B------:R-:W-:Y:S01]  /*5920*/  IADD3.X R80, P0, PT, R117, ~R80, RZ, P0, !PT ;  /* 0x8000005075507210 */ /* 0x000fe2000071e4ff */
[----:B------:R-:W-:Y:S01]  /*5930*/  IMAD.MOV.U32 R59, RZ, RZ, R67 ;  /* 0x000000ffff3b7224 */ /* 0x000fe200078e0043 */
[----:B------:R-:W-:Y:S01]  /*5940*/  IADD3.X R24, P1, PT, R54, R58, RZ, P1, !PT ;  /* 0x0000003a36187210 */ /* 0x000fe20000f3e4ff */
[----:B------:R-:W-:Y:S01]  /*5950*/  IMAD.MOV.U32 R57, RZ, RZ, R65 ;  /* 0x000000ffff397224 */ /* 0x000fe200078e0041 */
[----:B------:R-:W-:Y:S01]  /*5960*/  MOV R58, R60 ;  /* 0x0000003c003a7202 */ /* 0x000fe20000000f00 */
[----:B------:R-:W-:Y:S01]  /*5970*/  IMAD.MOV.U32 R67, RZ, RZ, RZ ;  /* 0x000000ffff437224 */ /* 0x000fe200078e00ff */
[----:B------:R-:W-:Y:S01]  /*5980*/  MOV R66, R55 ;  /* 0x0000003700427202 */ /* 0x000fe20000000f00 */
[----:B------:R-:W-:Y:S01]  /*5990*/  IMAD.WIDE.U32 R56, R47, R14, R56 ;  /* 0x0000000e2f387225 */ /* 0x000fe200078e0038 */
[----:B------:R-:W-:Y:S02]  /*59a0*/  @P2 MOV R26, R107 ;  /* 0x0000006b001a2202 */ /* 0x000fe40000000f00 */
[----:B------:R-:W-:Y:S01]  /*59b0*/  @P2 MOV R68, R20 ;  /* 0x0000001400442202 */ /* 0x000fe20000000f00 */
[----:B------:R-:W-:Y:S01]  /*59c0*/  IMAD.WIDE.U32 R58, R45, R45, R58 ;  /* 0x0000002d2d3a7225 */ /* 0x000fe200078e003a */
[----:B------:R-:W-:-:S03]  /*59d0*/  @P2 MOV R76, R84 ;  /* 0x00000054004c2202 */ /* 0x000fc60000000f00 */
[----:B------:R-:W-:Y:S01]  /*59e0*/  IMAD.WIDE.U32 R66, R56, 0x3d1, R66 ;  /* 0x000003d138427825 */ /* 0x000fe200078e0042 */
[----:B------:R-:W-:Y:S02]  /*59f0*/  MOV R54, R58 ;  /* 0x0000003a00367202 */ /* 0x000fe40000000f00 */
[----:B------:R-:W-:Y:S01]  /*5a00*/  MOV R58, R61 ;  /* 0x0000003d003a7202 */ /* 0x000fe20000000f00 */
[----:B------:R-:W-:Y:S02]  /*5a10*/  IMAD.MOV.U32 R55, RZ, RZ, R57 ;  /* 0x000000ffff377224 */ /* 0x000fe400078e0039 */
[----:B------:R-:W-:Y:S01]  /*5a20*/  IMAD.X R71, R71, 0x1, ~R88, P0 ;  /* 0x0000000147477824 */ /* 0x000fe200000e0e58 */
[----:B------:R-:W-:Y:S01]  /*5a30*/  MOV R88, R67 ;  /* 0x0000004300587202 */ /* 0x000fe20000000f00 */
[C---:B------:R-:W-:Y:S01]  /*5a40*/  IMAD.WIDE.U32 R54, R47.reuse, R49, R54 ;  /* 0x000000312f367225 */ /* 0x040fe200078e0036 */
[----:B------:R-:W-:Y:S02]  /*5a50*/  IADD3.X R67, P1, PT, R66, R64, RZ, P1, !PT ;  /* 0x0000004042437210 */ /* 0x000fe40000f3e4ff */
[----:B------:R-:W-:Y:S01]  /*5a60*/  IADD3.X R46, P0, PT, R48, ~UR23, RZ, P3, !PT ;  /* 0x80000017302e7c10 */ /* 0x000fe20009f1e4ff */
[----:B------:R-:W-:Y:S01]  /*5a70*/  IMAD.WIDE.U32 R58, R47, R45, R58 ;  /* 0x0000002d2f3a7225 */ /* 0x000fe200078e003a */
[----:B------:R-:W-:-:S02]  /*5a80*/  ISETP.NE.AND P3, PT, R71, RZ, PT ;  /* 0x000000ff4700720c */ /* 0x000fc40003f65270 */
[----:B------:R-:W-:Y:S01]  /*5a90*/  IADD3.X R50, P0, PT, R24, ~UR8, RZ, P0, !PT ;  /* 0x8000000818327c10 */ /* 0x000fe2000871e4ff */
[----:B------:R-:W-:Y:S01]  /*5aa0*/  IMAD.MOV.U32 R89, RZ, RZ, RZ ;  /* 0x000000ffff597224 */ /* 0x000fe200078e00ff */
[----:B------:R-:W-:Y:S01]  /*5ab0*/  MOV R60, R58 ;  /* 0x0000003a003c7202 */ /* 0x000fe20000000f00 */
[----:B------:R-:W-:Y:S01]  /*5ac0*/  IMAD.MOV.U32 R61, RZ, RZ, R55 ;  /* 0x000000ffff3d7224 */ /* 0x000fe200078e0037 */
[----:B------:R-:W-:Y:S01]  /*5ad0*/  MOV R58, R59 ;  /* 0x0000003b003a7202 */ /* 0x000fe20000000f00 */
[----:B------:R-:W-:Y:S01]  /*5ae0*/  IMAD.WIDE.U32 R88, R54, 0x3d1, R88 ;  /* 0x000003d136587825 */ /* 0x000fe200078e0058 */
[----:B------:R-:W-:-:S03]  /*5af0*/  IADD3.X R66, P0, PT, R67, ~UR9, RZ, P0, !PT ;  /* 0x8000000943427c10 */ /* 0x000fc6000871e4ff */
        /* <DEDUP_REMOVED lines=9> */
[----:B------:R-:W-:Y:S01]  /*5b90*/  IMAD.MOV.U32 R57, RZ, RZ, RZ ;  /* 0x000000ffff397224 */ /* 0x000fe200078e00ff */
        /* <DEDUP_REMOVED lines=8> */
[----:B------:R-:W-:Y:S01]  /*5c20*/  @P2 IMAD.MOV.U32 R70, RZ, RZ, R74 ;  /* 0x000000ffff462224 */ /* 0x000fe200078e004a */
[----:B------:R-:W-:Y:S01]  /*5c30*/  IADD3.X R71, PT, PT, R55, R58, RZ, P4, !PT ;  /* 0x0000003a37477210 */ /* 0x000fe200027fe4ff */
[----:B------:R-:W-:Y:S01]  /*5c40*/  @P2 IMAD.MOV.U32 R53, RZ, RZ, R91 ;  /* 0x000000ffff352224 */ /* 0x000fe200078e005b */
        /* <DEDUP_REMOVED lines=8> */
[----:B------:R-:W-:-:S02]  /*5cd0*/  @P3 IADD3.X R63, P4, PT, R63, UR10, RZ, P4, !PT ;  /* 0x0000000a3f3f3c10 */ /* 0x000fc4000a79e4ff */
[----:B------:R-:W-:Y:S02]  /*5ce0*/  IADD3.X R87, P1, PT, R87, ~R68, RZ, P1, !PT ;  /* 0x8000004457577210 */ /* 0x000fe40000f3e4ff */
[----:B------:R-:W-:Y:S02]  /*5cf0*/  ISETP.NE.AND P0, PT, R28, RZ, PT ;  /* 0x000000ff1c00720c */ /* 0x000fe40003f05270 */
[----:B------:R-:W-:Y:S02]  /*5d00*/  @P3 IADD3.X R93, P4, PT, R93, UR11, RZ, P4, !PT ;  /* 0x0000000b5d5d3c10 */ /* 0x000fe4000a79e4ff */
[----:B------:R-:W-:Y:S02]  /*5d10*/  IADD3.X R63, P1, PT, R63, ~R70, RZ, P1, !PT ;  /* 0x800000463f3f7210 */ /* 0x000fe40000f3e4ff */
[----:B------:R-:W-:Y:S02]  /*5d20*/  @P3 IADD3.X R80, P4, PT, R80, UR24, RZ, P4, !PT ;  /* 0x0000001850503c10 */ /* 0x000fe4000a79e4ff */
[----:B------:R-:W-:-:S02]  /*5d30*/  IADD3.X R93, P1, PT, R93, ~R76, RZ, P1, !PT ;  /* 0x8000004c5d5d7210 */ /* 0x000fc40000f3e4ff */
[----:B------:R-:W-:Y:S02]  /*5d40*/  @P3 IADD3.X R30, PT, PT, R30, UR25, RZ, P4, !PT ;  /* 0x000000191e1e3c10 */ /* 0x000fe4000a7fe4ff */
[----:B------:R-:W-:Y:S01]  /*5d50*/  IADD3.X R80, P1, PT, R80, ~R53, RZ, P1, !PT ;  /* 0x8000003550507210 */ /* 0x000fe20000f3e4ff */
[----:B------:R-:W-:Y:S01]  /*5d60*/  @P0 IMAD.MOV.U32 R46, RZ, RZ, R48 ;  /* 0x000000ffff2e0224 */ /* 0x000fe200078e0030 */
[----:B------:R-:W-:Y:S01]  /*5d70*/  @P0 MOV R95, R52 ;  /* 0x00000034005f0202 */ /* 0x000fe20000000f00 */
[----:B------:R-:W-:Y:S01]  /*5d80*/  @P0 IMAD.MOV.U32 R50, RZ, RZ, R24 ;  /* 0x000000ffff320224 */ /* 0x000fe200078e0018 */
[----:B------:R-:W-:Y:S01]  /*5d90*/  IADD3.X R20, PT, PT, ~R75, R30, RZ, P1, !PT ;  /* 0x0000001e4b147210 */ /* 0x000fe20000ffe5ff */
[----:B------:R-:W-:Y:S01]  /*5da0*/  @P0 IMAD.MOV.U32 R54, RZ, RZ, R88 ;  /* 0x000000ffff360224 */ /* 0x000fe200078e0058 */
[----:B------:R-:W-:Y:S01]  /*5db0*/  IADD3 R95, P2, PT, R86, R95, RZ ;  /* 0x0000005f565f7210 */ /* 0x000fe20007f5e0ff */
[----:B------:R-:W-:Y:S01]  /*5dc0*/  @P0 IMAD.MOV.U32 R55, RZ, RZ, R56 ;  /* 0x000000ffff370224 */ /* 0x000fe200078e0038 */
[----:B------:R-:W-:-:S02]  /*5dd0*/  ISETP.NE.AND P6, PT, R20, RZ, PT ;  /* 0x000000ff1400720c */ /* 0x000fc40003fc5270 */
[----:B------:R-:W-:Y:S02]  /*5de0*/  IADD3.X R85, P2, PT, R85, R46, RZ, P2, !PT ;  /* 0x0000002e55557210 */ /* 0x000fe4000175e4ff */
[----:B------:R-:W-:Y:S02]  /*5df0*/  @P0 MOV R66, R67 ;  /* 0x0000004300420202 */ /* 0x000fe40000000f00 */
[----:B------:R-:W-:Y:S02]  /*5e00*/  IADD3.X R50, P2, PT, R83, R50, RZ, P2, !PT ;  /* 0x0000003253327210 */ /* 0x000fe4000175e4ff */
[----:B------:R-:W-:Y:S02]  /*5e10*/  @P0 MOV R57, R64 ;  /* 0x0000004000390202 */ /* 0x000fe40000000f00 */
[----:B------:R-:W-:Y:S02]  /*5e20*/  IADD3.X R66, P2, PT, R81, R66, RZ, P2, !PT ;  /* 0x0000004251427210 */ /* 0x000fe4000175e4ff */
[----:B------:R-:W-:-:S02]  /*5e30*/  IADD3 R52, P4, PT, R95, -UR22, RZ ;  /* 0x800000165f347c10 */ /* 0x000fc4000ff9e0ff */
[----:B------:R-:W-:Y:S02]  /*5e40*/  @P6 IADD3 R69, P1, PT, R69, UR22, RZ ;  /* 0x0000001645456c10 */ /* 0x000fe4000ff3e0ff */
[----:B------:R-:W-:Y:S02]  /*5e50*/  IADD3.X R54, P2, PT, R79, R54, RZ, P2, !PT ;  /* 0x000000364f367210 */ /* 0x000fe4000175e4ff */
[----:B------:R-:W-:Y:S02]  /*5e60*/  @P6 IADD3.X R73, P3, PT, R73, UR23, RZ, P1, !PT ;  /* 0x0000001749496c10 */ /* 0x000fe40008f7e4ff */
[----:B------:R-:W-:Y:S02]  /*5e70*/  IADD3 R69, P0, PT, R69, R69, RZ ;  /* 0x0000004545457210 */ /* 0x000fe40007f1e0ff */
[----:B------:R-:W-:Y:S02]  /*5e80*/  IADD3.X R57, P2, PT, R78, R57, RZ, P2, !PT ;  /* 0x000000394e397210 */ /* 0x000fe4000175e4ff */
[----:B------:R-:W-:-:S02]  /*5e90*/  @P6 IADD3.X R77, P3, PT, R77, UR8, RZ, P3, !PT ;  /* 0x000000084d4d6c10 */ /* 0x000fc40009f7e4ff */
[----:B------:R-:W-:Y:S02]  /*5ea0*/  IADD3.X R73, P0, PT, R73, R73, RZ, P0, !PT ;  /* 0x0000004949497210 */ /* 0x000fe4000071e4ff */
[----:B------:R-:W-:Y:S02]  /*5eb0*/  IADD3.X R100, P1, PT, R100, R55, RZ, P2, !PT ;  /* 0x0000003764647210 */ /* 0x000fe4000173e4ff */
[----:B------:R-:W-:Y:S02]  /*5ec0*/  IADD3 R20, P2, PT, R69, -UR22, RZ ;  /* 0x8000001645147c10 */ /* 0x000fe4000ff5e0ff */
        /* <DEDUP_REMOVED lines=16> */
[----:B------:R-:W-:Y:S02]  /*5fd0*/  @P6 IADD3.X R31, PT, PT, R31, UR25, RZ, P3, !PT ;  /* 0x000000191f1f6c10 */ /* 0x000fe40009ffe4ff */
[----:B------:R-:W-:Y:S02]  /*5fe0*/  IADD3.X R80, P0, PT, R80, R80, RZ, P0, !PT ;  /* 0x0000005050507210 */ /* 0x000fe4000071e4ff */
[----:B------:R-:W-:Y:S02]  /*5ff0*/  IADD3.X R58, P4, PT, R57, ~UR11, RZ, P4, !PT ;  /* 0x8000000b393a7c10 */ /* 0x000fe4000a79e4ff */
[----:B------:R-:W-:Y:S02]  /*6000*/  IADD3.X R48, P2, PT, R93, ~UR11, RZ, P2, !PT ;  /* 0x8000000b5d307c10 */ /* 0x000fe4000975e4ff */
[----:B------:R-:W-:Y:S01]  /*6010*/  IADD3.X R62, PT, PT, R62, R71, RZ, P1, !PT ;  /* 0x000000473e3e7210 */ /* 0x000fe20000ffe4ff */
[----:B------:R-:W-:Y:S01]  /*6020*/  IMAD.X R71, R31, 0x1, R31, P0 ;  /* 0x000000011f477824 */ /* 0x000fe200000e061f */
[----:B------:R-:W-:-:S02]  /*6030*/  IADD3.X R67, P4, PT, R100, ~UR24, RZ, P4, !PT ;  /* 0x8000001864437c10 */ /* 0x000fc4000a79e4ff */
[----:B------:R-:W-:Y:S02]  /*6040*/  IADD3.X R55, P2, PT, R80, ~UR24, RZ, P2, !PT ;  /* 0x8000001850377c10 */ /* 0x000fe4000975e4ff */
[----:B------:R-:W-:Y:S02]  /*6050*/  IADD3.X R64, PT, PT, R62, ~UR25, RZ, P4, !PT ;  /* 0x800000193e407c10 */ /* 0x000fe4000a7fe4ff */
[----:B------:R-:W-:Y:S02]  /*6060*/  IADD3.X R60, PT, PT, R71, ~UR25, RZ, P2, !PT ;  /* 0x80000019473c7c10 */ /* 0x000fe400097fe4ff */
[----:B------:R-:W-:Y:S01]  /*6070*/  ISETP.NE.AND P2, PT, R64, RZ, PT ;  /* 0x000000ff4000720c */ /* 0x000fe20003f45270 */
[----:B------:R-:W-:Y:S01]  /*6080*/  HFMA2 R64, -RZ, RZ, 0, 0 ;  /* 0x00000000ff407431 */ /* 0x000fe200000001ff */
[----:B------:R-:W-:Y:S01]  /*6090*/  ISETP.NE.AND P1, PT, R60, RZ, PT ;  /* 0x000000ff3c00720c */ /* 0x000fe20003f25270 */
[----:B------:R-:W-:Y:S01]  /*60a0*/  HFMA2 R60, -RZ, RZ, 0, 0 ;  /* 0x00000000ff3c7431 */ /* 0x000fe200000001ff */
[----:B------:R-:W-:-:S02]  /*60b0*/  SEL R52, R52, R95, !P2 ;  /* 0x0000005f34347207 */ /* 0x000fc40005000000 */
[----:B------:R-:W-:Y:S02]  /*60c0*/  SEL R69, R20, R69, !P1 ;  /* 0x0000004514457207 */ /* 0x000fe40004800000 */
[----:B------:R-:W-:Y:S02]  /*60d0*/  SEL R56, R56, R85, !P2 ;  /* 0x0000005538387207 */ /* 0x000fe40005000000 */
[----:B------:R-:W-:Y:S02]  /*60e0*/  SEL R73, R24, R73, !P1 ;  /* 0x0000004918497207 */ /* 0x000fe40004800000 */
[----:B------:R-:W-:Y:S02]  /*60f0*/  IADD3 R52, P0, PT, -R69, R52, RZ ;  /* 0x0000003445347210 */ /* 0x000fe40007f1e1ff */
[----:B------:R-:W-:Y:S02]  /*6100*/  SEL R59, R59, R50, !P2 ;  /* 0x000000323b3b7207 */ /* 0x000fe40005000000 */
[----:B------:R-:W-:-:S02]  /*6110*/  SEL R24, R28, R77, !P1 ;  /* 0x0000004d1c187207 */ /* 0x000fc40004800000 */
[----:B------:R-:W-:Y:S02]  /*6120*/  IADD3.X R56, P0, PT, ~R73, R56, RZ, P0, !PT ;  /* 0x0000003849387210 */ /* 0x000fe4000071e5ff */
[----:B------:R-:W-:Y:S01]  /*6130*/  SEL R61, R61, R66, !P2 ;  /* 0x000000423d3d7207 */ /* 0x000fe20005000000 */
[----:B------:R-:W-:Y:S01]  /*6140*/  HFMA2 R66, -RZ, RZ, 0, 0 ;  /* 0x00000000ff427431 */ /* 0x000fe200000001ff */
[----:B------:R-:W-:Y:S02]  /*6150*/  SEL R44, R44, R87, !P1 ;  /* 0x000000572c2c7207 */ /* 0x000fe40004800000 */
[----:B------:R-:W-:Y:S02]  /*6160*/  IADD3.X R59, P0, PT, ~R24, R59, RZ, P0, !PT ;  /* 0x0000003b183b7210 */ /* 0x000fe4000071e5ff */
[----:B------:R-:W-:Y:S02]  /*6170*/  SEL R65, R65, R54, !P2 ;  /* 0x0000003641417207 */ /* 0x000fe40005000000 */
[----:B------:R-:W-:-:S02]  /*6180*/  SEL R28, R46, R63, !P1 ;  /* 0x0000003f2e1c7207 */ /* 0x000fc40004800000 */
[----:B------:R-:W-:Y:S02]  /*6190*/  IADD3.X R61, P0, PT, ~R44, R61, RZ, P0, !PT ;  /* 0x0000003d2c3d7210 */ /* 0x000fe4000071e5ff */
[----:B------:R-:W-:Y:S02]  /*61a0*/  SEL R58, R58, R57, !P2 ;  /* 0x000000393a3a7207 */ /* 0x000fe40005000000 */
[----:B------:R-:W-:Y:S02]  /*61b0*/  SEL R93, R48, R93, !P1 ;  /* 0x0000005d305d7207 */ /* 0x000fe40004800000 */
[----:B------:R-:W-:Y:S02]  /*61c0*/  IADD3.X R65, P0, PT, ~R28, R65, RZ, P0, !PT ;  /* 0x000000411c417210 */ /* 0x000fe4000071e5ff */
[----:B------:R-:W-:Y:S02]  /*61d0*/  SEL R67, R67, R100, !P2 ;  /* 0x0000006443437207 */ /* 0x000fe40005000000 */
[----:B------:R-:W-:-:S02]  /*61e0*/  SEL R20, R55, R80, !P1 ;  /* 0x0000005037147207 */ /* 0x000fc40004800000 */
[----:B------:R-:W-:-:S04]  /*61f0*/  IADD3.X R58, P0, PT, ~R93, R58, RZ, P0, !PT ;  /* 0x0000003a5d3a7210 */ /* 0x000fc8000071e5ff */
        /* <DEDUP_REMOVED lines=15> */
[----:B------:R-:W-:Y:S01]  /*62f0*/  IADD3.X R110, P2, PT, ~R93, R58, RZ, P2, !PT ;  /* 0x0000003a5d6e7210 */ /* 0x000fe2000175e5ff */
[----:B------:R-:W-:Y:S01]  /*6300*/  IMAD.MOV.U32 R58, RZ, RZ, RZ ;  /* 0x000000ffff3a7224 */ /* 0x000fe200078e00ff */
[----:B------:R-:W-:-:S02]  /*6310*/  @P1 IADD3.X R32, PT, PT, R32, UR25, RZ, P0, !PT ;  /* 0x0000001920201c10 */ /* 0x000fc400087fe4ff */
        /* <DEDUP_REMOVED lines=19> */
[----:B------:R-:W-:Y:S02]  /*6450*/  IADD3.X R52, PT, PT, R71, ~R33, RZ, P2, !PT ;  /* 0x8000002147347210 */ /* 0x000fe400017fe4ff */
[----:B------:R-:W-:Y:S02]  /*6460*/  IADD3.X R26, P0, PT, R26, R26, RZ, P0, !PT ;  /* 0x0000001a1a1a7210 */ /* 0x000fe4000071e4ff */
[----:B------:R-:W-:-:S02]  /*6470*/  ISETP.NE.AND P1, PT, R52, RZ, PT ;  /* 0x000000ff3400720c */ /* 0x000fc40003f25270 */
[----:B------:R-:W-:Y:S02]  /*6480*/  IADD3.X R42, P2, PT, R42, R42, RZ, P0, !PT ;  /* 0x0000002a2a2a7210 */ /* 0x000fe4000075e4ff */
[----:B------:R-:W-:Y:S02]  /*6490*/  IADD3 R63, P3, PT, R22, -UR22, RZ ;  /* 0x80000016163f7c10 */ /* 0x000fe4000ff7e0ff */
[----:B------:R-:W-:Y:S02]  /*64a0*/  IADD3.X R54, P2, PT, R68, R68, RZ, P2, !PT ;  /* 0x0000004444367210 */ /* 0x000fe4000175e4ff */
[----:B------:R-:W-:Y:S02]  /*64b0*/  IADD3.X R73, P3, PT, R26, ~UR23, RZ, P3, !PT ;  /* 0x800000171a497c10 */ /* 0x000fe40009f7e4ff */
[----:B------:R-:W-:Y:S01]  /*64c0*/  IADD3.X R72, P2, PT, R70, R70, RZ, P2, !PT ;  /* 0x0000004646487210 */ /* 0x000fe2000175e4ff */
[----:B------:R-:W-:Y:S01]  /*64d0*/  HFMA2 R70, -RZ, RZ, 0, 0 ;  /* 0x00000000ff467431 */ /* 0x000fe200000001ff */
[----:B------:R-:W-:-:S02]  /*64e0*/  IADD3.X R77, P3, PT, R42, ~UR8, RZ, P3, !PT ;  /* 0x800000082a4d7c10 */ /* 0x000fc40009f7e4ff */
[----:B------:R-:W-:Y:S02]  /*64f0*/  @P1 IADD3 R55, P0, PT, R55, UR22, RZ ;  /* 0x0000001637371c10 */ /* 0x000fe4000ff1e0ff */
[----:B------:R-:W-:Y:S02]  /*6500*/  IADD3.X R76, P2, PT, R76, R76, RZ, P2, !PT ;  /* 0x0000004c4c4c7210 */ /* 0x000fe4000175e4ff */
[----:B------:R-:W-:Y:S01]  /*6510*/  @P1 IADD3.X R50, P0, PT, R50, UR23, RZ, P0, !PT ;  /* 0x0000001732321c10 */ /* 0x000fe2000871e4ff */
[----:B------:R-:W-:Y:S01]  /*6520*/  IMAD.WIDE.U32 R56, R55, R16, RZ ;  /* 0x0000001037387225 */ /* 0x000fe200078e00ff */
[----:B------:R-:W-:Y:S02]  /*6530*/  IADD3.X R74, P2, PT, R53, R53, RZ, P2, !PT ;  /* 0x00000035354a7210 */ /* 0x000fe4000175e4ff */
[----:B------:R-:W-:Y:S01]  /*6540*/  @P1 IADD3.X R46, P0, PT, R46, UR8, RZ, P0, !PT ;  /* 0x000000082e2e1c10 */ /* 0x000fe2000871e4ff */
[----:B------:R-:W-:Y:S01]  /*6550*/  IMAD.MOV.U32 R56, RZ, RZ, RZ ;  /* 0x000000ffff387224 */ /* 0x000fe200078e00ff */
[----:B------:R-:W-:Y:S01]  /*6560*/  IADD3.X R79, P3, PT, R54, ~UR9, RZ, P3, !PT ;  /* 0x80000009364f7c10 */ /* 0x000fe20009f7e4ff */
[----:B------:R-:W-:Y:S01]  /*6570*/  IMAD.X R75, R75, 0x1, R75, P2 ;  /* 0x000000014b4b7824 */ /* 0x000fe200010e064b */
[----:B------:R-:W-:Y:S01]  /*6580*/  @P1 IADD3.X R44, P0, PT, R44, UR9, RZ, P0, !PT ;  /* 0x000000092c2c1c10 */ /* 0x000fe2000871e4ff */
[----:B------:R-:W-:Y:S01]  /*6590*/  IMAD.WIDE.U32 R56, R16, R50, R56 ;  /* 0x0000003210387225 */ /* 0x000fe200078e0038 */
[----:B------:R-:W-:-:S02]  /*65a0*/  IADD3.X R81, P3, PT, R72, ~UR10, RZ, P3, !PT ;  /* 0x8000000a48517c10 */ /* 0x000fc40009f7e4ff */
[----:B------:R-:W-:Y:S01]  /*65b0*/  @P1 IADD3.X R28, P0, PT, R28, UR10, RZ, P0, !PT ;  /* 0x0000000a1c1c1c10 */ /* 0x000fe2000871e4ff */
[----:B------:R-:W-:Y:S01]  /*65c0*/  IMAD.MOV.U32 R61, RZ, RZ, R57 ;  /* 0x000000ffff3d7224 */ /* 0x000fe200078e0039 */
[----:B------:R-:W-:Y:S02]  /*65d0*/  MOV R57, RZ ;  /* 0x000000ff00397202 */ /* 0x000fe40000000f00 */
[----:B------:R-:W-:Y:S01]  /*65e0*/  @P1 IADD3.X R24, P0, PT, R24, UR11, RZ, P0, !PT ;  /* 0x0000000b18181c10 */ /* 0x000fe2000871e4ff */
[----:B------:R-:W-:Y:S01]  /*65f0*/  IMAD.WIDE.U32 R60, R16, R46, R60 ;  /* 0x0000002e103c7225 */ /* 0x000fe200078e003c */
[----:B------:R-:W-:Y:S02]  /*6600*/  MOV R106, R33 ;  /* 0x00000021006a7202 */ /* 0x000fe40000000f00 */
[----:B------:R-:W-:Y:S01]  /*6610*/  @P1 IADD3.X R20, P0, PT, R20, UR24, RZ, P0, !PT ;  /* 0x0000001814141c10 */ /* 0x000fe2000871e4ff */
[----:B------:R-:W-:Y:S01]  /*6620*/  IMAD.WIDE.U32 R56, R12, R55, R56 ;  /* 0x000000370c387225 */ /* 0x000fe200078e0038 */
[----:B------:R-:W-:-:S02]  /*6630*/  MOV R59, R61 ;  /* 0x0000003d003b7202 */ /* 0x000fc40000000f00 */
[----:B------:R-:W-:Y:S01]  /*6640*/  @P1 IADD3.X R34, PT, PT, R34, UR25, RZ, P0, !PT ;  /* 0x0000001922221c10 */ /* 0x000fe200087fe4ff */
[----:B------:R-:W-:Y:S01]  /*6650*/  IMAD.MOV.U32 R52, RZ, RZ, R60 ;  /* 0x000000ffff347224 */ /* 0x000fe200078e003c */
[----:B------:R-:W-:Y:S01]  /*6660*/  MOV R53, R57 ;  /* 0x0000003900357202 */ /* 0x000fe20000000f00 */
[----:B------:R-:W-:Y:S01]  /*6670*/  IMAD.WIDE.U32 R58, R16, R44, R58 ;  /* 0x0000002c103a7225 */ /* 0x000fe200078e003a */
[----:B------:R-:W-:-:S03]  /*6680*/  IADD3.X R57, P3, PT, R76, ~UR11, RZ, P3, !PT ;  /* 0x8000000b4c397c10 */ /* 0x000fc60009f7e4ff */
[----:B------:R-:W-:Y:S01]  /*6690*/  IMAD.WIDE.U32 R52, R12, R50, R52 ;  /* 0x000000320c347225 */ /* 0x000fe200078e0034 */
[----:B------:R-:W-:-:S03]  /*66a0*/  IADD3.X R83, P3, PT, R74, ~UR24, RZ, P3, !PT ;  /* 0x800000184a537c10 */ /* 0x000fc60009f7e4ff */
        /* <DEDUP_REMOVED lines=9> */
[----:B------:R-:W-:Y:S01]  /*6740*/  IADD3.X R53, PT, PT, R75, ~UR25, RZ, P3, !PT ;  /* 0x800000194b357c10 */ /* 0x000fe20009ffe4ff */
[----:B------:R-:W-:-:S03]  /*6750*/  IMAD.WIDE.U32 R66, R16, R24, R66 ;  /* 0x0000001810427225 */ /* 0x000fc600078e0042 */
[----:B------:R-:W-:Y:S01]  /*6760*/  ISETP.NE.AND P0, PT, R53, RZ, PT ;  /* 0x000000ff3500720c */ /* 0x000fe20003f05270 */
[----:B------:R-:W-:-:S03]  /*6770*/  IMAD.WIDE.U32 R70, R12, R44, R70 ;  /* 0x0000002c0c467225 */ /* 0x000fc600078e0046 */
[----:B------:R-:W-:Y:S01]  /*6780*/  SEL R74, R83, R74, !P0 ;  /* 0x0000004a534a7207 */ /* 0x000fe20004000000 */
[----:B------:R-:W-:Y:S01]  /*6790*/  IMAD.WIDE.U32 R58, R51, R50, R58 ;  /* 0x00000032333a7225 */ /* 0x000fe200078e003a */
[----:B------:R-:W-:Y:S02]  /*67a0*/  SEL R26, R73, R26, !P0 ;  /* 0x0000001a491a7207 */ /* 0x000fe40004000000 */
[----:B------:R-:W-:Y:S01]  /*67b0*/  SEL R42, R77, R42, !P0 ;  /* 0x0000002a4d2a7207 */ /* 0x000fe20004000000 */
[----:B------:R-:W-:Y:S01]  /*67c0*/  IMAD.MOV.U32 R65, RZ, RZ, R67 ;  /* 0x000000ffff417224 */ /* 0x000fe200078e0043 */
[----:B------:R-:W-:Y:S01]  /*67d0*/  MOV R67, R71 ;  /* 0x0000004700437202 */ /* 0x000fe20000000f00 */
[----:B------:R-:W-:Y:S02]  /*67e0*/  IMAD.MOV.U32 R71, RZ, RZ, R59 ;  /* 0x000000ffff477224 */ /* 0x000fe400078e003b */
[----:B------:R-:W-:Y:S02]  /*67f0*/  HFMA2 R59, -RZ, RZ, 0, 0 ;  /* 0x00000000ff3b7431 */ /* 0x000fe400000001ff */
[----:B------:R-:W-:Y:S01]  /*6800*/  IMAD.WIDE.U32 R64, R16, R20, R64 ;  /* 0x0000001410407225 */ /* 0x000fe200078e0040 */
[----:B------:R-:W-:-:S02]  /*6810*/  SEL R57, R57, R76, !P0 ;  /* 0x0000004c39397207 */ /* 0x000fc40004000000 */
[----:B------:R-:W-:Y:S01]  /*6820*/  SEL R79, R79, R54, !P0 ;  /* 0x000000364f4f7207 */ /* 0x000fe20004000000 */
[----:B------:R-:W-:Y:S01]  /*6830*/  IMAD.WIDE.U32 R66, R12, R28, R66 ;  /* 0x0000001c0c427225 */ /* 0x000fe200078e0042 */
[----:B------:R-:W-:Y:S02]  /*6840*/  MOV R61, R65 ;  /* 0x00000041003d7202 */ /* 0x000fe40000000f00 */
[----:B------:R-:W-:Y:S01]  /*6850*/  SEL R63, R63, R22, !P0 ;  /* 0x000000163f3f7207 */ /* 0x000fe20004000000 */
[----:B------:R-:W-:-:S04]  /*6860*/  IMAD.WIDE.U32 R70, R51, R46, R70 ;  /* 0x0000002e33467225 */ /* 0x000fc800078e0046 */
[----:B------:R-:W-:-:S04]  /*6870*/  IMAD.WIDE.U32 R58, R18, R55, R58 ;  /* 0x00000037123a7225 */ /* 0x000fc800078e003a */
[----:B------:R-:W-:Y:S01]  /*6880*/  IMAD.MOV.U32 R65, RZ, RZ, R67 ;  /* 0x000000ffff417224 */ /* 0x000fe200078e0043 */
[----:B------:R-:W-:Y:S01]  /*6890*/  MOV R67, R71 ;  /* 0x0000004700437202 */ /* 0x000fe20000000f00 */
[----:B------:R-:W-:Y:S02]  /*68a0*/  IMAD.MOV.U32 R60, RZ, RZ, RZ ;  /* 0x000000ffff3c7224 */ /* 0x000fe400078e00ff */
        /* <DEDUP_REMOVED lines=9> */
[----:B------:R-:W-:Y:S02]  /*6940*/  HFMA2 R71, -RZ, RZ, 0, 0 ;  /* 0x00000000ff477431 */ /* 0x000fe400000001ff */
[----:B------:R-:W-:-:S04]  /*6950*/  IMAD.WIDE.U32 R68, R12, R20, R68 ;  /* 0x000000140c447225 */ /* 0x000fc800078e0044 */
[----:B------:R-:W-:-:S04]  /*6960*/  IMAD.WIDE.U32 R64, R51, R28, R64 ;  /* 0x0000001c33407225 */ /* 0x000fc800078e0040 */
[----:B------:R-:W-:-:S04]  /*6970*/  IMAD.WIDE.U32 R66, R18, R46, R66 ;  /* 0x0000002e12427225 */ /* 0x000fc800078e0042 */
[----:B------:R-:W-:Y:S01]  /*6980*/  IMAD.MOV.U32 R60, RZ, RZ, R61 ;  /* 0x000000ffff3c7224 */ /* 0x000fe200078e003d */
[----:B------:R-:W-:Y:S01]  /*6990*/  MOV R61, R69 ;  /* 0x00000045003d7202 */ /* 0x000fe20000000f00 */
[----:B------:R-:W-:-:S04]  /*69a0*/  IMAD.WIDE.U32 R70, R14, R55, R70 ;  /* 0x000000370e467225 */ /* 0x000fc800078e0046 */
[----:B------:R-:W-:Y:S01]  /*69b0*/  IMAD.MOV.U32 R69, RZ, RZ, R65 ;  /* 0x000000ffff457224 */ /* 0x000fe200078e0041 */
[----:B------:R-:W-:Y:S01]  /*69c0*/  MOV R65, R67 ;  /* 0x0000004300417202 */ /* 0x000fe20000000f00 */
[----:B------:R-:W-:Y:S02]  /*69d0*/  IMAD.MOV.U32 R67, RZ, RZ, R71 ;  /* 0x000000ffff437224 */ /* 0x000fe400078e0047 */
[----:B------:R-:W-:-:S04]  /*69e0*/  IMAD.WIDE.U32 R68, R51, R24, R68 ;  /* 0x0000001833447225 */ /* 0x000fc800078e0044 */
[----:B------:R-:W-:-:S04]  /*69f0*/  IMAD.WIDE.U32 R64, R18, R44, R64 ;  /* 0x0000002c12407225 */ /* 0x000fc800078e0040 */
[----:B------:R-:W-:Y:S01]  /*6a00*/  IMAD.WIDE.U32 R60, R12, R34, R60 ;  /* 0x000000220c3c7225 */ /* 0x000fe200078e003c */
[----:B------:R-:W-:-:S03]  /*6a10*/  SEL R12, R81, R72, !P0 ;  /* 0x00000048510c7207 */ /* 0x000fc60004000000 */
        /* <DEDUP_REMOVED lines=52> */
[----:B------:R-:W-:Y:S02]  /*6d60*/  IMAD.MOV.U32 R83, RZ, RZ, R69 ;  /* 0x000000ffff537224 */ /* 0x000fe400078e0045 */
[----:B------:R-:W-:Y:S01]  /*6d70*/  IMAD.WIDE.U32 R60, R14, R34, R60 ;  /* 0x000000220e3c7225 */ /* 0x000fe200078e003c */
[----:B------:R-:W-:-:S03]  /*6d80*/  IADD3 R14, P1, PT, R63, R63, RZ ;  /* 0x0000003f3f0e7210 */ /* 0x000fc60007f3e0ff */
[----:B------:R-:W-:Y:S01]  /*6d90*/  IMAD.MOV.U32 R51, RZ, RZ, R73 ;  /* 0x000000ffff337224 */ /* 0x000fe200078e0049 */
[----:B------:R-:W-:Y:S01]  /*6da0*/  MOV R73, R81 ;  /* 0x0000005100497202 */ /* 0x000fe20000000f00 */
[----:B------:R-:W-:Y:S01]  /*6db0*/  IMAD.WIDE.U32 R82, R47, R50, R82 ;  /* 0x000000322f527225 */ /* 0x000fe200078e0052 */
[----:B------:R-:W-:Y:S02]  /*6dc0*/  MOV R50, R60 ;  /* 0x0000003c00327202 */ /* 0x000fe40000000f00 */
[----:B------:R-:W-:Y:S01]  /*6dd0*/  IADD3.X R26, P1, PT, R26, R26, RZ, P1, !PT ;  /* 0x0000001a1a1a7210 */ /* 0x000fe20000f3e4ff */
[----:B------:R-:W-:Y:S01]  /*6de0*/  IMAD.WIDE.U32 R84, R45, R28, R72 ;  /* 0x0000001c2d547225 */ /* 0x000fe200078e0048 */
[----:B------:R-:W-:-:S03]  /*6df0*/  MOV R77, R83 ;  /* 0x00000053004d7202 */ /* 0x000fc60000000f00 */
[----:B------:R-:W-:Y:S01]  /*6e00*/  HFMA2 R73, -RZ, RZ, 0, 0 ;  /* 0x00000000ff497431 */ /* 0x000fe200000001ff */
[----:B------:R-:W-:Y:S01]  /*6e10*/  IADD3 R22, P2, PT, R14, -UR22, RZ ;  /* 0x800000160e167c10 */ /* 0x000fe2000ff5e0ff */
[----:B------:R-:W-:Y:S02]  /*6e20*/  IMAD.MOV.U32 R76, RZ, RZ, R80 ;  /* 0x000000ffff4c7224 */ /* 0x000fe400078e0050 */
[----:B------:R-:W-:Y:S02]  /*6e30*/  HFMA2 R83, -RZ, RZ, 0, 0 ;  /* 0x00000000ff537431 */ /* 0x000fe400000001ff */
[----:B------:R-:W-:-:S04]  /*6e40*/  IMAD.WIDE.U32 R50, R49, R20, R50 ;  /* 0x0000001431327225 */ /* 0x000fc800078e0032 */
[----:B------:R-:W-:-:S04]  /*6e50*/  IMAD.WIDE.U32 R80, R82, 0x3d1, RZ ;  /* 0x000003d152507825 */ /* 0x000fc800078e00ff */
[----:B------:R-:W-:Y:S01]  /*6e60*/  IMAD.WIDE.U32 R76, R47, R46, R76 ;  /* 0x0000002e2f4c7225 */ /* 0x000fe200078e004c */
[----:B------:R-:W-:-:S03]  /*6e70*/  IADD3 RZ, P0, PT, RZ, R80, RZ ;  /* 0x00000050ffff7210 */ /* 0x000fc60007f1e0ff */
[----:B------:R-:W-:Y:S01]  /*6e80*/  IMAD.MOV.U32 R60, RZ, RZ, R61 ;  /* 0x000000ffff3c7224 */ /* 0x000fe200078e003d */
[----:B------:R-:W-:Y:S01]  /*6e90*/  MOV R61, R51 ;  /* 0x00000033003d7202 */ /* 0x000fe20000000f00 */
[----:B------:R-:W-:Y:S02]  /*6ea0*/  IMAD.MOV.U32 R72, RZ, RZ, R81 ;  /* 0x000000ffff487224 */ /* 0x000fe400078e0051 */
[----:B------:R-:W-:Y:S01]  /*6eb0*/  IMAD.MOV.U32 R51, RZ, RZ, R85 ;  /* 0x000000ffff337224 */ /* 0x000fe200078e0055 */
[----:B------:R-:W-:Y:S01]  /*6ec0*/  MOV R85, R77 ;  /* 0x0000004d00557202 */ /* 0x000fe20000000f00 */
[----:B------:R-:W-:-:S04]  /*6ed0*/  IMAD.WIDE.U32 R72, R76, 0x3d1, R72 ;  /* 0x000003d14c487825 */ /* 0x000fc800078e0048 */
[----:B------:R-:W-:Y:S01]  /*6ee0*/  IMAD.WIDE.U32 R50, R45, R24, R50 ;  /* 0x000000182d327225 */ /* 0x000fe200078e0032 */
[----:B------:R-:W-:-:S03]  /*6ef0*/  IADD3.X R18, P0, PT, R72, R82, RZ, P0, !PT ;  /* 0x0000005248127210 */ /* 0x000fc6000071e4ff */
[----:B------:R-:W-:Y:S01]  /*6f00*/  IMAD.WIDE.U32 R60, R49, R34, R60 ;  /* 0x00000022313c7225 */ /* 0x000fe200078e003c */
[----:B------:R-:W-:Y:S02]  /*6f10*/  IADD3.X R49, P1, PT, R42, R42, RZ, P1, !PT ;  /* 0x0000002a2a317210 */ /* 0x000fe40000f3e4ff */
[----:B------:R-:W-:Y:S01]  /*6f20*/  IADD3.X R42, P2, PT, R26, ~UR23, RZ, P2, !PT ;  /* 0x800000171a2a7c10 */ /* 0x000fe2000975e4ff */
[----:B------:R-:W-:Y:S01]  /*6f30*/  IMAD.MOV.U32 R82, RZ, RZ, R73 ;  /* 0x000000ffff527224 */ /* 0x000fe200078e0049 */
[----:B------:R-:W-:Y:S01]  /*6f40*/  MOV R73, R51 ;  /* 0x0000003300497202 */ /* 0x000fe20000000f00 */
[----:B------:R-:W-:Y:S01]  /*6f50*/  IMAD.WIDE.U32 R84, R47, R44, R84 ;  /* 0x0000002c2f547225 */ /* 0x000fe200078e0054 */
[----:B------:R-:W-:Y:S02]  /*6f60*/  IADD3.X R79, P1, PT, R79, R79, RZ, P1, !PT ;  /* 0x0000004f4f4f7210 */ /* 0x000fe40000f3e4ff */
[----:B------:R-:W-:Y:S01]  /*6f70*/  IADD3.X R53, P2, PT, R49, ~UR8, RZ, P2, !PT ;  /* 0x8000000831357c10 */ /* 0x000fe2000975e4ff */
[----:B------:R-:W-:Y:S01]  /*6f80*/  IMAD.MOV.U32 R72, RZ, RZ, R60 ;  /* 0x000000ffff487224 */ /* 0x000fe200078e003c */
[----:B------:R-:W-:Y:S01]  /*6f90*/  MOV R60, R61 ;  /* 0x0000003d003c7202 */ /* 0x000fe20000000f00 */
[----:B------:R-:W-:Y:S01]  /*6fa0*/  IMAD.MOV.U32 R51, RZ, RZ, R85 ;  /* 0x000000ffff337224 */ /* 0x000fe200078e0055 */
[----:B------:R-:W-:Y:S01]  /*6fb0*/  IADD3.X R54, P1, PT, R12, R12, RZ, P1, !PT ;  /* 0x0000000c0c367210 */ /* 0x000fe20000f3e4ff */
[----:B------:R-:W-:Y:S01]  /*6fc0*/  IMAD.WIDE.U32 R72, R45, R20, R72 ;  /* 0x000000142d487225 */ /* 0x000fe200078e0048 */
[----:B------:R-:W-:-:S02]  /*6fd0*/  IADD3.X R12, P3, PT, R79, ~UR9, RZ, P2, !PT ;  /* 0x800000094f0c7c10 */ /* 0x000fc4000977e4ff */
[----:B------:R-:W-:Y:S01]  /*6fe0*/  IADD3.X R69, P2, PT, R57, R57, RZ, P1, !PT ;  /* 0x0000003939457210 */ /* 0x000fe20000f5e4ff */
[----:B------:R-:W-:Y:S01]  /*6ff0*/  IMAD.WIDE.U32 R82, R84, 0x3d1, R82 ;  /* 0x000003d154527825 */ /* 0x000fe200078e0052 */
[----:B------:R-:W-:Y:S02]  /*7000*/  IADD3 R57, P1, PT, R80, -UR22, RZ ;  /* 0x8000001650397c10 */ /* 0x000fe4000ff3e0ff */
[----:B------:R-:W-:Y:S01]  /*7010*/  IADD3.X R74, P2, PT, R74, R74, RZ, P2, !PT ;  /* 0x0000004a4a4a7210 */ /* 0x000fe2000175e4ff */
[----:B------:R-:W-:Y:S01]  /*7020*/  IMAD.WIDE.U32 R50, R47, R28, R50 ;  /* 0x0000001c2f327225 */ /* 0x000fe200078e0032 */
[----:B------:R-:W-:Y:S02]  /*7030*/  MOV R44, R83 ;  /* 0x00000053002c7202 */ /* 0x000fe40000000f00 */
[----:B------:R-:W-:Y:S01]  /*7040*/  IADD3.X R28, P0, PT, R82, R76, RZ, P0, !PT ;  /* 0x0000004c521c7210 */ /* 0x000fe2000071e4ff */
[----:B------:R-:W-:Y:S01]  /*7050*/  IMAD.MOV.U32 R61, RZ, RZ, R73 ;  /* 0x000000ffff3d7224 */ /* 0x000fe200078e0049 */
[----:B------:R-:W-:Y:S01]  /*7060*/  MOV R73, R51 ;  /* 0x0000003300497202 */ /* 0x000fe20000000f00 */
[----:B------:R-:W-:Y:S01]  /*7070*/  IMAD.X R75, R75, 0x1, R75, P2 ;  /* 0x000000014b4b7824 */ /* 0x000fe200010e064b */
[----:B------:R-:W-:Y:S01]  /*7080*/  IADD3.X R59, P1, PT, R18, ~UR23, RZ, P1, !PT ;  /* 0x80000017123b7c10 */ /* 0x000fe20008f3e4ff */
[----:B------:R-:W-:-:S03]  /*7090*/  IMAD.WIDE.U32 R60, R45, R34, R60 ;  /* 0x000000222d3c7225 */ /* 0x000fc600078e003c */
[----:B------:R-:W-:Y:S01]  /*70a0*/  IADD3.X R63, P1, PT, R28, ~UR8, RZ, P1, !PT ;  /* 0x800000081c3f7c10 */ /* 0x000fe20008f3e4ff */
[----:B------:R-:W-:Y:S02]  /*70b0*/  IMAD.MOV.U32 R45, RZ, RZ, RZ ;  /* 0x000000ffff2d7224 */ /* 0x000fe400078e00ff */
[----:B------:R-:W-:Y:S01]  /*70c0*/  IMAD.WIDE.U32 R72, R47, R24, R72 ;  /* 0x000000182f487225 */ /* 0x000fe200078e0048 */
[----:B------:R-:W-:-:S03]  /*70d0*/  IADD3.X R24, P3, PT, R54, ~UR10, RZ, P3, !PT ;  /* 0x8000000a36187c10 */ /* 0x000fc60009f7e4ff */
[----:B------:R-:W-:Y:S01]  /*70e0*/  IMAD.WIDE.U32 R44, R50, 0x3d1, R44 ;  /* 0x000003d1322c7825 */ /* 0x000fe200078e002c */
[----:B------:R-:W-:-:S03]  /*70f0*/  MOV R77, R73 ;  /* 0x00000049004d7202 */ /* 0x000fc60000000f00 */
[----:B------:R-:W-:Y:S02]  /*7100*/  HFMA2 R73, -RZ, RZ, 0, 0 ;  /* 0x00000000ff497431 */ /* 0x000fe400000001ff */
        /* <DEDUP_REMOVED lines=8> */
[----:B------:R-:W-:Y:S01]  /*7190*/  MOV R61, R77 ;  /* 0x0000004d003d7202 */ /* 0x000fe20000000f00 */
[----:B------:R-:W-:Y:S01]  /*71a0*/  IMAD R16, R16, R55, RZ ;  /* 0x0000003710107224 */ /* 0x000fe200078e02ff */
[----:B------:R-:W-:Y:S01]  /*71b0*/  IADD3.X R51, P3, PT, R74, ~UR24, RZ, P3, !PT ;  /* 0x800000184a337c10 */ /* 0x000fe20009f7e4ff */
[----:B------:R-:W-:-:S03]  /*71c0*/  IMAD.WIDE.U32 R44, R72, 0x3d1, R44 ;  /* 0x000003d1482c7825 */ /* 0x000fc600078e002c */
[----:B------:R-:W-:Y:S01]  /*71d0*/  IADD3.X R67, PT, PT, R75, ~UR25, RZ, P3, !PT ;  /* 0x800000194b437c10 */ /* 0x000fe20009ffe4ff */
[----:B------:R-:W-:Y:S01]  /*71e0*/  IMAD.WIDE.U32 R46, R47, R34, R60 ;  /* 0x000000222f2e7225 */ /* 0x000fe200078e003c */
[----:B------:R-:W-:Y:S02]  /*71f0*/  MOV R60, R45 ;  /* 0x0000002d003c7202 */ /* 0x000fe40000000f00 */
[----:B------:R-:W-:Y:S01]  /*7200*/  IADD3.X R50, P0, PT, R44, R50, RZ, P0, !PT ;  /* 0x000000322c327210 */ /* 0x000fe2000071e4ff */
[----:B------:R-:W-:Y:S01]  /*7210*/  IMAD.MOV.U32 R61, RZ, RZ, RZ ;  /* 0x000000ffff3d7224 */ /* 0x000fe200078e00ff */
[----:B------:R-:W-:Y:S01]  /*7220*/  ISETP.NE.AND P2, PT, R67, RZ, PT ;  /* 0x000000ff4300720c */ /* 0x000fe20003f45270 */
[----:B------:R-:W-:Y:S02]  /*7230*/  IMAD.MOV.U32 R45, RZ, RZ, RZ ;  /* 0x000000ffff2d7224 */ /* 0x000fe400078e00ff */
[----:B------:R-:W-:-:S05]  /*7240*/  IMAD.WIDE.U32 R60, R76, 0x3d1, R60 ;  /* 0x000003d14c3c7825 */ /* 0x000fca00078e003c */
[----:B------:R-:W-:Y:S02]  /*7250*/  MOV R44, R61 ;  /* 0x0000003d002c7202 */ /* 0x000fe40000000f00 */
[----:B------:R-:W-:Y:S02]  /*7260*/  IADD3.X R60, P0, PT, R60, R72, RZ, P0, !PT ;  /* 0x000000483c3c7210 */ /* 0x000fe4000071e4ff */
[----:B------:R-:W-:Y:S01]  /*7270*/  IADD3.X R61, P1, PT, R50, ~UR10, RZ, P1, !PT ;  /* 0x8000000a323d7c10 */ /* 0x000fe20008f3e4ff */
[----:B------:R-:W-:Y:S01]  /*7280*/  IMAD.WIDE.U32 R44, R46, 0x3d1, R44 ;  /* 0x000003d12e2c7825 */ /* 0x000fe200078e002c */
[----:B------:R-:W-:Y:S02]  /*7290*/  @P2 MOV R20, R69 ;  /* 0x0000004500142202 */ /* 0x000fe40000000f00 */
[----:B------:R-:W-:Y:S01]  /*72a0*/  @P2 MOV R12, R79 ;  /* 0x0000004f000c2202 */ /* 0x000fe20000000f00 */
[----:B------:R-:W-:Y:S01]  /*72b0*/  IMAD R45, R47, 0x3d1, R45 ;  /* 0x000003d12f2d7824 */ /* 0x000fe200078e022d */
[----:B------:R-:W-:Y:S01]  /*72c0*/  IADD3.X R44, P0, PT, R44, R76, RZ, P0, !PT ;  /* 0x0000004c2c2c7210 */ /* 0x000fe2000071e4ff */
[----:B------:R-:W-:Y:S01]  /*72d0*/  @P2 IMAD.MOV.U32 R22, RZ, RZ, R14 ;  /* 0x000000ffff162224 */ /* 0x000fe200078e000e */
[----:B------:R-:W-:Y:S01]  /*72e0*/  IADD3.X R47, P1, PT, R60, ~UR11, RZ, P1, !PT ;  /* 0x8000000b3c2f7c10 */ /* 0x000fe20008f3e4ff */
[----:B------:R-:W-:Y:S01]  /*72f0*/  @P2 IMAD.MOV.U32 R51, RZ, RZ, R74 ;  /* 0x000000ffff332224 */ /* 0x000fe200078e004a */
[----:B------:R-:W-:Y:S01]  /*7300*/  IADD3.X R45, PT, PT, R45, R46, RZ, P0, !PT ;  /* 0x0000002e2d2d7210 */ /* 0x000fe200007fe4ff */
[----:B------:R-:W-:Y:S01]  /*7310*/  @P2 IMAD.MOV.U32 R24, RZ, RZ, R54 ;  /* 0x000000ffff182224 */ /* 0x000fe200078e0036 */
[----:B------:R-:W-:Y:S01]  /*7320*/  IADD3.X R67, P1, PT, R44, ~UR24, RZ, P1, !PT ;  /* 0x800000182c437c10 */ /* 0x000fe20008f3e4ff */
[----:B------:R-:W-:Y:S01]  /*7330*/  @P2 IMAD.MOV.U32 R53, RZ, RZ, R49 ;  /* 0x000000ffff352224 */ /* 0x000fe200078e0031 */
[----:B------:R-:W-:-:S02]  /*7340*/  @P2 MOV R42, R26 ;  /* 0x0000001a002a2202 */ /* 0x000fc40000000f00 */
[----:B------:R-:W-:Y:S02]  /*7350*/  IADD3.X R46, PT, PT, R45, ~UR25, RZ, P1, !PT ;  /* 0x800000192d2e7c10 */ /* 0x000fe40008ffe4ff */
[----:B------:R-:W-:Y:S02]  /*7360*/  IADD3 R22, P4, PT, R22, R22, RZ ;  /* 0x0000001616167210 */ /* 0x000fe40007f9e0ff */
[----:B------:R-:W-:Y:S01]  /*7370*/  ISETP.NE.AND P3, PT, R46, RZ, PT ;  /* 0x000000ff2e00720c */ /* 0x000fe20003f65270 */
[----:B------:R-:W-:Y:S01]  /*7380*/  IMAD.MOV.U32 R46, RZ, RZ, RZ ;  /* 0x000000ffff2e7224 */ /* 0x000fe200078e00ff */
[----:B------:R-:W-:Y:S02]  /*7390*/  IADD3.X R42, P4, PT, R42, R42, RZ, P4, !PT ;  /* 0x0000002a2a2a7210 */ /* 0x000fe4000279e4ff */
        /* <DEDUP_REMOVED lines=8> */
[----:B------:R-:W-:Y:S02]  /*7420*/  IADD3.X R80, P2, PT, R59, ~UR23, RZ, P1, !PT ;  /* 0x800000173b507c10 */ /* 0x000fe40008f5e4ff */
[----:B------:R-:W-:Y:S02]  /*7430*/  SEL R61, R61, R50, !P3 ;  /* 0x000000323d3d7207 */ /* 0x000fe40005800000 */
[----:B------:R-:W-:Y:S02]  /*7440*/  IADD3.X R65, P0, PT, R65, R58, RZ, P0, !PT ;  /* 0x0000003a41417210 */ /* 0x000fe4000071e4ff */
[----:B------:R-:W-:Y:S02]  /*7450*/  IADD3.X R76, P2, PT, R63, ~UR8, RZ, P2, !PT ;  /* 0x800000083f4c7c10 */ /* 0x000fe4000975e4ff */
[----:B------:R-:W-:Y:S02]  /*7460*/  SEL R47, R47, R60, !P3 ;  /* 0x0000003c2f2f7207 */ /* 0x000fe40005800000 */
[----:B------:R-:W-:-:S02]  /*7470*/  SEL R67, R67, R44, !P3 ;  /* 0x0000002c43437207 */ /* 0x000fc40005800000 */
[----:B------:R-:W-:Y:S02]  /*7480*/  IADD3 R49, P1, PT, R22, -UR22, RZ ;  /* 0x8000001616317c10 */ /* 0x000fe4000ff3e0ff */
        /* <DEDUP_REMOVED lines=14> */
[----:B------:R-:W-:Y:S02]  /*7570*/  IADD3.X R84, P2, PT, R67, ~UR24, RZ, P2, !PT ;  /* 0x8000001843547c10 */ /* 0x000fe4000975e4ff */
[----:B------:R-:W-:Y:S02]  /*7580*/  IADD3.X R45, P1, PT, R24, ~UR10, RZ, P1, !PT ;  /* 0x8000000a182d7c10 */ /* 0x000fe40008f3e4ff */
[----:B------:R-:W-:-:S02]  /*7590*/  IADD3.X R51, P0, PT, R51, R51, RZ, P0, !PT ;  /* 0x0000003333337210 */ /* 0x000fc4000071e4ff */
[----:B------:R-:W-:Y:S02]  /*75a0*/  IADD3.X R26, PT, PT, R68, ~UR25, RZ, P2, !PT ;  /* 0x80000019441a7c10 */ /* 0x000fe400097fe4ff */
        /* <DEDUP_REMOVED lines=16> */
[----:B------:R-:W-:Y:S02]  /*76b0*/  SEL R47, R47, R12, !P1 ;  /* 0x0000000c2f2f7207 */ /* 0x000fe40004800000 */
[----:B------:R-:W-:Y:S01]  /*76c0*/  IADD3.X R76, P0, PT, ~R53, R76, RZ, P0, !PT ;  /* 0x0000004c354c7210 */ /* 0x000fe2000071e5ff */
[----:B------:R-:W-:Y:S01]  /*76d0*/  HFMA2 R53, -RZ, RZ, 0, 0 ;  /* 0x00000000ff357431 */ /* 0x000fe200000001ff */
[----:B------:R-:W-:Y:S02]  /*76e0*/  SEL R45, R45, R24, !P1 ;  /* 0x000000182d2d7207 */ /* 0x000fe40004800000 */
[----:B------:R-:W-:Y:S01]  /*76f0*/  @P2 MOV R92, R61 ;  /* 0x0000003d005c2202 */ /* 0x000fe20000000f00 */
[----:B------:R-:W-:Y:S01]  /*7700*/  IMAD.MOV.U32 R61, RZ, RZ, RZ ;  /* 0x000000ffff3d7224 */ /* 0x000fe200078e00ff */
[----:B------:R-:W-:-:S02]  /*7710*/  IADD3.X R100, P0, PT, ~R47, R100, RZ, P0, !PT ;  /* 0x000000642f647210 */ /* 0x000fc4000071e5ff */
[----:B------:R-:W-:Y:S02]  /*7720*/  SEL R57, R57, R20, !P1 ;  /* 0x0000001439397207 */ /* 0x000fe40004800000 */
[----:B------:R-:W-:Y:S02]  /*7730*/  IADD3.X R92, P0, PT, ~R45, R92, RZ, P0, !PT ;  /* 0x0000005c2d5c7210 */ /* 0x000fe4000071e5ff */
[----:B------:R-:W-:Y:S02]  /*7740*/  SEL R51, R16, R51, !P1 ;  /* 0x0000003310337207 */ /* 0x000fe40004800000 */
[----:B------:R-:W-:Y:S02]  /*7750*/  @P2 MOV R84, R67 ;  /* 0x0000004300542202 */ /* 0x000fe40000000f00 */
        /* <DEDUP_REMOVED lines=28> */
[----:B------:R-:W-:Y:S02]  /*7920*/  IMAD.MOV.U32 R51, RZ, RZ, RZ ;  /* 0x000000ffff337224 */ /* 0x000fe400078e00ff */
        /* <DEDUP_REMOVED lines=15> */
[----:B------:R-:W-:Y:S02]  /*7a20*/  IMAD.MOV.U32 R46, RZ, RZ, RZ ;  /* 0x000000ffff2e7224 */ /* 0x000fe400078e00ff */
[----:B------:R-:W-:Y:S02]  /*7a30*/  IMAD.MOV.U32 R56, RZ, RZ, R44 ;  /* 0x000000ffff387224 */ /* 0x000fe400078e002c */
[----:B------:R-:W-:-:S04]  /*7a40*/  IMAD.WIDE.U32 R58, R76, R11, R54 ;  /* 0x0000000b4c3a7225 */ /* 0x000fc800078e0036 */
[----:B------:R-:W-:Y:S02]  /*7a50*/  HFMA2 R54, -RZ, RZ, 0, 0 ;  /* 0x00000000ff367431 */ /* 0x000fe400000001ff */
        /* <DEDUP_REMOVED lines=97> */
[----:B------:R-:W-:Y:S02]  /*8070*/  HFMA2 R65, -RZ, RZ, 0, 0 ;  /* 0x00000000ff417431 */ /* 0x000fe400000001ff */
[----:B------:R-:W-:-:S04]  /*8080*/  IMAD.WIDE.U32 R70, R84, R15, R60 ;  /* 0x0000000f54467225 */ /* 0x000fc800078e003c */
[----:B------:R-:W-:-:S04]  /*8090*/  IMAD.WIDE.U32 R60, R35, R11, R72 ;  /* 0x0000000b233c7225 */ /* 0x000fc800078e0048 */
[----:B------:R-:W-:Y:S01]  /*80a0*/  IMAD.MOV.U32 R66, RZ, RZ, R67 ;  /* 0x000000ffff427224 */ /* 0x000fe200078e0043 */
[----:B------:R-:W-:Y:S01]  /*80b0*/  MOV R67, R69 ;  /* 0x0000004500437202 */ /* 0x000fe20000000f00 */
[----:B------:R-:W-:Y:S01]  /*80c0*/  IMAD.MOV.U32 R69, RZ, RZ, R71 ;  /* 0x000000ffff457224 */ /* 0x000fe200078e0047 */
[----:B------:R-:W-:Y:S01]  /*80d0*/  MOV R71, R61 ;  /* 0x0000003d00477202 */ /* 0x000fe20000000f00 */
[----:B------:R-:W-:-:S04]  /*80e0*/  IMAD.WIDE.U32 R18, R64, 0x3d1, RZ ;  /* 0x000003d140127825 */ /* 0x000fc800078e00ff */
[----:B------:R-:W-:-:S04]  /*80f0*/  IMAD.WIDE.U32 R24, R35, R25, R70 ;  /* 0x0000001923187225 */ /* 0x000fc800078e0046 */
[----:B------:R-:W-:Y:S01]  /*8100*/  HFMA2 R71, -RZ, RZ, 0, 0 ;  /* 0x00000000ff477431 */ /* 0x000fe200000001ff */
[----:B------:R-:W-:Y:S01]  /*8110*/  IADD3 RZ, P0, PT, RZ, R18, RZ ;  /* 0x00000012ffff7210 */ /* 0x000fe20007f1e0ff */
[----:B------:R-:W-:Y:S01]  /*8120*/  IMAD.WIDE.U32 R68, R84, R43, R68 ;  /* 0x0000002b54447225 */ /* 0x000fe200078e0044 */
[----:B------:R-:W-:-:S03]  /*8130*/  MOV R75, R25 ;  /* 0x00000019004b7202 */ /* 0x000fc60000000f00 */
[----:B------:R-:W-:Y:S01]  /*8140*/  IMAD.WIDE.U32 R66, R88, R21, R66 ;  /* 0x0000001558427225 */ /* 0x000fe200078e0042 */
[----:B------:R-:W-:-:S03]  /*8150*/  MOV R73, R69 ;  /* 0x0000004500497202 */ /* 0x000fc60000000f00 */
[----:B------:R-:W-:Y:S01]  /*8160*/  IMAD.MOV.U32 R70, RZ, RZ, R19 ;  /* 0x000000ffff467224 */ /* 0x000fe200078e0013 */
[----:B------:R-:W-:Y:S01]  /*8170*/  IADD3 R19, P1, PT, R18, -UR22, RZ ;  /* 0x8000001612137c10 */ /* 0x000fe2000ff3e0ff */
[----:B------:R-:W-:Y:S02]  /*8180*/  IMAD.MOV.U32 R72, RZ, RZ, R66 ;  /* 0x000000ffff487224 */ /* 0x000fe400078e0042 */
[----:B------:R-:W-:-:S04]  /*8190*/  IMAD.WIDE.U32 R70, R60, 0x3d1, R70 ;  /* 0x000003d13c467825 */ /* 0x000fc800078e0046 */
[----:B------:R-:W-:Y:S01]  /*81a0*/  IMAD.MOV.U32 R74, RZ, RZ, R68 ;  /* 0x000000ffff4a7224 */ /* 0x000fe200078e0044 */
[----:B------:R-:W-:Y:S01]  /*81b0*/  IADD3.X R16, P0, PT, R70, R64, RZ, P0, !PT ;  /* 0x0000004046107210 */ /* 0x000fe2000071e4ff */
[----:B------:R-:W-:-:S04]  /*81c0*/  IMAD.WIDE.U32 R68, R84, R13, R72 ;  /* 0x0000000d54447225 */ /* 0x000fc800078e0048 */
[----:B------:R-:W-:-:S04]  /*81d0*/  IMAD.WIDE.U32 R14, R35, R15, R74 ;  /* 0x0000000f230e7225 */ /* 0x000fc800078e004a */
[----:B------:R-:W-:Y:S02]  /*81e0*/  IMAD.MOV.U32 R64, RZ, RZ, R71 ;  /* 0x000000ffff407224 */ /* 0x000fe400078e0047 */
[----:B------:R-:W-:Y:S01]  /*81f0*/  IMAD.MOV.U32 R66, RZ, RZ, R67 ;  /* 0x000000ffff427224 */ /* 0x000fe200078e0043 */
[----:B------:R-:W-:Y:S01]  /*8200*/  MOV R67, R69 ;  /* 0x0000004500437202 */ /* 0x000fe20000000f00 */
[----:B------:R-:W-:-:S04]  /*8210*/  IMAD.WIDE.U32 R64, R24, 0x3d1, R64 ;  /* 0x000003d118407825 */ /* 0x000fc800078e0040 */
[----:B------:R-:W-:Y:S01]  /*8220*/  IMAD.MOV.U32 R69, RZ, RZ, R15 ;  /* 0x000000ffff457224 */ /* 0x000fe200078e000f */
[----:B------:R-:W-:Y:S01]  /*8230*/  IADD3.X R64, P0, PT, R64, R60, RZ, P0, !PT ;  /* 0x0000003c40407210 */ /* 0x000fe2000071e4ff */
[----:B------:R-:W-:-:S04]  /*8240*/  IMAD.WIDE.U32 R66, R84, R21, R66 ;  /* 0x0000001554427225 */ /* 0x000fc800078e0042 */
[----:B------:R-:W-:Y:S01]  /*8250*/  IMAD.WIDE.U32 R42, R35, R43, R68 ;  /* 0x0000002b232a7225 */ /* 0x000fe200078e0044 */
[----:B------:R-:W-:Y:S02]  /*8260*/  MOV R68, R65 ;  /* 0x0000004100447202 */ /* 0x000fe40000000f00 */
[----:B------:R-:W-:Y:S01]  /*8270*/  MOV R60, R66 ;  /* 0x00000042003c7202 */ /* 0x000fe20000000f00 */
[----:B------:R-:W-:Y:S01]  /*8280*/  IMAD.MOV.U32 R69, RZ, RZ, RZ ;  /* 0x000000ffff457224 */ /* 0x000fe200078e00ff */
[----:B------:R-:W-:Y:S01]  /*8290*/  MOV R66, R67 ;  /* 0x0000004300427202 */ /* 0x000fe20000000f00 */
[----:B------:R-:W-:Y:S01]  /*82a0*/  IMAD.MOV.U32 R61, RZ, RZ, R43 ;  /* 0x000000ffff3d7224 */ /* 0x000fe200078e002b */
[----:B------:R-:W-:Y:S01]  /*82b0*/  IADD3.X R43, P1, PT, R16, ~UR23, RZ, P1, !PT ;  /* 0x80000017102b7c10 */ /* 0x000fe20008f3e4ff */
[----:B------:R-:W-:-:S04]  /*82c0*/  IMAD.WIDE.U32 R68, R14, 0x3d1, R68 ;  /* 0x000003d10e447825 */ /* 0x000fc800078e0044 */
[----:B------:R-:W-:Y:S01]  /*82d0*/  IMAD.WIDE.U32 R12, R35, R13, R60 ;  /* 0x0000000d230c7225 */ /* 0x000fe200078e003c */
[----:B------:R-:W-:Y:S02]  /*82e0*/  MOV R60, R69 ;  /* 0x00000045003c7202 */ /* 0x000fe40000000f00 */
[----:B------:R-:W-:Y:S01]  /*82f0*/  IADD3.X R68, P0, PT, R68, R24, RZ, P0, !PT ;  /* 0x0000001844447210 */ /* 0x000fe2000071e4ff */
[----:B------:R-:W-:Y:S02]  /*8300*/  IMAD.MOV.U32 R61, RZ, RZ, RZ ;  /* 0x000000ffff3d7224 */ /* 0x000fe400078e00ff */
[----:B------:R-:W-:Y:S02]  /*8310*/  IMAD.MOV.U32 R25, RZ, RZ, RZ ;  /* 0x000000ffff197224 */ /* 0x000fe400078e00ff */
[----:B------:R-:W-:-:S04]  /*8320*/  IMAD.WIDE.U32 R60, R42, 0x3d1, R60 ;  /* 0x000003d12a3c7825 */ /* 0x000fc800078e003c */
[----:B------:R-:W-:Y:S01]  /*8330*/  IMAD.MOV.U32 R67, RZ, RZ, R13 ;  /* 0x000000ffff437224 */ /* 0x000fe200078e000d */
[----:B------:R-:W-:Y:S01]  /*8340*/  MOV R24, R61 ;  /* 0x0000003d00187202 */ /* 0x000fe20000000f00 */
[----:B------:R-:W-:Y:S01]  /*8350*/  IMAD.MOV.U32 R15, RZ, RZ, RZ ;  /* 0x000000ffff0f7224 */ /* 0x000fe200078e00ff */
[----:B------:R-:W-:Y:S01]  /*8360*/  IADD3.X R13, P1, PT, R64, ~UR8, RZ, P1, !PT ;  /* 0x80000008400d7c10 */ /* 0x000fe20008f3e4ff */
[----:B------:R-:W-:Y:S01]  /*8370*/  IMAD.WIDE.U32 R20, R35, R21, R66 ;  /* 0x0000001523147225 */ /* 0x000fe200078e0042 */
[----:B------:R-:W-:Y:S02]  /*8380*/  IADD3.X R60, P0, PT, R60, R14, RZ, P0, !PT ;  /* 0x0000000e3c3c7210 */ /* 0x000fe4000071e4ff */
[----:B------:R-:W-:Y:S01]  /*8390*/  IADD3.X R45, P1, PT, R68, ~UR9, RZ, P1, !PT ;  /* 0x80000009442d7c10 */ /* 0x000fe20008f3e4ff */
[----:B------:R-:W-:-:S05]  /*83a0*/  IMAD.WIDE.U32 R24, R12, 0x3d1, R24 ;  /* 0x000003d10c187825 */ /* 0x000fca00078e0018 */
[----:B------:R-:W-:Y:S02]  /*83b0*/  MOV R14, R25 ;  /* 0x00000019000e7202 */ /* 0x000fe40000000f00 */
[----:B------:R-:W-:Y:S02]  /*83c0*/  IADD3.X R24, P0, PT, R24, R42, RZ, P0, !PT ;  /* 0x0000002a18187210 */ /* 0x000fe4000071e4ff */
        /* <DEDUP_REMOVED lines=65> */
.L_x_32:
[----:B01234-:R-:W-:Y:S05]  /*87e0*/  BSYNC.RECONVERGENT B0 ;  /* 0x0000000000007941 */ /* 0x01ffea0003800200 */
.L_x_31:
[----:B------:R-:W-:Y:S01]  /*87f0*/  ISETP.NE.U32.AND P0, PT, R10, 0x1, PT ;  /* 0x000000010a00780c */ /* 0x000fe20003f05070 */
        /* <DEDUP_REMOVED lines=25> */
[----:B------:R-:W-:Y:S06]  /*8990*/  @P0 BRA `(.L_x_34) ;  /* 0x000000b800a40947 */ /* 0x000fec0003800000 */
        /* <DEDUP_REMOVED lines=45> */
[----:B------:R-:W-:Y:S01]  /*8c70*/  IMAD.X R13, RZ, RZ, R12, P1 ;  /* 0x000000ffff0d7224 */ /* 0x000fe200008e060c */
[----:B------:R-:W-:Y:S01]  /*8c80*/  MOV R124, RZ ;  /* 0x000000ff007c7202 */ /* 0x000fe20000000f00 */
[----:B------:R-:W-:Y:S01]  /*8c90*/  IMAD.WIDE.U32 R50, R98, R42, R10 ;  /* 0x0000002a62327225 */ /* 0x000fe200078e000a */
[----:B------:R-:W-:Y:S02]  /*8ca0*/  MOV R122, RZ ;  /* 0x000000ff007a7202 */ /* 0x000fe40000000f00 */
[----:B------:R-:W-:Y:S01]  /*8cb0*/  MOV R120, RZ ;  /* 0x000000ff00787202 */ /* 0x000fe20000000f00 */
[----:B------:R-:W-:Y:S01]  /*8cc0*/  IMAD.MOV.U32 R12, RZ, RZ, R50 ;  /* 0x000000ffff0c7224 */ /* 0x000fe200078e0032 */
[----:B------:R-:W-:Y:S01]  /*8cd0*/  MOV R11, R51 ;  /* 0x00000033000b7202 */ /* 0x000fe20000000f00 */
[----:B------:R-:W-:-:S04]  /*8ce0*/  IMAD.HI.U32 R18, R42, R98, RZ ;  /* 0x000000622a127227 */ /* 0x000fc800078e00ff */
[----:B------:R-:W-:-:S04]  /*8cf0*/  IMAD.WIDE.U32 R12, R83, R83, R12 ;  /* 0x00000053530c7225 */ /* 0x000fc800078e000c */
[----:B------:R-:W-:Y:S01]  /*8d00*/  IMAD.WIDE.U32 R10, R98, R52, R10 ;  /* 0x00000034620a7225 */ /* 0x000fe200078e000a */
[----:B------:R-:W-:-:S03]  /*8d10*/  IADD3 R50, P0, PT, R50, R12, RZ ;  /* 0x0000000c32327210 */ /* 0x000fc60007f1e0ff */
[----:B------:R-:W-:Y:S01]  /*8d20*/  IMAD.MOV.U32 R12, RZ, RZ, R10 ;  /* 0x000000ffff0c7224 */ /* 0x000fe200078e000a */
[----:B------:R-:W-:Y:S01]  /*8d30*/  IADD3.X R19, PT, PT, R18, RZ, RZ, P0, !PT ;  /* 0x000000ff12137210 */ /* 0x000fe200007fe4ff */
[----:B------:R-:W-:Y:S02]  /*8d40*/  IMAD.MOV.U32 R15, RZ, RZ, R11 ;  /* 0x000000ffff0f7224 */ /* 0x000fe400078e000b */
[----:B------:R-:W-:-:S04]  /*8d50*/  IMAD.WIDE.U32 R12, R83, R42, R12 ;  /* 0x0000002a530c7225 */ /* 0x000fc800078e000c */
[----:B------:R-:W-:-:S04]  /*8d60*/  IMAD.WIDE.U32 R14, R98, R16, R14 ;  /* 0x00000010620e7225 */ /* 0x000fc800078e000e */
[----:B------:R-:W-:Y:S01]  /*8d70*/  IMAD.MOV.U32 R18, RZ, RZ, R12 ;  /* 0x000000ffff127224 */ /* 0x000fe200078e000c */
[----:B------:R-:W-:Y:S01]  /*8d80*/  MOV R12, R14 ;  /* 0x0000000e000c7202 */ /* 0x000fe20000000f00 */
[----:B------:R-:W-:-:S04]  /*8d90*/  IMAD.HI.U32 R26, R52, R98, RZ ;  /* 0x00000062341a7227 */ /* 0x000fc800078e00ff */
[----:B------:R-:W-:Y:S01]  /*8da0*/  IMAD.WIDE.U32 R20, R83, R42, R18 ;  /* 0x0000002a53147225 */ /* 0x000fe200078e0012 */
[----:B------:R-:W-:-:S03]  /*8db0*/  MOV R19, R15 ;  /* 0x0000000f00137202 */ /* 0x000fc60000000f00 */
[----:B------:R-:W-:Y:S01]  /*8dc0*/  IMAD.MOV.U32 R18, RZ, RZ, RZ ;  /* 0x000000ffff127224 */ /* 0x000fe200078e00ff */
[----:B------:R-:W-:Y:S01]  /*8dd0*/  IADD3 R51, P0, PT, R10, R20, RZ ;  /* 0x000000140a337210 */ /* 0x000fe20007f1e0ff */
[----:B------:R-:W-:-:S03]  /*8de0*/  IMAD.WIDE.U32 R12, R83, R52, R12 ;  /* 0x00000034530c7225 */ /* 0x000fc600078e000c */
[----:B------:R-:W-:Y:S01]  /*8df0*/  IADD3.X R27, PT, PT, R26, RZ, RZ, P0, !PT ;  /* 0x000000ff1a1b7210 */ /* 0x000fe200007fe4ff */
[----:B------:R-:W-:-:S04]  /*8e00*/  IMAD.WIDE.U32 R18, R98, R74, R18 ;  /* 0x0000004a62127225 */ /* 0x000fc800078e0012 */
[----:B------:R-:W-:Y:S01]  /*8e10*/  IMAD.MOV.U32 R20, RZ, RZ, R12 ;  /* 0x000000ffff147224 */ /* 0x000fe200078e000c */
[----:B------:R-:W-:Y:S01]  /*8e20*/  MOV R10, R18 ;  /* 0x00000012000a7202 */ /* 0x000fe20000000f00 */
[----:B------:R-:W-:Y:S01]  /*8e30*/  IMAD.MOV.U32 R11, RZ, RZ, R13 ;  /* 0x000000ffff0b7224 */ /* 0x000fe200078e000d */
[----:B------:R-:W-:Y:S01]  /*8e40*/  MOV R12, RZ ;  /* 0x000000ff000c7202 */ /* 0x000fe20000000f00 */
[----:B------:R-:W-:Y:S02]  /*8e50*/  IMAD.MOV.U32 R13, RZ, RZ, R19 ;  /* 0x000000ffff0d7224 */ /* 0x000fe400078e0013 */
        /* <DEDUP_REMOVED lines=17> */
[----:B------:R-:W-:Y:S02]  /*8f70*/  IMAD.MOV.U32 R15, RZ, RZ, R21 ;  /* 0x000000ffff0f7224 */ /* 0x000fe400078e0015 */
[----:B------:R-:W-:-:S04]  /*8f80*/  IMAD.WIDE.U32 R26, R42, R52, R26 ;  /* 0x000000342a1a7225 */ /* 0x000fc800078e001a */
[----:B------:R-:W-:Y:S01]  /*8f90*/  IMAD.HI.U32 R13, R16, R98, RZ ;  /* 0x00000062100d7227 */ /* 0x000fe200078e00ff */
[----:B------:R-:W-:Y:S02]  /*8fa0*/  MOV R20, R26 ;  /* 0x0000001a00147202 */ /* 0x000fe40000000f00 */
[----:B------:R-:W-:Y:S01]  /*8fb0*/  MOV R45, R27 ;  /* 0x0000001b002d7202 */ /* 0x000fe20000000f00 */
[----:B------:R-:W-:-:S04]  /*8fc0*/  IMAD.WIDE.U32 R14, R42, R16, R14 ;  /* 0x000000102a0e7225 */ /* 0x000fc800078e000e */
[----:B------:R-:W-:Y:S01]  /*8fd0*/  IMAD.WIDE.U32 R24, R83, R49, R24 ;  /* 0x0000003153187225 */ /* 0x000fe200078e0018 */
[----:B------:R-:W-:-:S03]  /*8fe0*/  MOV R27, R15 ;  /* 0x0000000f001b7202 */ /* 0x000fc60000000f00 */
[----:B------:R-:W-:Y:S01]  /*8ff0*/  IMAD.X R21, RZ, RZ, R13, P0 ;  /* 0x000000ffff157224 */ /* 0x000fe200000e060d */
[----:B------:R-:W-:Y:S01]  /*9000*/  MOV R15, R25 ;  /* 0x00000019000f7202 */ /* 0x000fe20000000f00 */
[----:B------:R-:W-:Y:S02]  /*9010*/  IMAD.MOV.U32 R44, RZ, RZ, R14 ;  /* 0x000000ffff2c7224 */ /* 0x000fe400078e000e */
[----:B------:R-:W-:Y:S02]  /*9020*/  IMAD.MOV.U32 R26, RZ, RZ, R24 ;  /* 0x000000ffff1a7224 */ /* 0x000fe400078e0018 */
[----:B------:R-:W-:Y:S02]  /*9030*/  IMAD.MOV.U32 R14, RZ, RZ, R11 ;  /* 0x000000ffff0e7224 */ /* 0x000fe400078e000b */
        /* <DEDUP_REMOVED lines=11> */
[----:B------:R-:W-:Y:S01]  /*90f0*/  IMAD.WIDE.U32 R26, R42, R49, R26 ;  /* 0x000000312a1a7225 */ /* 0x000fe200078e001a */
[----:B------:R-:W-:-:S03]  /*9100*/  IADD3.X R45, PT, PT, R44, RZ, RZ, P0, !PT ;  /* 0x000000ff2c2d7210 */ /* 0x000fc600007fe4ff */
        /* <DEDUP_REMOVED lines=9> */
[----:B------:R-:W-:-:S03]  /*91a0*/  IADD3 R22, P0, PT, R12, R14, RZ ;  /* 0x0000000e0c167210 */ /* 0x000fc60007f1e0ff */
[----:B------:R-:W-:Y:S01]  /*91b0*/  IMAD.WIDE.U32 R18, R42, R75, R18 ;  /* 0x0000004b2a127225 */ /* 0x000fe200078e0012 */
[----:B------:R-:W-:-:S03]  /*91c0*/  MOV R14, R20 ;  /* 0x00000014000e7202 */ /* 0x000fc60000000f00 */
[----:B------:R-:W-:Y:S01]  /*91d0*/  IMAD.WIDE.U32 R24, R52, R74, R26 ;  /* 0x0000004a34187225 */ /* 0x000fe200078e001a */
[----:B------:R-:W-:-:S03]  /*91e0*/  MOV R26, R18 ;  /* 0x00000012001a7202 */ /* 0x000fc60000000f00 */
        /* <DEDUP_REMOVED lines=17> */
[----:B------:R-:W-:-:S03]  /*9300*/  MOV R27, RZ ;  /* 0x000000ff001b7202 */ /* 0x000fc60000000f00 */
        /* <DEDUP_REMOVED lines=10> */
[----:B------:R-:W-:-:S04]  /*93b0*/  IMAD.HI.U32 R24, R75, R98, RZ ;  /* 0x000000624b187227 */ /* 0x000fc800078e00ff */
[----:B------:R-:W-:Y:S01]  /*93c0*/  IMAD.MOV.U32 R45, RZ, RZ, R11 ;  /* 0x000000ffff2d7224 */ /* 0x000fe200078e000b */
[----:B------:R-:W-:Y:S01]  /*93d0*/  MOV R11, R19 ;  /* 0x00000013000b7202 */ /* 0x000fe20000000f00 */
[----:B------:R-:W-:Y:S02]  /*93e0*/  IMAD.MOV.U32 R20, RZ, RZ, R18 ;  /* 0x000000ffff147224 */ /* 0x000fe400078e0012 */
[----:B------:R-:W-:Y:S02]  /*93f0*/  IMAD.X R25, RZ, RZ, R24, P0 ;  /* 0x000000ffff197224 */ /* 0x000fe400000e0618 */
[----:B------:R-:W-:Y:S02]  /*9400*/  IMAD.MOV.U32 R24, RZ, RZ, R14 ;  /* 0x000000ffff187224 */ /* 0x000fe400078e000e */
        /* <DEDUP_REMOVED lines=9> */
[----:B------:R-:W-:-:S04]  /*94a0*/  IMAD.WIDE.U32 R12, R24, 0x3d1, RZ ;  /* 0x000003d1180c7825 */ /* 0x000fc800078e00ff */
[----:B------:R-:W-:Y:S01]  /*94b0*/  IMAD.WIDE.U32 R10, R42, R75, R10 ;  /* 0x0000004b2a0a7225 */ /* 0x000fe200078e000a */
[----:B------:R-:W-:Y:S02]  /*94c0*/  IADD3 RZ, P0, PT, RZ, R12, RZ ;  /* 0x0000000cffff7210 */ /* 0x000fe40007f1e0ff */
[----:B------:R-:W-:Y:S01]  /*94d0*/  IADD3 R55, P1, PT, R12, -UR22, RZ ;  /* 0x800000160c377c10 */ /* 0x000fe2000ff3e0ff */
[----:B------:R-:W-:Y:S01]  /*94e0*/  IMAD.WIDE.U32 R20, R16, R49, R20 ;  /* 0x0000003110147225 */ /* 0x000fe200078e0014 */
[----:B------:R-:W-:-:S03]  /*94f0*/  MOV R15, R11 ;  /* 0x0000000b000f7202 */ /* 0x000fc60000000f00 */
[----:B------:R-:W-:Y:S01]  /*9500*/  IMAD.WIDE.U32 R18, R74, R49, R18 ;  /* 0x000000314a127225 */ /* 0x000fe200078e0012 */
[----:B------:R-:W-:Y:S02]  /*9510*/  MOV R47, R21 ;  /* 0x00000015002f7202 */ /* 0x000fe40000000f00 */
[----:B------:R-:W-:Y:S01]  /*9520*/  MOV R21, RZ ;  /* 0x000000ff00157202 */ /* 0x000fe20000000f00 */
[----:B------:R-:W-:Y:S02]  /*9530*/  IMAD.MOV.U32 R26, RZ, RZ, R13 ;  /* 0x000000ffff1a7224 */ /* 0x000fe400078e000d */
[----:B------:R-:W-:Y:S01]  /*9540*/  IMAD.MOV.U32 R44, RZ, RZ, R45 ;  /* 0x000000ffff2c7224 */ /* 0x000fe200078e002d */
[----:B------:R-:W-:Y:S01]  /*9550*/  MOV R45, R19 ;  /* 0x00000013002d7202 */ /* 0x000fe20000000f00 */
[----:B------:R-:W-:Y:S02]  /*9560*/  IMAD.MOV.U32 R14, RZ, RZ, R20 ;  /* 0x000000ffff0e7224 */ /* 0x000fe400078e0014 */
[----:B------:R-:W-:-:S02]  /*9570*/  IMAD.MOV.U32 R46, RZ, RZ, R18 ;  /* 0x000000ffff2e7224 */ /* 0x000fc400078e0012 */
[----:B------:R-:W-:-:S04]  /*9580*/  IMAD.WIDE.U32 R26, R10, 0x3d1, R26 ;  /* 0x000003d10a1a7825 */ /* 0x000fc800078e001a */
[----:B------:R-:W-:Y:S01]  /*9590*/  IMAD.WIDE.U32 R14, R52, R75, R14 ;  /* 0x0000004b340e7225 */ /* 0x000fe200078e000e */
[----:B------:R-:W-:-:S03]  /*95a0*/  IADD3.X R13, P0, PT, R26, R24, RZ, P0, !PT ;  /* 0x000000181a0d7210 */ /* 0x000fc6000071e4ff */
[----:B------:R-:W-:Y:S01]  /*95b0*/  IMAD.WIDE.U32 R46, R74, R49, R46 ;  /* 0x000000314a2e7225 */ /* 0x000fe200078e002e */
[----:B------:R-:W-:-:S03]  /*95c0*/  MOV R19, R15 ;  /* 0x0000000f00137202 */ /* 0x000fc60000000f00 */
[----:B------:R-:W-:-:S04]  /*95d0*/  IMAD.WIDE.U32 R44, R74, R75, R44 ;  /* 0x0000004b4a2c7225 */ /* 0x000fc800078e002c */
[----:B------:R-:W-:Y:S02]  /*95e0*/  IMAD.MOV.U32 R20, RZ, RZ, R27 ;  /* 0x000000ffff147224 */ /* 0x000fe400078e001b */
[----:B------:R-:W-:Y:S02]  /*95f0*/  IMAD.MOV.U32 R18, RZ, RZ, R46 ;  /* 0x000000ffff127224 */ /* 0x000fe400078e002e */
[----:B------:R-:W-:-:S04]  /*9600*/  IMAD.WIDE.U32 R20, R14, 0x3d1, R20 ;  /* 0x000003d10e147825 */ /* 0x000fc800078e0014 */
[----:B------:R-:W-:Y:S01]  /*9610*/  IMAD.MOV.U32 R46, RZ, RZ, R44 ;  /* 0x000000ffff2e7224 */ /* 0x000fe200078e002c */
[----:B------:R-:W-:Y:S01]  /*9620*/  MOV R24, R21 ;  /* 0x0000001500187202 */ /* 0x000fe20000000f00 */
[----:B------:R-:W-:Y:S01]  /*9630*/  IMAD.WIDE.U32 R18, R16, R75, R18 ;  /* 0x0000004b10127225 */ /* 0x000fe200078e0012 */
[----:B------:R-:W-:-:S03]  /*9640*/  MOV R44, R45 ;  /* 0x0000002d002c7202 */ /* 0x000fc60000000f00 */
[----:B------:R-:W-:-:S04]  /*9650*/  IMAD.WIDE.U32 R46, R49, R49, R46 ;  /* 0x00000031312e7225 */ /* 0x000fc800078e002e */
[----:B------:R-:W-:Y:S01]  /*9660*/  IMAD.MOV.U32 R25, RZ, RZ, RZ ;  /* 0x000000ffff197224 */ /* 0x000fe200078e00ff */
[----:B------:R-:W-:Y:S01]  /*9670*/  MOV R26, R46 ;  /* 0x0000002e001a7202 */ /* 0x000fe20000000f00 */
[----:B------:R-:W-:Y:S01]  /*9680*/  IMAD.MOV.U32 R27, RZ, RZ, R19 ;  /* 0x000000ffff1b7224 */ /* 0x000fe200078e0013 */
[----:B------:R-:W-:Y:S01]  /*9690*/  IADD3.X R19, P0, PT, R20, R10, RZ, P0, !PT ;  /* 0x0000000a14137210 */ /* 0x000fe2000071e4ff */
[----:B------:R-:W-:Y:S01]  /*96a0*/  IMAD.WIDE.U32 R24, R18, 0x3d1, R24 ;  /* 0x000003d112187825 */ /* 0x000fe200078e0018 */
[----:B------:R-:W-:-:S03]  /*96b0*/  IADD3.X R46, P1, PT, R13, ~UR23, RZ, P1, !PT ;  /* 0x800000170d2e7c10 */ /* 0x000fc60008f3e4ff */
[----:B------:R-:W-:Y:S01]  /*96c0*/  IMAD.MOV.U32 R45, RZ, RZ, R47 ;  /* 0x000000ffff2d7224 */ /* 0x000fe200078e002f */
[----:B------:R-:W-:Y:S01]  /*96d0*/  MOV R10, R25 ;  /* 0x00000019000a7202 */ /* 0x000fe20000000f00 */
[-C--:B------:R-:W-:Y:S01]  /*96e0*/  IMAD.WIDE.U32 R26, R74, R75.reuse, R26 ;  /* 0x0000004b4a1a7225 */ /* 0x080fe200078e001a */
[----:B------:R-:W-:Y:S02]  /*96f0*/  IADD3.X R24, P0, PT, R24, R14, RZ, P0, !PT ;  /* 0x0000000e18187210 */ /* 0x000fe4000071e4ff */
[----:B------:R-:W-:Y:S01]  /*9700*/  IADD3.X R54, P1, PT, R19, ~UR8, RZ, P1, !PT ;  /* 0x8000000813367c10 */ /* 0x000fe20008f3e4ff */
        /* <DEDUP_REMOVED lines=8> */
[----:B------:R-:W-:Y:S01]  /*9790*/  IADD3.X R18, P0, PT, R10, R18, RZ, P0, !PT ;  /* 0x000000120a127210 */ /* 0x000fe2000071e4ff */
[----:B------:R-:W-:Y:S02]  /*97a0*/  IMAD.MOV.U32 R15, RZ, RZ, RZ ;  /* 0x000000ffff0f7224 */ /* 0x000fe400078e00ff */
[----:B------:R-:W-:Y:S01]  /*97b0*/  IMAD.MOV.U32 R45, RZ, RZ, R21 ;  /* 0x000000ffff2d7224 */ /* 0x000fe200078e0015 */
[----:B------:R-:W-:Y:S01]  /*97c0*/  IADD3.X R21, P1, PT, R24, ~UR9, RZ, P1, !PT ;  /* 0x8000000918157c10 */ /* 0x000fe20008f3e4ff */
[----:B------:R-:W-:-:S03]  /*97d0*/  IMAD.WIDE.U32 R14, R20, 0x3d1, R14 ;  /* 0x000003d1140e7825 */ /* 0x000fc600078e000e */
[----:B------:R-:W-:Y:S01]  /*97e0*/  IADD3.X R25, P1, PT, R18, ~UR10, RZ, P1, !PT ;  /* 0x8000000a12197c10 */ /* 0x000fe20008f3e4ff */
[----:B------:R-:W-:Y:S01]  /*97f0*/  IMAD.WIDE.U32 R44, R75, R75, R44 ;  /* 0x0000004b4b2c7225 */ /* 0x000fe200078e002c */
[----:B------:R-:W-:Y:S02]  /*9800*/  MOV R10, R15 ;  /* 0x0000000f000a7202 */ /* 0x000fe40000000f00 */
[----:B------:R-:W-:Y:S01]  /*9810*/  IADD3.X R15, P0, PT, R14, R26, RZ, P0, !PT ;  /* 0x0000001a0e0f7210 */ /* 0x000fe2000071e4ff */
[----:B------:R-:W-:Y:S02]  /*9820*/  IMAD.MOV.U32 R11, RZ, RZ, RZ ;  /* 0x000000ffff0b7224 */ /* 0x000fe400078e00ff */
[----:B------:R-:W-:Y:S02]  /*9830*/  IMAD R14, R98, R98, RZ ;  /* 0x00000062620e7224 */ /* 0x000fe400078e02ff */
[----:B------:R-:W-:-:S04]  /*9840*/  IMAD.WIDE.U32 R10, R44, 0x3d1, R10 ;  /* 0x000003d12c0a7825 */ /* 0x000fc800078e000a */
[----:B------:R-:W-:Y:S01]  /*9850*/  IMAD R11, R45, 0x3d1, R11 ;  /* 0x000003d12d0b7824 */ /* 0x000fe200078e020b */
[----:B------:R-:W-:Y:S01]  /*9860*/  IADD3.X R10, P0, PT, R10, R20, RZ, P0, !PT ;  /* 0x000000140a0a7210 */ /* 0x000fe2000071e4ff */
[----:B------:R-:W-:Y:S01]  /*9870*/  IMAD.MOV.U32 R45, RZ, RZ, RZ ;  /* 0x000000ffff2d7224 */ /* 0x000fe200078e00ff */
[----:B------:R-:W-:Y:S01]  /*9880*/  IADD3.X R20, P1, PT, R15, ~UR11, RZ, P1, !PT ;  /* 0x8000000b0f147c10 */ /* 0x000fe20008f3e4ff */
[----:B------:R-:W-:Y:S01]  /*9890*/  IMAD.MOV.U32 R72, RZ, RZ, RZ ;  /* 0x000000ffff487224 */ /* 0x000fe200078e00ff */
[----:B------:R-:W-:Y:S01]  /*98a0*/  IADD3.X R44, PT, PT, R11, R44, RZ, P0, !PT ;  /* 0x0000002c0b2c7210 */ /* 0x000fe200007fe4ff */
[----:B------:R-:W-:Y:S01]  /*98b0*/  IMAD.MOV.U32 R128, RZ, RZ, RZ ;  /* 0x000000ffff807224 */ /* 0x000fe200078e00ff */
[----:B------:R-:W-:Y:S01]  /*98c0*/  IADD3.X R27, P1, PT, R10, ~UR24, RZ, P1, !PT ;  /* 0x800000180a1b7c10 */ /* 0x000fe20008f3e4ff */
[----:B------:R-:W-:-:S03]  /*98d0*/  IMAD.MOV.U32 R126, RZ, RZ, RZ ;  /* 0x000000ffff7e7224 */ /* 0x000fc600078e00ff */
        /* <DEDUP_REMOVED lines=22> */
[----:B------:R-:W-:Y:S01]  /*9a40*/  MOV R24, RZ ;  /* 0x000000ff00187202 */ /* 0x000fe20000000f00 */
        /* <DEDUP_REMOVED lines=8> */
[----:B------:R-:W-:Y:S01]  /*9ad0*/  @P0 MOV R47, R18 ;  /* 0x00000012002f0202 */ /* 0x000fe20000000f00 */
[----:B------:R-:W-:Y:S01]  /*9ae0*/  IMAD.WIDE.U32 R12, R53, R98, RZ ;  /* 0x00000062350c7225 */ /* 0x000fe200078e00ff */
[----:B------:R-:W-:Y:S02]  /*9af0*/  MOV R12, RZ ;  /* 0x000000ff000c7202 */ /* 0x000fe40000000f00 */
[----:B------:R-:W-:Y:S01]  /*9b00*/  MOV R50, RZ ;  /* 0x000000ff00327202 */ /* 0x000fe20000000f00 */
[----:B------:R-:W-:Y:S01]  /*9b10*/  @P0 IMAD.MOV.U32 R19, RZ, RZ, R15 ;  /* 0x000000ffff130224 */ /* 0x000fe200078e000f */
[----:B------:R-:W-:Y:S01]  /*9b20*/  @P0 MOV R81, R22 ;  /* 0x0000001600510202 */ /* 0x000fe20000000f00 */
[----:B------:R-:W-:-:S04]  /*9b30*/  IMAD.WIDE.U32 R12, R21, R98, R12 ;  /* 0x00000062150c7225 */ /* 0x000fc800078e000c */
[----:B------:R-:W-:Y:S01]  /*9b40*/  IMAD.MOV.U32 R25, RZ, RZ, R13 ;  /* 0x000000ffff197224 */ /* 0x000fe200078e000d */
[----:B------:R-:W-:Y:S01]  /*9b50*/  MOV R44, R12 ;  /* 0x0000000c002c7202 */ /* 0x000fe20000000f00 */
[----:B------:R-:W-:Y:S01]  /*9b60*/  IMAD.WIDE.U32 R130, R53, UR26, RZ ;  /* 0x0000001a35827c25 */ /* 0x000fe2000f8e00ff */
[----:B------:R-:W-:-:S03]  /*9b70*/  MOV R130, RZ ;  /* 0x000000ff00827202 */ /* 0x000fc60000000f00 */
[----:B------:R-:W-:-:S04]  /*9b80*/  IMAD.WIDE.U32 R12, R14, R98, R24 ;  /* 0x000000620e0c7225 */ /* 0x000fc800078e0018 */
[----:B------:R-:W-:Y:S01]  /*9b90*/  IMAD.WIDE.U32 R44, R53, R83, R44 ;  /* 0x00000053352c7225 */ /* 0x000fe200078e002c */
[----:B------:R-:W-:-:S03]  /*9ba0*/  MOV R26, R12 ;  /* 0x0000000c001a7202 */ /* 0x000fc60000000f00 */
[----:B------:R-:W-:Y:S02]  /*9bb0*/  IMAD.MOV.U32 R25, RZ, RZ, R13 ;  /* 0x000000ffff197224 */ /* 0x000fe400078e000d */
[----:B------:R-:W-:Y:S02]  /*9bc0*/  IMAD.MOV.U32 R27, RZ, RZ, R45 ;  /* 0x000000ffff1b7224 */ /* 0x000fe400078e002d */
[----:B------:R-:W-:-:S04]  /*9bd0*/  IMAD.WIDE.U32 R12, R11, R98, R24 ;  /* 0x000000620b0c7225 */ /* 0x000fc800078e0018 */
[----:B------:R-:W-:Y:S01]  /*9be0*/  IMAD.WIDE.U32 R24, R21, R83, R26 ;  /* 0x0000005315187225 */ /* 0x000fe200078e001a */
[----:B------:R-:W-:-:S03]  /*9bf0*/  MOV R27, R13 ;  /* 0x0000000d001b7202 */ /* 0x000fc60000000f00 */
[----:B------:R-:W-:Y:S01]  /*9c00*/  IMAD.MOV.U32 R26, RZ, RZ, RZ ;  /* 0x000000ffff1a7224 */ /* 0x000fe200078e00ff */
[----:B------:R-:W-:Y:S01]  /*9c10*/  MOV R55, R25 ;  /* 0x0000001900377202 */ /* 0x000fe20000000f00 */
[----:B------:R-:W-:Y:S02]  /*9c20*/  IMAD.MOV.U32 R54, RZ, RZ, R12 ;  /* 0x000000ffff367224 */ /* 0x000fe400078e000c */
[----:B------:R-:W-:Y:S02]  /*9c30*/  IMAD.MOV.U32 R56, RZ, RZ, R24 ;  /* 0x000000ffff387224 */ /* 0x000fe400078e0018 */
[----:B------:R-:W-:-:S04]  /*9c40*/  IMAD.WIDE.U32 R24, R47, R98, R26 ;  /* 0x000000622f187225 */ /* 0x000fc800078e001a */
        /* <DEDUP_REMOVED lines=8> */
[----:B------:R-:W-:Y:S01]  /*9cd0*/  IMAD.MOV.U32 R27, RZ, RZ, R51 ;  /* 0x000000ffff1b7224 */ /* 0x000fe200078e0033 */
[----:B------:R-:W-:Y:S01]  /*9ce0*/  MOV R51, R25 ;  /* 0x0000001900337202 */ /* 0x000fe20000000f00 */
[----:B------:R-:W-:Y:S01]  /*9cf0*/  IMAD.MOV.U32 R25, RZ, RZ, R55 ;  /* 0x000000ffff197224 */ /* 0x000fe200078e0037 */
[----:B------:R-:W-:Y:S01]  /*9d00*/  MOV R55, RZ ;  /* 0x000000ff00377202 */ /* 0x000fe20000000f00 */
[----:B------:R-:W-:-:S04]  /*9d10*/  IMAD.WIDE.U32 R26, R81, R98, R26 ;  /* 0x00000062511a7225 */ /* 0x000fc800078e001a */
[----:B------:R-:W-:Y:S01]  /*9d20*/  IMAD.WIDE.U32 R50, R47, R83, R50 ;  /* 0x000000532f327225 */ /* 0x000fe200078e0032 */
[----:B------:R-:W-:-:S03]  /*9d30*/  MOV R73, R27 ;  /* 0x0000001b00497202 */ /* 0x000fc60000000f00 */
        /* <DEDUP_REMOVED lines=13> */
[----:B------:R-:W-:Y:S01]  /*9e10*/  MOV R25, RZ ;  /* 0x000000ff00197202 */ /* 0x000fe20000000f00 */
        /* <DEDUP_REMOVED lines=71> */
[----:B------:R-:W-:-:S04]  /*a290*/  IMAD.WIDE.U32 R58, R70, 0x3d1, RZ ;  /* 0x000003d1463a7825 */ /* 0x000fc800078e00ff */
[----:B------:R-:W-:Y:S01]  /*a2a0*/  IMAD.WIDE.U32 R68, R14, R75, R68 ;  /* 0x0000004b0e447225 */ /* 0x000fe200078e0044 */
[----:B------:R-:W-:Y:S02]  /*a2b0*/  IADD3 RZ, P0, PT, RZ, R58, RZ ;  /* 0x0000003affff7210 */ /* 0x000fe40007f1e0ff */
[----:B------:R-:W-:Y:S01]  /*a2c0*/  IADD3 R15, P1, PT, R58, -UR22, RZ ;  /* 0x800000163a0f7c10 */ /* 0x000fe2000ff3e0ff */
[----:B------:R-:W-:Y:S01]  /*a2d0*/  IMAD.MOV.U32 R87, RZ, RZ, R65 ;  /* 0x000000ffff577224 */ /* 0x000fe200078e0041 */
[----:B------:R-:W-:Y:S01]  /*a2e0*/  MOV R65, R69 ;  /* 0x0000004500417202 */ /* 0x000fe20000000f00 */
[----:B------:R-:W-:Y:S02]  /*a2f0*/  IMAD.MOV.U32 R66, RZ, RZ, R59 ;  /* 0x000000ffff427224 */ /* 0x000fe400078e003b */
[----:B------:R-:W-:-:S04]  /*a300*/  IMAD.WIDE.U32 R60, R47, R49, R60 ;  /* 0x000000312f3c7225 */ /* 0x000fc800078e003c */
[----:B------:R-:W-:-:S04]  /*a310*/  IMAD.WIDE.U32 R86, R81, R74, R86 ;  /* 0x0000004a51567225 */ /* 0x000fc800078e0056 */
[----:B------:R-:W-:-:S04]  /*a320*/  IMAD.WIDE.U32 R66, R68, 0x3d1, R66 ;  /* 0x000003d144427825 */ /* 0x000fc800078e0042 */
[----:B------:R-:W-:Y:S01]  /*a330*/  IMAD.MOV.U32 R64, RZ, RZ, R60 ;  /* 0x000000ffff407224 */ /* 0x000fe200078e003c */
[----:B------:R-:W-:Y:S01]  /*a340*/  IADD3.X R46, P0, PT, R66, R70, RZ, P0, !PT ;  /* 0x00000046422e7210 */ /* 0x000fe2000071e4ff */
[----:B------:R-:W-:Y:S01]  /*a350*/  IMAD.MOV.U32 R60, RZ, RZ, R86 ;  /* 0x000000ffff3c7224 */ /* 0x000fe200078e0056 */
[----:B------:R-:W-:Y:S01]  /*a360*/  MOV R66, R67 ;  /* 0x0000004300427202 */ /* 0x000fe20000000f00 */
[----:B------:R-:W-:Y:S01]  /*a370*/  IMAD.MOV.U32 R72, RZ, RZ, R73 ;  /* 0x000000ffff487224 */ /* 0x000fe200078e0049 */
[----:B------:R-:W-:Y:S01]  /*a380*/  MOV R73, R87 ;  /* 0x0000005700497202 */ /* 0x000fe20000000f00 */
[----:B------:R-:W-:Y:S01]  /*a390*/  IMAD.WIDE.U32 R64, R11, R75, R64 ;  /* 0x0000004b0b407225 */ /* 0x000fe200078e0040 */
[----:B------:R-:W-:-:S03]  /*a3a0*/  IADD3.X R45, P1, PT, R46, ~UR23, RZ, P1, !PT ;  /* 0x800000172e2d7c10 */ /* 0x000fc60008f3e4ff */
[----:B------:R-:W-:-:S04]  /*a3b0*/  IMAD.WIDE.U32 R60, R19, R49, R60 ;  /* 0x00000031133c7225 */ /* 0x000fc800078e003c */
[----:B------:R-:W-:Y:S01]  /*a3c0*/  IMAD.MOV.U32 R67, RZ, RZ, RZ ;  /* 0x000000ffff437224 */ /* 0x000fe200078e00ff */
[----:B------:R-:W-:Y:S01]  /*a3d0*/  MOV R70, R60 ;  /* 0x0000003c00467202 */ /* 0x000fe20000000f00 */
        /* <DEDUP_REMOVED lines=17> */
[----:B------:R-:W-:Y:S02]  /*a4f0*/  IADD3.X R22, P1, PT, R43, ~UR9, RZ, P1, !PT ;  /* 0x800000092b167c10 */ /* 0x000fe40008f3e4ff */
[----:B------:R-:W-:Y:S01]  /*a500*/  MOV R73, RZ ;  /* 0x000000ff00497202 */ /* 0x000fe20000000f00 */
        /* <DEDUP_REMOVED lines=9> */
[----:B------:R-:W-:Y:S01]  /*a5a0*/  IMAD.WIDE.U32 R130, R21, UR26, R130 ;  /* 0x0000001a15827c25 */ /* 0x000fe2000f8e0082 */
[----:B------:R-:W-:-:S03]  /*a5b0*/  IADD3.X R20, P1, PT, R25, ~UR10, RZ, P1, !PT ;  /* 0x8000000a19147c10 */ /* 0x000fc60008f3e4ff */
[----:B------:R-:W-:Y:S01]  /*a5c0*/  IMAD.MOV.U32 R67, RZ, RZ, RZ ;  /* 0x000000ffff437224 */ /* 0x000fe200078e00ff */
[----:B------:R-:W-:Y:S01]  /*a5d0*/  MOV R129, R131 ;  /* 0x0000008300817202 */ /* 0x000fe20000000f00 */
[----:B------:R-:W-:Y:S01]  /*a5e0*/  IMAD.MOV.U32 R61, RZ, RZ, R65 ;  /* 0x000000ffff3d7224 */ /* 0x000fe200078e0041 */
[----:B------:R-:W-:Y:S01]  /*a5f0*/  MOV R131, RZ ;  /* 0x000000ff00837202 */ /* 0x000fe20000000f00 */
[----:B------:R-:W-:-:S04]  /*a600*/  IMAD.WIDE.U32 R66, R64, 0x3d1, R66 ;  /* 0x000003d140427825 */ /* 0x000fc800078e0042 */
[----:B------:R-:W-:Y:S01]  /*a610*/  IMAD.WIDE.U32 R128, R14, UR26, R128 ;  /* 0x0000001a0e807c25 */ /* 0x000fe2000f8e0080 */
[----:B------:R-:W-:Y:S02]  /*a620*/  IADD3.X R18, P0, PT, R66, R68, RZ, P0, !PT ;  /* 0x0000004442127210 */ /* 0x000fe4000071e4ff */
[----:B------:R-:W-:Y:S01]  /*a630*/  MOV R66, R67 ;  /* 0x0000004300427202 */ /* 0x000fe20000000f00 */
[----:B------:R-:W-:Y:S01]  /*a640*/  IMAD.WIDE.U32 R60, R85, R75, R60 ;  /* 0x0000004b553c7225 */ /* 0x000fe200078e003c */
[----:B------:R-:W-:Y:S02]  /*a650*/  MOV R127, R129 ;  /* 0x00000081007f7202 */ /* 0x000fe40000000f00 */
[----:B------:R-:W-:Y:S01]  /*a660*/  IADD3.X R13, P1, PT, R18, ~UR11, RZ, P1, !PT ;  /* 0x8000000b120d7c10 */ /* 0x000fe20008f3e4ff */
[----:B------:R-:W-:-:S04]  /*a670*/  IMAD.WIDE.U32 R130, R53, UR27, R130 ;  /* 0x0000001b35827c25 */ /* 0x000fc8000f8e0082 */
[----:B------:R-:W-:Y:S02]  /*a680*/  IMAD.MOV.U32 R67, RZ, RZ, RZ ;  /* 0x000000ffff437224 */ /* 0x000fe400078e00ff */
[----:B------:R-:W-:Y:S02]  /*a690*/  IMAD.MOV.U32 R129, RZ, RZ, R131 ;  /* 0x000000ffff817224 */ /* 0x000fe400078e0083 */
[----:B------:R-:W-:-:S04]  /*a6a0*/  IMAD.WIDE.U32 R66, R60, 0x3d1, R66 ;  /* 0x000003d13c427825 */ /* 0x000fc800078e0042 */
[----:B------:R-:W-:Y:S01]  /*a6b0*/  IMAD.WIDE.U32 R126, R11, UR26, R126 ;  /* 0x0000001a0b7e7c25 */ /* 0x000fe2000f8e007e */
[----:B------:R-:W-:-:S03]  /*a6c0*/  IADD3.X R10, P0, PT, R66, R64, RZ, P0, !PT ;  /* 0x00000040420a7210 */ /* 0x000fc6000071e4ff */
[----:B------:R-:W-:Y:S01]  /*a6d0*/  IMAD.WIDE.U32 R128, R21, UR27, R128 ;  /* 0x0000001b15807c25 */ /* 0x000fe2000f8e0080 */
[----:B------:R-:W-:-:S03]  /*a6e0*/  IADD3.X R27, P1, PT, R10, ~UR24, RZ, P1, !PT ;  /* 0x800000180a1b7c10 */ /* 0x000fc60008f3e4ff */
[----:B------:R-:W-:Y:S02]  /*a6f0*/  IMAD R77, R61, 0x3d1, R67 ;  /* 0x000003d13d4d7824 */ /* 0x000fe400078e0243 */
[----:B------:R-:W-:Y:S01]  /*a700*/  IMAD.MOV.U32 R125, RZ, RZ, R127 ;  /* 0x000000ffff7d7224 */ /* 0x000fe200078e007f */
[----:B------:R-:W-:Y:S01]  /*a710*/  MOV R127, R129 ;  /* 0x00000081007f7202 */ /* 0x000fe20000000f00 */
[----:B------:R-:W-:Y:S01]  /*a720*/  IMAD.X R77, R77, 0x1, R60, P0 ;  /* 0x000000014d4d7824 */ /* 0x000fe200000e063c */
[----:B------:R-:W-:Y:S01]  /*a730*/  MOV R60, RZ ;  /* 0x000000ff003c7202 */ /* 0x000fe20000000f00 */
[----:B------:R-:W-:Y:S02]  /*a740*/  IMAD.MOV.U32 R129, RZ, RZ, RZ ;  /* 0x000000ffff817224 */ /* 0x000fe400078e00ff */
[----:B------:R-:W-:Y:S01]  /*a750*/  IMAD.WIDE.U32 R124, R47, UR26, R124 ;  /* 0x0000001a2f7c7c25 */ /* 0x000fe2000f8e007c */
[----:B------:R-:W-:-:S03]  /*a760*/  IADD3.X R55, PT, PT, R77, ~UR25, RZ, P1, !PT ;  /* 0x800000194d377c10 */ /* 0x000fc60008ffe4ff */
[----:B------:R-:W-:Y:S01]  /*a770*/  IMAD.WIDE.U32 R126, R14, UR27, R126 ;  /* 0x0000001b0e7e7c25 */ /* 0x000fe2000f8e007e */
[----:B------:R-:W-:-:S03]  /*a780*/  ISETP.NE.AND P1, PT, R55, RZ, PT ;  /* 0x000000ff3700720c */ /* 0x000fc60003f25270 */
[----:B------:R-:W-:Y:S01]  /*a790*/  IMAD.WIDE.U32 R128, R53, UR12, R128 ;  /* 0x0000000c35807c25 */ /* 0x000fe2000f8e0080 */
[----:B------:R-:W-:Y:S02]  /*a7a0*/  SEL R58, R15, R58, !P1 ;  /* 0x0000003a0f3a7207 */ /* 0x000fe40004800000 */
[----:B------:R-:W-:Y:S01]  /*a7b0*/  SEL R15, R45, R46, !P1 ;  /* 0x0000002e2d0f7207 */ /* 0x000fe20004800000 */
[----:B------:R-:W-:Y:S01]  /*a7c0*/  IMAD.MOV.U32 R123, RZ, RZ, R125 ;  /* 0x000000ffff7b7224 */ /* 0x000fe200078e007d */
[----:B------:R-:W-:Y:S01]  /*a7d0*/  MOV R125, R127 ;  /* 0x0000007f007d7202 */ /* 0x000fe20000000f00 */
[----:B------:R-:W-:Y:S01]  /*a7e0*/  IMAD.MOV.U32 R127, RZ, RZ, R129 ;  /* 0x000000ffff7f7224 */ /* 0x000fe200078e0081 */
[----:B------:R-:W-:Y:S01]  /*a7f0*/  SEL R51, R51, R28, !P1 ;  /* 0x0000001c33337207 */ /* 0x000fe20004800000 */
[----:B------:R-:W-:Y:S01]  /*a800*/  IMAD.WIDE.U32 R122, R19, UR26, R122 ;  /* 0x0000001a137a7c25 */ /* 0x000fe2000f8e007a */
[----:B------:R-:W-:Y:S02]  /*a810*/  SEL R43, R22, R43, !P1 ;  /* 0x0000002b162b7207 */ /* 0x000fe40004800000 */
[----:B------:R-:W-:Y:S01]  /*a820*/  SEL R25, R20, R25, !P1 ;  /* 0x0000001914197207 */ /* 0x000fe20004800000 */
[----:B------:R-:W-:Y:S01]  /*a830*/  IMAD.WIDE.U32 R124, R11, UR27, R124 ;  /* 0x0000001b0b7c7c25 */ /* 0x000fe2000f8e007c */
[----:B------:R-:W-:-:S02]  /*a840*/  SEL R13, R13, R18, !P1 ;  /* 0x000000120d0d7207 */ /* 0x000fc40004800000 */
[----:B------:R-:W-:Y:S01]  /*a850*/  SEL R27, R27, R10, !P1 ;  /* 0x0000000a1b1b7207 */ /* 0x000fe20004800000 */
[----:B------:R-:W-:Y:S02]  /*a860*/  IMAD R45, R53, R98, RZ ;  /* 0x00000062352d7224 */ /* 0x000fe400078e02ff */
[----:B------:R-:W-:-:S03]  /*a870*/  IMAD.WIDE.U32 R126, R21, UR12, R126 ;  /* 0x0000000c157e7c25 */ /* 0x000fc6000f8e007e */
[----:B------:R-:W-:Y:S01]  /*a880*/  IADD3 R46, P0, PT, R45, R58, RZ ;  /* 0x0000003a2d2e7210 */ /* 0x000fe20007f1e0ff */
[----:B------:R-:W-:Y:S01]  /*a890*/  IMAD.MOV.U32 R121, RZ, RZ, R123 ;  /* 0x000000ffff797224 */ /* 0x000fe200078e007b */
[----:B------:R-:W-:Y:S01]  /*a8a0*/  MOV R123, R125 ;  /* 0x0000007d007b7202 */ /* 0x000fe20000000f00 */
[----:B------:R-:W-:Y:S01]  /*a8b0*/  IMAD.MOV.U32 R125, RZ, RZ, R127 ;  /* 0x000000ffff7d7224 */ /* 0x000fe200078e007f */
[----:B------:R-:W-:Y:S01]  /*a8c0*/  MOV R127, RZ ;  /* 0x000000ff007f7202 */ /* 0x000fe20000000f00 */
[----:B------:R-:W-:Y:S01]  /*a8d0*/  IMAD.WIDE.U32 R120, R81, UR26, R120 ;  /* 0x0000001a51787c25 */ /* 0x000fe2000f8e0078 */
[----:B------:R-:W-:Y:S02]  /*a8e0*/  IADD3.X R15, P0, PT, R15, R44, RZ, P0, !PT ;  /* 0x0000002c0f0f7210 */ /* 0x000fe4000071e4ff */
[----:B------:R-:W-:Y:S01]  /*a8f0*/  IADD3 R63, P1, PT, R46, -UR22, RZ ;  /* 0x800000162e3f7c10 */ /* 0x000fe2000ff3e0ff */
[----:B------:R-:W-:Y:S01]  /*a900*/  IMAD.WIDE.U32 R122, R47, UR27, R122 ;  /* 0x0000001b2f7a7c25 */ /* 0x000fe2000f8e007a */
[----:B------:R-:W-:-:S02]  /*a910*/  MOV R45, R121 ;  /* 0x00000079002d7202 */ /* 0x000fc40000000f00 */
[----:B------:R-:W-:Y:S01]  /*a920*/  IADD3.X R22, P0, PT, R51, R56, RZ, P0, !PT ;  /* 0x0000003833167210 */ /* 0x000fe2000071e4ff */
[----:B------:R-:W-:Y:S01]  /*a930*/  IMAD.WIDE.U32 R124, R14, UR12, R124 ;  /* 0x0000000c0e7c7c25 */ /* 0x000fe2000f8e007c */
[----:B------:R-:W-:Y:S02]  /*a940*/  IADD3.X R91, P1, PT, R15, ~UR23, RZ, P1, !PT ;  /* 0x800000170f5b7c10 */ /* 0x000fe40008f3e4ff */
[----:B------:R-:W-:Y:S01]  /*a950*/  IADD3.X R20, P0, PT, R43, R54, RZ, P0, !PT ;  /* 0x000000362b147210 */ /* 0x000fe2000071e4ff */
[----:B------:R-:W-:Y:S01]  /*a960*/  IMAD.MOV.U32 R44, RZ, RZ, RZ ;  /* 0x000000ffff2c7224 */ /* 0x000fe200078e00ff */
[----:B------:R-:W-:Y:S01]  /*a970*/  IADD3.X R79, P1, PT, R22, ~UR8, RZ, P1, !PT ;  /* 0x80000008164f7c10 */ /* 0x000fe20008f3e4ff */
[----:B------:R-:W-:Y:S01]  /*a980*/  IMAD.WIDE.U32 R126, R53, UR13, R126 ;  /* 0x0000000d357e7c25 */ /* 0x000fe2000f8e007e */
[----:B------:R-:W-:Y:S02]  /*a990*/  IADD3.X R28, P0, PT, R25, R24, RZ, P0, !PT ;  /* 0x00000018191c7210 */ /* 0x000fe4000071e4ff */
[----:B------:R-:W-:Y:S01]  /*a9a0*/  IADD3.X R43, P1, PT, R20, ~UR9, RZ, P1, !PT ;  /* 0x80000009142b7c10 */ /* 0x000fe20008f3e4ff */
[----:B------:R-:W-:Y:S01]  /*a9b0*/  IMAD.MOV.U32 R121, RZ, RZ, R123 ;  /* 0x000000ffff797224 */ /* 0x000fe200078e007b */
[----:B------:R-:W-:Y:S01]  /*a9c0*/  MOV R123, R125 ;  /* 0x0000007d007b7202 */ /* 0x000fe20000000f00 */
[----:B------:R-:W-:Y:S01]  /*a9d0*/  IMAD.WIDE.U32 R44, R85, UR26, R44 ;  /* 0x0000001a552c7c25 */ /* 0x000fe2000f8e002c */
[----:B------:R-:W-:-:S02]  /*a9e0*/  IADD3.X R18, P0, PT, R13, R50, RZ, P0, !PT ;  /* 0x000000320d127210 */ /* 0x000fc4000071e4ff */
[----:B------:R-:W-:Y:S01]  /*a9f0*/  IADD3.X R89, P1, PT, R28, ~UR10, RZ, P1, !PT ;  /* 0x8000000a1c597c10 */ /* 0x000fe20008f3e4ff */
[----:B------:R-:W-:Y:S01]  /*aa00*/  IMAD.MOV.U32 R125, RZ, RZ, R127 ;  /* 0x000000ffff7d7224 */ /* 0x000fe200078e007f */
[----:B------:R-:W-:Y:S01]  /*aa10*/  MOV R116, R44 ;  /* 0x0000002c00747202 */ /* 0x000fe20000000f00 */
[----:B------:R-:W-:Y:S01]  /*aa20*/  IMAD.WIDE.U32 R120, R19, UR27, R120 ;  /* 0x0000001b13787c25 */ /* 0x000fe2000f8e0078 */
[----:B------:R-:W-:Y:S02]  /*aa30*/  IADD3.X R10, P0, PT, R27, R26, RZ, P0, !PT ;  /* 0x0000001a1b0a7210 */ /* 0x000fe4000071e4ff */
[----:B------:R-:W-:Y:S01]  /*aa40*/  IADD3.X R99, P1, PT, R18, ~UR11, RZ, P1, !PT ;  /* 0x8000000b12637c10 */ /* 0x000fe20008f3e4ff */
[----:B------:R-:W-:Y:S01]  /*aa50*/  IMAD.WIDE.U32 R122, R11, UR12, R122 ;  /* 0x0000000c0b7a7c25 */ /* 0x000fe2000f8e007a */
[----:B------:R-:W-:Y:S02]  /*aa60*/  MOV R58, RZ ;  /* 0x000000ff003a7202 */ /* 0x000fe40000000f00 */
[----:B------:R-:W-:Y:S01]  /*aa70*/  IADD3.X R95, P1, PT, R10, ~UR24, RZ, P1, !PT ;  /* 0x800000180a5f7c10 */ /* 0x000fe20008f3e4ff */
[----:B------:R-:W-:Y:S01]  /*aa80*/  IMAD.WIDE.U32 R124, R21, UR13, R124 ;  /* 0x0000000d157c7c25 */ /* 0x000fe2000f8e007c */
[----:B------:R-:W-:-:S03]  /*aa90*/  MOV R50, RZ ;  /* 0x000000ff00327202 */ /* 0x000fc60000000f00 */
[----:B------:R-:W-:Y:S01]  /*aaa0*/  IMAD.MOV.U32 R117, RZ, RZ, R121 ;  /* 0x000000ffff757224 */ /* 0x000fe200078e0079 */
[----:B------:R-:W-:Y:S01]  /*aab0*/  MOV R121, R123 ;  /* 0x0000007b00797202 */ /* 0x000fe20000000f00 */
[----:B------:R-:W-:Y:S01]  /*aac0*/  IMAD.MOV.U32 R123, RZ, RZ, R125 ;  /* 0x000000ffff7b7224 */ /* 0x000fe200078e007d */
[----:B------:R-:W-:Y:S01]  /*aad0*/  MOV R125, RZ ;  /* 0x000000ff007d7202 */ /* 0x000fe20000000f00 */
        /* <DEDUP_REMOVED lines=11> */
[----:B------:R-:W-:-:S04]  /*ab90*/  IMAD.WIDE.U32 R120, R11, UR13, R120 ;  /* 0x0000000d0b787c25 */ /* 0x000fc8000f8e0078 */
[----:B------:R-:W-:Y:S01]  /*aba0*/  IMAD.MOV.U32 R25, RZ, RZ, R117 ;  /* 0x000000ffff197224 */ /* 0x000fe200078e0075 */
[----:B------:R-:W-:Y:S01]  /*abb0*/  MOV R117, R121 ;  /* 0x0000007900757202 */ /* 0x000fe20000000f00 */
[----:B------:R-:W-:Y:S02]  /*abc0*/  IMAD.MOV.U32 R123, RZ, RZ, R125 ;  /* 0x000000ffff7b7224 */ /* 0x000fe400078e007d */
[----:B------:R-:W-:-:S04]  /*abd0*/  IMAD.WIDE.U32 R24, R81, UR12, R24 ;  /* 0x0000000c51187c25 */ /* 0x000fc8000f8e0018 */
[----:B------:R-:W-:-:S04]  /*abe0*/  IMAD.WIDE.U32 R116, R47, UR13, R116 ;  /* 0x0000000d2f747c25 */ /* 0x000fc8000f8e0074 */
[----:B------:R-:W-:Y:S01]  /*abf0*/  IMAD.MOV.U32 R44, RZ, RZ, R45 ;  /* 0x000000ffff2c7224 */ /* 0x000fe200078e002d */
[----:B------:R-:W-:Y:S01]  /*ac00*/  MOV R45, R25 ;  /* 0x00000019002d7202 */ /* 0x000fe20000000f00 */
[----:B------:R-:W-:-:S04]  /*ac10*/  IMAD.WIDE.U32 R122, R21, UR14, R122 ;  /* 0x0000000e157a7c25 */ /* 0x000fc8000f8e007a */
[----:B------:R-:W-:Y:S02]  /*ac20*/  IMAD.MOV.U32 R25, RZ, RZ, R117 ;  /* 0x000000ffff197224 */ /* 0x000fe400078e0075 */
[----:B------:R-:W-:Y:S01]  /*ac30*/  IMAD.MOV.U32 R121, RZ, RZ, R123 ;  /* 0x000000ffff797224 */ /* 0x000fe200078e007b */
[----:B------:R-:W-:Y:S01]  /*ac40*/  MOV R123, RZ ;  /* 0x000000ff007b7202 */ /* 0x000fe20000000f00 */
[----:B------:R-:W-:-:S04]  /*ac50*/  IMAD.WIDE.U32 R44, R85, UR12, R44 ;  /* 0x0000000c552c7c25 */ /* 0x000fc8000f8e002c */
[----:B------:R-:W-:Y:S01]  /*ac60*/  IMAD.WIDE.U32 R24, R19, UR13, R24 ;  /* 0x0000000d13187c25 */ /* 0x000fe2000f8e0018 */
[----:B------:R-:W-:Y:S02]  /*ac70*/  MOV R26, R44 ;  /* 0x0000002c001a7202 */ /* 0x000fe40000000f00 */
[----:B------:R-:W-:Y:S01]  /*ac80*/  MOV R118, R45 ;  /* 0x0000002d00767202 */ /* 0x000fe20000000f00 */
[----:B------:R-:W-:-:S04]  /*ac90*/  IMAD.WIDE.U32 R120, R14, UR14, R120 ;  /* 0x0000000e0e787c25 */ /* 0x000fc8000f8e0078 */
[----:B------:R-:W-:Y:S01]  /*aca0*/  IMAD.MOV.U32 R27, RZ, RZ, R25 ;  /* 0x000000ffff1b7224 */ /* 0x000fe200078e0019 */
[----:B------:R-:W-:Y:S01]  /*acb0*/  MOV R117, R121 ;  /* 0x0000007900757202 */ /* 0x000fe20000000f00 */
[----:B------:R-:W-:-:S04]  /*acc0*/  IMAD.WIDE.U32 R122, R53, UR15, R122 ;  /* 0x0000000f357a7c25 */ /* 0x000fc8000f8e007a */
[----:B------:R-:W-:-:S04]  /*acd0*/  IMAD.WIDE.U32 R26, R81, UR13, R26 ;  /* 0x0000000d511a7c25 */ /* 0x000fc8000f8e001a */
[----:B------:R-:W-:Y:S01]  /*ace0*/  IMAD.X R77, R77, 0x1, R12, P0 ;  /* 0x000000014d4d7824 */ /* 0x000fe200000e060c */
[----:B------:R-:W-:Y:S01]  /*acf0*/  MOV R12, R26 ;  /* 0x0000001a000c7202 */ /* 0x000fe20000000f00 */
[----:B------:R-:W-:Y:S02]  /*ad00*/  IMAD.MOV.U32 R121, RZ, RZ, R123 ;  /* 0x000000ffff797224 */ /* 0x000fe400078e007b */
[----:B------:R-:W-:Y:S01]  /*ad10*/  IMAD.WIDE.U32 R116, R11, UR14, R116 ;  /* 0x0000000e0b747c25 */ /* 0x000fe2000f8e0074 */
[----:B------:R-:W-:-:S03]  /*ad20*/  IADD3.X R26, PT, PT, R77, ~UR25, RZ, P1, !PT ;  /* 0x800000194d1a7c10 */ /* 0x000fc60008ffe4ff */
[----:B------:R-:W-:Y:S01]  /*ad30*/  IMAD.WIDE.U32 R120, R21, UR15, R120 ;  /* 0x0000000f15787c25 */ /* 0x000fe2000f8e0078 */
[----:B------:R-:W-:Y:S02]  /*ad40*/  MOV R25, R117 ;  /* 0x0000007500197202 */ /* 0x000fe40000000f00 */
[----:B------:R-:W-:Y:S01]  /*ad50*/  ISETP.NE.AND P1, PT, R26, RZ, PT ;  /* 0x000000ff1a00720c */ /* 0x000fe20003f25270 */
[----:B------:R-:W-:Y:S01]  /*ad60*/  IMAD.MOV.U32 R117, RZ, RZ, R121 ;  /* 0x000000ffff757224 */ /* 0x000fe200078e0079 */
[----:B------:R-:W-:Y:S01]  /*ad70*/  MOV R121, RZ ;  /* 0x000000ff00797202 */ /* 0x000fe20000000f00 */
[----:B------:R-:W-:-:S04]  /*ad80*/  IMAD.WIDE.U32 R24, R47, UR14, R24 ;  /* 0x0000000e2f187c25 */ /* 0x000fc8000f8e0018 */
[----:B------:R-:W-:-:S04]  /*ad90*/  IMAD.WIDE.U32 R116, R14, UR15, R116 ;  /* 0x0000000f0e747c25 */ /* 0x000fc8000f8e0074 */
[----:B------:R-:W-:Y:S02]  /*ada0*/  IMAD.WIDE.U32 R120, R53, UR28, R120 ;  /* 0x0000001c35787c25 */ /* 0x000fe4000f8e0078 */
[----:B------:R-:W-:Y:S02]  /*adb0*/  @P1 MOV R91, R15 ;  /* 0x0000000f005b1202 */ /* 0x000fe40000000f00 */
[----:B------:R-:W-:Y:S01]  /*adc0*/  IMAD.MOV.U32 R13, RZ, RZ, R25 ;  /* 0x000000ffff0d7224 */ /* 0x000fe200078e0019 */
[----:B------:R-:W-:Y:S01]  /*add0*/  MOV R25, R117 ;  /* 0x0000007500197202 */ /* 0x000fe20000000f00 */
[----:B------:R-:W-:Y:S01]  /*ade0*/  IMAD.MOV.U32 R117, RZ, RZ, R121 ;  /* 0x000000ffff757224 */ /* 0x000fe200078e0079 */
[----:B------:R-:W-:Y:S01]  /*adf0*/  @P1 MOV R43, R20 ;  /* 0x00000014002b1202 */ /* 0x000fe20000000f00 */
[----:B------:R-:W-:Y:S02]  /*ae00*/  @P1 IMAD.MOV.U32 R63, RZ, RZ, R46 ;  /* 0x000000ffff3f1224 */ /* 0x000fe400078e002e */
[----:B------:R-:W-:-:S04]  /*ae10*/  IMAD.WIDE.U32 R24, R11, UR15, R24 ;  /* 0x0000000f0b187c25 */ /* 0x000fc8000f8e0018 */
[----:B------:R-:W-:-:S04]  /*ae20*/  IMAD.WIDE.U32 R116, R21, UR28, R116 ;  /* 0x0000001c15747c25 */ /* 0x000fc8000f8e0074 */
[----:B------:R-:W-:-:S04]  /*ae30*/  IMAD.WIDE.U32 R12, R19, UR14, R12 ;  /* 0x0000000e130c7c25 */ /* 0x000fc8000f8e000c */
[----:B------:R-:W-:Y:S01]  /*ae40*/  IMAD.MOV.U32 R119, RZ, RZ, R27 ;  /* 0x000000ffff777224 */ /* 0x000fe200078e001b */
[----:B------:R-:W-:Y:S01]  /*ae50*/  MOV R68, R12 ;  /* 0x0000000c00447202 */ /* 0x000fe20000000f00 */
[----:B------:R-:W-:Y:S01]  /*ae60*/  IMAD.WIDE.U32 R26, R63, UR30, RZ ;  /* 0x0000001e3f1a7c25 */ /* 0x000fe2000f8e00ff */
[----:B------:R-:W-:Y:S02]  /*ae70*/  MOV R26, RZ ;  /* 0x000000ff001a7202 */ /* 0x000fe40000000f00 */
        /* <DEDUP_REMOVED lines=9> */
[----:B------:R-:W-:Y:S01]  /*af10*/  MOV R65, RZ ;  /* 0x000000ff00417202 */ /* 0x000fe20000000f00 */
[----:B------:R-:W-:Y:S01]  /*af20*/  IMAD.MOV.U32 R67, RZ, RZ, R25 ;  /* 0x000000ffff437224 */ /* 0x000fe200078e0019 */
[----:B------:R-:W-:Y:S01]  /*af30*/  MOV R25, R117 ;  /* 0x0000007500197202 */ /* 0x000fe20000000f00 */
[----:B------:R-:W-:Y:S01]  /*af40*/  @P1 IMAD.MOV.U32 R79, RZ, RZ, R22 ;  /* 0x000000ffff4f1224 */ /* 0x000fe200078e0016 */
[----:B------:R-:W-:Y:S01]  /*af50*/  MOV R66, R68 ;  /* 0x0000004400427202 */ /* 0x000fe20000000f00 */
[----:B------:R-:W-:-:S04]  /*af60*/  IMAD.WIDE.U32 R64, R63, UR31, R64 ;  /* 0x0000001f3f407c25 */ /* 0x000fc8000f8e0040 */
[----:B------:R-:W-:-:S04]  /*af70*/  IMAD.WIDE.U32 R58, R79, UR30, R58 ;  /* 0x0000001e4f3a7c25 */ /* 0x000fc8000f8e003a */
[----:B------:R-:W-:-:S04]  /*af80*/  IMAD.WIDE.U32 R24, R21, UR29, R24 ;  /* 0x0000001d15187c25 */ /* 0x000fc8000f8e0018 */
[----:B------:R-:W-:Y:S01]  /*af90*/  IMAD.WIDE.U32 R66, R11, UR28, R66 ;  /* 0x0000001c0b427c25 */ /* 0x000fe2000f8e0042 */
[----:B------:R-:W-:-:S03]  /*afa0*/  MOV R13, R25 ;  /* 0x00000019000d7202 */ /* 0x000fc60000000f00 */
[----:B------:R-:W-:Y:S01]  /*afb0*/  IMAD.MOV.U32 R61, RZ, RZ, R59 ;  /* 0x000000ffff3d7224 */ /* 0x000fe200078e003b */
[----:B------:R-:W-:Y:S01]  /*afc0*/  MOV R59, R65 ;  /* 0x00000041003b7202 */ /* 0x000fe20000000f00 */
[----:B------:R-:W-:Y:S02]  /*afd0*/  IMAD.MOV.U32 R12, RZ, RZ, R66 ;  /* 0x000000ffff0c7224 */ /* 0x000fe400078e0042 */
[----:B------:R-:W-:-:S04]  /*afe0*/  IMAD.WIDE.U32 R132, R24, 0x3d1, RZ ;  /* 0x000003d118847825 */ /* 0x000fc800078e00ff */
[----:B------:R-:W-:Y:S01]  /*aff0*/  IMAD.WIDE.U32 R60, R43, UR30, R60 ;  /* 0x0000001e2b3c7c25 */ /* 0x000fe2000f8e003c */
[----:B------:R-:W-:-:S03]  /*b000*/  IADD3 RZ, P0, PT, RZ, R132, RZ ;  /* 0x00000084ffff7210 */ /* 0x000fc60007f1e0ff */
[----:B------:R-:W-:-:S04]  /*b010*/  IMAD.WIDE.U32 R58, R91, UR31, R58 ;  /* 0x0000001f5b3a7c25 */ /* 0x000fc8000f8e003a */
[----:B------:R-:W-:-:S04]  /*b020*/  IMAD.WIDE.U32 R12, R14, UR29, R12 ;  /* 0x0000001d0e0c7c25 */ /* 0x000fc8000f8e000c */
[----:B------:R-:W-:Y:S02]  /*b030*/  IMAD.MOV.U32 R72, RZ, RZ, R133 ;  /* 0x000000ffff487224 */ /* 0x000fe400078e0085 */
[----:B------:R-:W-:Y:S01]  /*b040*/  IMAD.MOV.U32 R51, RZ, RZ, R61 ;  /* 0x000000ffff337224 */ /* 0x000fe200078e003d */
[----:B------:R-:W-:Y:S01]  /*b050*/  MOV R61, R59 ;  /* 0x0000003b003d7202 */ /* 0x000fe20000000f00 */
[----:B------:R-:W-:Y:S02]  /*b060*/  @P1 IMAD.MOV.U32 R89, RZ, RZ, R28 ;  /* 0x000000ffff591224 */ /* 0x000fe400078e001c */
[----:B------:R-:W-:-:S04]  /*b070*/  IMAD.WIDE.U32 R72, R12, 0x3d1, R72 ;  /* 0x000003d10c487825 */ /* 0x000fc800078e0048 */
[----:B------:R-:W-:Y:S01]  /*b080*/  IMAD.MOV.U32 R59, RZ, RZ, RZ ;  /* 0x000000ffff3b7224 */ /* 0x000fe200078e00ff */
[----:B------:R-:W-:Y:S01]  /*b090*/  IADD3.X R15, P0, PT, R72, R24, RZ, P0, !PT ;  /* 0x00000018480f7210 */ /* 0x000fe2000071e4ff */
[----:B------:R-:W-:Y:S01]  /*b0a0*/  IMAD.WIDE.U32 R50, R89, UR30, R50 ;  /* 0x0000001e59327c25 */ /* 0x000fe2000f8e0032 */
[----:B------:R-:W-:Y:S02]  /*b0b0*/  MOV R24, RZ ;  /* 0x000000ff00187202 */ /* 0x000fe40000000f00 */
[----:B------:R-:W-:Y:S01]  /*b0c0*/  MOV R72, R73 ;  /* 0x0000004900487202 */ /* 0x000fe20000000f00 */
[----:B------:R-:W-:-:S04]  /*b0d0*/  IMAD.WIDE.U32 R60, R79, UR31, R60 ;  /* 0x0000001f4f3c7c25 */ /* 0x000fc8000f8e003c */
[----:B------:R-:W-:-:S04]  /*b0e0*/  IMAD.WIDE.U32 R58, R63, UR16, R58 ;  /* 0x000000103f3a7c25 */ /* 0x000fc8000f8e003a */
[----:B------:R-:W-:Y:S02]  /*b0f0*/  @P1 IMAD.MOV.U32 R99, RZ, RZ, R18 ;  /* 0x000000ffff631224 */ /* 0x000fe400078e0012 */
[----:B------:R-:W-:Y:S01]  /*b100*/  IMAD.MOV.U32 R25, RZ, RZ, R51 ;  /* 0x000000ffff197224 */ /* 0x000fe200078e0033 */
[----:B------:R-:W-:Y:S01]  /*b110*/  MOV R51, R61 ;  /* 0x0000003d00337202 */ /* 0x000fe20000000f00 */
[----:B------:R-:W-:Y:S02]  /*b120*/  IMAD.MOV.U32 R61, RZ, RZ, R59 ;  /* 0x000000ffff3d7224 */ /* 0x000fe400078e003b */
[----:B------:R-:W-:-:S04]  /*b130*/  IMAD.WIDE.U32 R24, R99, UR30, R24 ;  /* 0x0000001e63187c25 */ /* 0x000fc8000f8e0018 */
[----:B------:R-:W-:Y:S01]  /*b140*/  IMAD.WIDE.U32 R118, R85, UR13, R118 ;  /* 0x0000000d55767c25 */ /* 0x000fe2000f8e0076 */
[----:B------:R-:W-:-:S03]  /*b150*/  MOV R55, R25 ;  /* 0x0000001900377202 */ /* 0x000fc60000000f00 */
[----:B------:R-:W-:-:S04]  /*b160*/  IMAD.WIDE.U32 R50, R43, UR31, R50 ;  /* 0x0000001f2b327c25 */ /* 0x000fc8000f8e0032 */
[----:B------:R-:W-:-:S04]  /*b170*/  IMAD.WIDE.U32 R60, R91, UR16, R60 ;  /* 0x000000105b3c7c25 */ /* 0x000fc8000f8e003c */
[----:B------:R-:W-:Y:S02]  /*b180*/  IMAD.MOV.U32 R44, RZ, RZ, R118 ;  /* 0x000000ffff2c7224 */ /* 0x000fe400078e0076 */
[----:B------:R-:W-:Y:S02]  /*b190*/  @P1 IMAD.MOV.U32 R95, RZ, RZ, R10 ;  /* 0x000000ffff5f1224 */ /* 0x000fe400078e000a */
[----:B------:R-:W-:Y:S02]  /*b1a0*/  IMAD.MOV.U32 R54, RZ, RZ, RZ ;  /* 0x000000ffff367224 */ /* 0x000fe400078e00ff */
[----:B------:R-:W-:Y:S01]  /*b1b0*/  IMAD.MOV.U32 R25, RZ, RZ, R51 ;  /* 0x000000ffff197224 */ /* 0x000fe200078e0033 */
[----:B------:R-:W-:Y:S01]  /*b1c0*/  MOV R51, R61 ;  /* 0x0000003d00337202 */ /* 0x000fe20000000f00 */
[----:B------:R-:W-:-:S04]  /*b1d0*/  IMAD.WIDE.U32 R44, R81, UR14, R44 ;  /* 0x0000000e512c7c25 */ /* 0x000fc8000f8e002c */
[----:B------:R-:W-:-:S04]  /*b1e0*/  IMAD.WIDE.U32 R54, R95, UR30, R54 ;  /* 0x0000001e5f367c25 */ /* 0x000fc8000f8e0036 */
[----:B------:R-:W-:Y:S02]  /*b1f0*/  IMAD.MOV.U32 R61, RZ, RZ, RZ ;  /* 0x000000ffff3d7224 */ /* 0x000fe400078e00ff */
[----:B------:R-:W-:-:S04]  /*b200*/  IMAD.WIDE.U32 R24, R89, UR31, R24 ;  /* 0x0000001f59187c25 */ /* 0x000fc8000f8e0018 */
[----:B------:R-:W-:-:S04]  /*b210*/  IMAD.WIDE.U32 R50, R79, UR16, R50 ;  /* 0x000000104f327c25 */ /* 0x000fc8000f8e0032 */
[----:B------:R-:W-:Y:S01]  /*b220*/  IMAD.MOV.U32 R118, RZ, RZ, R119 ;  /* 0x000000ffff767224 */ /* 0x000fe200078e0077 */
[----:B------:R-:W-:Y:S01]  /*b230*/  MOV R119, R45 ;  /* 0x0000002d00777202 */ /* 0x000fe20000000f00 */
[----:B------:R-:W-:Y:S01]  /*b240*/  IMAD.MOV.U32 R68, RZ, RZ, R44 ;  /* 0x000000ffff447224 */ /* 0x000fe200078e002c */
[----:B------:R-:W-:Y:S01]  /*b250*/  MOV R45, R55 ;  /* 0x00000037002d7202 */ /* 0x000fe20000000f00 */
[----:B------:R-:W-:-:S04]  /*b260*/  IMAD.WIDE.U32 R60, R63, UR17, R60 ;  /* 0x000000113f3c7c25 */ /* 0x000fc8000f8e003c */
[----:B------:R-:W-:Y:S02]  /*b270*/  IMAD.MOV.U32 R44, RZ, RZ, RZ ;  /* 0x000000ffff2c7224 */ /* 0x000fe400078e00ff */
        /* <DEDUP_REMOVED lines=8> */
[----:B------:R-:W-:Y:S01]  /*b300*/  IMAD.MOV.U32 R57, RZ, RZ, R55 ;  /* 0x000000ffff397224 */ /* 0x000fe200078e0037 */
[----:B------:R-:W-:Y:S01]  /*b310*/  MOV R55, R25 ;  /* 0x0000001900377202 */ /* 0x000fe20000000f00 */
[----:B------:R-:W-:-:S04]  /*b320*/  IMAD.WIDE.U32 R68, R19, UR15, R68 ;  /* 0x0000000f13447c25 */ /* 0x000fc8000f8e0044 */
[----:B------:R-:W-:Y:S01]  /*b330*/  IMAD.MOV.U32 R25, RZ, RZ, R51 ;  /* 0x000000ffff197224 */ /* 0x000fe200078e0033 */
[----:B------:R-:W-:Y:S01]  /*b340*/  MOV R51, RZ ;  /* 0x000000ff00337202 */ /* 0x000fe20000000f00 */
[----:B------:R-:W-:Y:S01]  /*b350*/  IMAD.WIDE.U32 R118, R85, UR14, R118 ;  /* 0x0000000e55767c25 */ /* 0x000fe2000f8e0076 */
[----:B------:R-:W-:-:S03]  /*b360*/  MOV R66, R68 ;  /* 0x0000004400427202 */ /* 0x000fc60000000f00 */
        /* <DEDUP_REMOVED lines=8> */
[----:B------:R-:W-:Y:S01]  /*b3f0*/  IMAD.MOV.U32 R57, RZ, RZ, R55 ;  /* 0x000000ffff397224 */ /* 0x000fe200078e0037 */
[----:B------:R-:W-:Y:S01]  /*b400*/  MOV R55, R25 ;  /* 0x0000001900377202 */ /* 0x000fe20000000f00 */
[----:B------:R-:W-:-:S04]  /*b410*/  IMAD.WIDE.U32 R68, R81, UR15, R68 ;  /* 0x0000000f51447c25 */ /* 0x000fc8000f8e0044 */
[----:B------:R-:W-:-:S04]  /*b420*/  IMAD.WIDE.U32 R66, R47, UR28, R66 ;  /* 0x0000001c2f427c25 */ /* 0x000fc8000f8e0042 */
[----:B------:R-:W-:Y:S02]  /*b430*/  IMAD.MOV.U32 R25, RZ, RZ, R51 ;  /* 0x000000ffff197224 */ /* 0x000fe400078e0033 */
[----:B------:R-:W-:-:S04]  /*b440*/  IMAD.WIDE.U32 R44, R77, UR31, R44 ;  /* 0x0000001f4d2c7c25 */ /* 0x000fc8000f8e002c */
[----:B------:R-:W-:Y:S01]  /*b450*/  IMAD.MOV.U32 R119, RZ, RZ, R69 ;  /* 0x000000ffff777224 */ /* 0x000fe200078e0045 */
[----:B------:R-:W-:Y:S01]  /*b460*/  MOV R69, R67 ;  /* 0x0000004300457202 */ /* 0x000fe20000000f00 */
[----:B------:R-:W-:Y:S01]  /*b470*/  IMAD.WIDE.U32 R56, R99, UR16, R56 ;  /* 0x0000001063387c25 */ /* 0x000fe2000f8e0038 */
[----:B------:R-:W-:Y:S02]  /*b480*/  MOV R67, R13 ;  /* 0x0000000d00437202 */ /* 0x000fe40000000f00 */
[----:B------:R-:W-:Y:S01]  /*b490*/  MOV R70, R44 ;  /* 0x0000002c00467202 */ /* 0x000fe20000000f00 */
[----:B------:R-:W-:-:S04]  /*b4a0*/  IMAD.WIDE.U32 R54, R43, UR17, R54 ;  /* 0x000000112b367c25 */ /* 0x000fc8000f8e0036 */
[----:B------:R-:W-:-:S04]  /*b4b0*/  IMAD.WIDE.U32 R24, R91, UR18, R24 ;  /* 0x000000125b187c25 */ /* 0x000fc8000f8e0018 */
[----:B------:R-:W-:Y:S01]  /*b4c0*/  IMAD.MOV.U32 R71, RZ, RZ, R57 ;  /* 0x000000ffff477224 */ /* 0x000fe200078e0039 */
[----:B------:R-:W-:Y:S01]  /*b4d0*/  MOV R57, R55 ;  /* 0x0000003700397202 */ /* 0x000fe20000000f00 */
[----:B------:R-:W-:-:S04]  /*b4e0*/  IMAD.WIDE.U32 R66, R11, UR29, R66 ;  /* 0x0000001d0b427c25 */ /* 0x000fc8000f8e0042 */
[----:B------:R-:W-:Y:S01]  /*b4f0*/  IMAD.MOV.U32 R55, RZ, RZ, R25 ;  /* 0x000000ffff377224 */ /* 0x000fe200078e0019 */
[----:B------:R-:W-:Y:S01]  /*b500*/  MOV R25, RZ ;  /* 0x000000ff00197202 */ /* 0x000fe20000000f00 */
[----:B------:R-:W-:Y:S02]  /*b510*/  IMAD.MOV.U32 R73, RZ, RZ, RZ ;  /* 0x000000ffff497224 */ /* 0x000fe400078e00ff */
[----:B------:R-:W-:-:S04]  /*b520*/  IMAD.WIDE.U32 R70, R95, UR16, R70 ;  /* 0x000000105f467c25 */ /* 0x000fc8000f8e0046 */
[----:B------:R-:W-:-:S04]  /*b530*/  IMAD.WIDE.U32 R68, R19, UR28, R68 ;  /* 0x0000001c13447c25 */ /* 0x000fc8000f8e0044 */
[----:B------:R-:W-:-:S04]  /*b540*/  IMAD.WIDE.U32 R118, R85, UR15, R118 ;  /* 0x0000000f55767c25 */ /* 0x000fc8000f8e0076 */
[----:B------:R-:W-:Y:S01]  /*b550*/  IMAD.WIDE.U32 R56, R89, UR17, R56 ;  /* 0x0000001159387c25 */ /* 0x000fe2000f8e0038 */
[----:B------:R-:W-:Y:S02]  /*b560*/  MOV R26, R118 ;  /* 0x00000076001a7202 */ /* 0x000fe40000000f00 */
[----:B------:R-:W-:Y:S01]  /*b570*/  MOV R118, R119 ;  /* 0x0000007700767202 */ /* 0x000fe20000000f00 */
[----:B------:R-:W-:-:S04]  /*b580*/  IMAD.WIDE.U32 R54, R79, UR18, R54 ;  /* 0x000000124f367c25 */ /* 0x000fc8000f8e0036 */
[----:B------:R-:W-:-:S04]  /*b590*/  IMAD.WIDE.U32 R72, R66, 0x3d1, R72 ;  /* 0x000003d142487825 */ /* 0x000fc800078e0048 */
[----:B------:R-:W-:Y:S01]  /*b5a0*/  IMAD.WIDE.U32 R24, R63, UR19, R24 ;  /* 0x000000133f187c25 */ /* 0x000fe2000f8e0018 */
[----:B------:R-:W-:-:S03]  /*b5b0*/  IADD3.X R10, P0, PT, R72, R12, RZ, P0, !PT ;  /* 0x0000000c480a7210 */ /* 0x000fc6000071e4ff */
[----:B------:R-:W-:Y:S01]  /*b5c0*/  IMAD.MOV.U32 R44, RZ, RZ, R45 ;  /* 0x000000ffff2c7224 */ /* 0x000fe200078e002d */
[----:B------:R-:W-:Y:S01]  /*b5d0*/  MOV R45, R71 ;  /* 0x00000047002d7202 */ /* 0x000fe20000000f00 */
[----:B------:R-:W-:Y:S01]  /*b5e0*/  IMAD.MOV.U32 R27, RZ, RZ, R69 ;  /* 0x000000ffff1b7224 */ /* 0x000fe200078e0045 */
[----:B------:R-:W-:Y:S01]  /*b5f0*/  MOV R69, R67 ;  /* 0x0000004300457202 */ /* 0x000fe20000000f00 */
[----:B------:R-:W-:Y:S01]  /*b600*/  IMAD.MOV.U32 R71, RZ, RZ, R57 ;  /* 0x000000ffff477224 */ /* 0x000fe200078e0039 */
[----:B------:R-:W-:Y:S01]  /*b610*/  MOV R57, R55 ;  /* 0x0000003700397202 */ /* 0x000fe20000000f00 */
[----:B------:R-:W-:Y:S02]  /*b620*/  IMAD.MOV.U32 R55, RZ, RZ, R25 ;  /* 0x000000ffff377224 */ /* 0x000fe400078e0019 */
[----:B------:R-:W-:-:S04]  /*b630*/  IMAD.WIDE.U32 R70, R99, UR17, R70 ;  /* 0x0000001163467c25 */ /* 0x000fc8000f8e0046 */
[----:B------:R-:W-:Y:S01]  /*b640*/  IMAD.WIDE.U32 R68, R47, UR29, R68 ;  /* 0x0000001d2f447c25 */ /* 0x000fe2000f8e0044 */
[----:B------:R-:W-:-:S03]  /*b650*/  MOV R13, R71 ;  /* 0x00000047000d7202 */ /* 0x000fc60000000f00 */
[----:B------:R-:W-:Y:S01]  /*b660*/  IMAD.MOV.U32 R72, RZ, RZ, R73 ;  /* 0x000000ffff487224 */ /* 0x000fe200078e0049 */
[----:B------:R-:W-:Y:S01]  /*b670*/  MOV R73, RZ ;  /* 0x000000ff00497202 */ /* 0x000fe20000000f00 */
[----:B------:R-:W-:-:S04]  /*b680*/  IMAD.WIDE.U32 R26, R81, UR28, R26 ;  /* 0x0000001c511a7c25 */ /* 0x000fc8000f8e001a */
[----:B------:R-:W-:Y:S01]  /*b690*/  IMAD.WIDE.U32 R44, R77, UR16, R44 ;  /* 0x000000104d2c7c25 */ /* 0x000fe2000f8e002c */
[----:B------:R-:W-:-:S03]  /*b6a0*/  MOV R102, R26 ;  /* 0x0000001a00667202 */ /* 0x000fc60000000f00 */
[----:B------:R-:W-:-:S04]  /*b6b0*/  IMAD.WIDE.U32 R56, R43, UR18, R56 ;  /* 0x000000122b387c25 */ /* 0x000fc8000f8e0038 */
[----:B------:R-:W-:-:S04]  /*b6c0*/  IMAD.WIDE.U32 R54, R91, UR19, R54 ;  /* 0x000000135b367c25 */ /* 0x000fc8000f8e0036 */
[----:B------:R-:W-:Y:S01]  /*b6d0*/  IMAD.MOV.U32 R12, RZ, RZ, R44 ;  /* 0x000000ffff0c7224 */ /* 0x000fe200078e002c */
[----:B------:R-:W-:Y:S01]  /*b6e0*/  MOV R44, R45 ;  /* 0x0000002d002c7202 */ /* 0x000fe20000000f00 */
[----:B------:R-:W-:Y:S01]  /*b6f0*/  IMAD.MOV.U32 R71, RZ, RZ, R57 ;  /* 0x000000ffff477224 */ /* 0x000fe200078e0039 */
[----:B------:R-:W-:Y:S01]  /*b700*/  MOV R57, R55 ;  /* 0x0000003700397202 */ /* 0x000fe20000000f00 */
[----:B------:R-:W-:-:S04]  /*b710*/  IMAD.WIDE.U32 R72, R68, 0x3d1, R72 ;  /* 0x000003d144487825 */ /* 0x000fc800078e0048 */
[----:B------:R-:W-:Y:S01]  /*b720*/  IMAD.MOV.U32 R103, RZ, RZ, R69 ;  /* 0x000000ffff677224 */ /* 0x000fe200078e0045 */
[----:B------:R-:W-:Y:S01]  /*b730*/  IADD3.X R20, P0, PT, R72, R66, RZ, P0, !PT ;  /* 0x0000004248147210 */ /* 0x000fe2000071e4ff */
[----:B------:R-:W-:Y:S01]  /*b740*/  IMAD.MOV.U32 R55, RZ, RZ, RZ ;  /* 0x000000ffff377224 */ /* 0x000fe200078e00ff */
[----:B------:R-:W-:Y:S01]  /*b750*/  MOV R72, R73 ;  /* 0x0000004900487202 */ /* 0x000fe20000000f00 */
[----:B------:R-:W-:-:S04]  /*b760*/  IMAD.WIDE.U32 R12, R95, UR17, R12 ;  /* 0x000000115f0c7c25 */ /* 0x000fc8000f8e000c */
[----:B------:R-:W-:-:S04]  /*b770*/  IMAD.WIDE.U32 R70, R89, UR18, R70 ;  /* 0x0000001259467c25 */ /* 0x000fc8000f8e0046 */
[----:B------:R-:W-:Y:S02]  /*b780*/  IMAD.MOV.U32 R119, RZ, RZ, R27 ;  /* 0x000000ffff777224 */ /* 0x000fe400078e001b */
[----:B------:R-:W-:-:S04]  /*b790*/  IMAD.WIDE.U32 R102, R19, UR29, R102 ;  /* 0x0000001d13667c25 */ /* 0x000fc8000f8e0066 */
[----:B------:R-:W-:Y:S01]  /*b7a0*/  IMAD.WIDE.U32 R56, R79, UR19, R56 ;  /* 0x000000134f387c25 */ /* 0x000fe2000f8e0038 */
[----:B------:R-:W-:-:S03]  /*b7b0*/  MOV R97, R103 ;  /* 0x0000006700617202 */ /* 0x000fc60000000f00 */
[----:B------:R-:W-:-:S04]  /*b7c0*/  IMAD.WIDE.U32 R54, R63, UR32, R54 ;  /* 0x000000203f367c25 */ /* 0x000fc8000f8e0036 */
[----:B------:R-:W-:Y:S02]  /*b7d0*/  IMAD.MOV.U32 R73, RZ, RZ, RZ ;  /* 0x000000ffff497224 */ /* 0x000fe400078e00ff */
[----:B------:R-:W-:Y:S01]  /*b7e0*/  IMAD.MOV.U32 R45, RZ, RZ, R13 ;  /* 0x000000ffff2d7224 */ /* 0x000fe200078e000d */
[----:B------:R-:W-:Y:S01]  /*b7f0*/  MOV R13, R71 ;  /* 0x00000047000d7202 */ /* 0x000fe20000000f00 */
[----:B------:R-:W-:-:S04]  /*b800*/  IMAD.WIDE.U32 R118, R85, UR28, R118 ;  /* 0x0000001c55767c25 */ /* 0x000fc8000f8e0076 */
[----:B------:R-:W-:Y:S01]  /*b810*/  IMAD.MOV.U32 R71, RZ, RZ, R57 ;  /* 0x000000ffff477224 */ /* 0x000fe200078e0039 */
[----:B------:R-:W-:Y:S01]  /*b820*/  MOV R57, R55 ;  /* 0x0000003700397202 */ /* 0x000fe20000000f00 */
[----:B------:R-:W-:-:S04]  /*b830*/  IMAD.WIDE.U32 R72, R102, 0x3d1, R72 ;  /* 0x000003d166487825 */ /* 0x000fc800078e0048 */
[----:B------:R-:W-:Y:S01]  /*b840*/  IMAD.MOV.U32 R96, RZ, RZ, R118 ;  /* 0x000000ffff607224 */ /* 0x000fe200078e0076 */
[----:B------:R-:W-:Y:S01]  /*b850*/  IADD3.X R18, P1, PT, R72, R68, RZ, P0, !PT ;  /* 0x0000004448127210 */ /* 0x000fe2000073e4ff */
[----:B------:R-:W-:-:S04]  /*b860*/  IMAD.WIDE.U32 R12, R99, UR18, R12 ;  /* 0x00000012630c7c25 */ /* 0x000fc8000f8e000c */
[----:B------:R-:W-:Y:S01]  /*b870*/  IMAD.WIDE.U32 R44, R77, UR17, R44 ;  /* 0x000000114d2c7c25 */ /* 0x000fe2000f8e002c */
[----:B------:R-:W-:-:S03]  /*b880*/  MOV R87, R13 ;  /* 0x0000000d00577202 */ /* 0x000fc60000000f00 */
[----:B------:R-:W-:-:S04]  /*b890*/  IMAD.WIDE.U32 R70, R43, UR19, R70 ;  /* 0x000000132b467c25 */ /* 0x000fc8000f8e0046 */
[----:B------:R-:W-:-:S04]  /*b8a0*/  IMAD.WIDE.U32 R56, R91, UR32, R56 ;  /* 0x000000205b387c25 */ /* 0x000fc8000f8e0038 */
[----:B------:R-:W-:-:S04]  /*b8b0*/  IMAD.WIDE.U32 R96, R81, UR29, R96 ;  /* 0x0000001d51607c25 */ /* 0x000fc8000f8e0060 */
[----:B------:R-:W-:Y:S01]  /*b8c0*/  IMAD.MOV.U32 R72, RZ, RZ, R73 ;  /* 0x000000ffff487224 */ /* 0x000fe200078e0049 */
[----:B------:R-:W-:Y:S01]  /*b8d0*/  MOV R73, RZ ;  /* 0x000000ff00497202 */ /* 0x000fe20000000f00 */
[----:B------:R-:W-:Y:S01]  /*b8e0*/  IMAD.MOV.U32 R86, RZ, RZ, R44 ;  /* 0x000000ffff567224 */ /* 0x000fe200078e002c */
[----:B------:R-:W-:Y:S01]  /*b8f0*/  MOV R44, R45 ;  /* 0x0000002d002c7202 */ /* 0x000fe20000000f00 */
[----:B------:R-:W-:Y:S01]  /*b900*/  IMAD.MOV.U32 R13, RZ, RZ, R71 ;  /* 0x000000ffff0d7224 */ /* 0x000fe200078e0047 */
[----:B------:R-:W-:Y:S01]  /*b910*/  MOV R71, R57 ;  /* 0x0000003900477202 */ /* 0x000fe20000000f00 */
[----:B------:R-:W-:Y:S01]  /*b920*/  IMAD.MOV.U32 R118, RZ, RZ, R119 ;  /* 0x000000ffff767224 */ /* 0x000fe200078e0077 */
[----:B------:R-:W-:Y:S01]  /*b930*/  MOV R119, R97 ;  /* 0x0000006100777202 */ /* 0x000fe20000000f00 */
[----:B------:R-:W-:-:S04]  /*b940*/  IMAD.WIDE.U32 R72, R96, 0x3d1, R72 ;  /* 0x000003d160487825 */ /* 0x000fc800078e0048 */
[----:B------:R-:W-:Y:S01]  /*b950*/  IMAD.WIDE.U32 R86, R95, UR18, R86 ;  /* 0x000000125f567c25 */ /* 0x000fe2000f8e0056 */
[----:B------:R-:W-:-:S03]  /*b960*/  IADD3.X R102, P1, PT, R72, R102, RZ, P1, !PT ;  /* 0x0000006648667210 */ /* 0x000fc60000f3e4ff */
[----:B------:R-:W-:-:S04]  /*b970*/  IMAD.WIDE.U32 R12, R89, UR19, R12 ;  /* 0x00000013590c7c25 */ /* 0x000fc8000f8e000c */
[----:B------:R-:W-:-:S04]  /*b980*/  IMAD.WIDE.U32 R70, R79, UR32, R70 ;  /* 0x000000204f467c25 */ /* 0x000fc8000f8e0046 */
[----:B------:R-:W-:Y:S01]  /*b990*/  IMAD.MOV.U32 R45, RZ, RZ, R87 ;  /* 0x000000ffff2d7224 */ /* 0x000fe200078e0057 */
[----:B------:R-:W-:Y:S01]  /*b9a0*/  MOV R87, R13 ;  /* 0x0000000d00577202 */ /* 0x000fe20000000f00 */
[----:B------:R-:W-:Y:S01]  /*b9b0*/  IMAD.WIDE.U32 R118, R85, UR29, R118 ;  /* 0x0000001d55767c25 */ /* 0x000fe2000f8e0076 */
[----:B------:R-:W-:-:S03]  /*b9c0*/  MOV R104, R70 ;  /* 0x0000004600687202 */ /* 0x000fc60000000f00 */
[----:B------:R-:W-:Y:S01]  /*b9d0*/  IMAD.MOV.U32 R72, RZ, RZ, R73 ;  /* 0x000000ffff487224 */ /* 0x000fe200078e0049 */
[----:B------:R-:W-:Y:S01]  /*b9e0*/  MOV R73, RZ ;  /* 0x000000ff00497202 */ /* 0x000fe20000000f00 */
[----:B------:R-:W-:Y:S02]  /*b9f0*/  IMAD.MOV.U32 R13, RZ, RZ, R71 ;  /* 0x000000ffff0d7224 */ /* 0x000fe400078e0047 */
[----:B------:R-:W-:Y:S02]  /*ba00*/  IMAD.MOV.U32 R57, RZ, RZ, RZ ;  /* 0x000000ffff397224 */ /* 0x000fe400078e00ff */
[----:B------:R-:W-:-:S04]  /*ba10*/  IMAD.WIDE.U32 R12, R43, UR32, R12 ;  /* 0x000000202b0c7c25 */ /* 0x000fc8000f8e000c */
[----:B------:R-:W-:Y:S01]  /*ba20*/  IMAD.WIDE.U32 R56, R63, UR33, R56 ;  /* 0x000000213f387c25 */ /* 0x000fe2000f8e0038 */
[----:B------:R-:W-:-:S03]  /*ba30*/  MOV R66, R12 ;  /* 0x0000000c00427202 */ /* 0x000fc60000000f00 */
[----:B------:R-:W-:-:S04]  /*ba40*/  IMAD.WIDE.U32 R86, R99, UR19, R86 ;  /* 0x0000001363567c25 */ /* 0x000fc8000f8e0056 */
[----:B------:R-:W-:Y:S01]  /*ba50*/  IMAD.WIDE.U32 R72, R118, 0x3d1, R72 ;  /* 0x000003d176487825 */ /* 0x000fe200078e0048 */
[----:B------:R-:W-:-:S03]  /*ba60*/  MOV R12, R86 ;  /* 0x00000056000c7202 */ /* 0x000fc60000000f00 */
[----:B------:R-:W-:Y:S01]  /*ba70*/  IMAD.MOV.U32 R105, RZ, RZ, R57 ;  /* 0x000000ffff697224 */ /* 0x000fe200078e0039 */
[----:B------:R-:W-:Y:S01]  /*ba80*/  IADD3.X R96, P1, PT, R72, R96, RZ, P1, !PT ;  /* 0x0000006048607210 */ /* 0x000fe20000f3e4ff */
[----:B------:R-:W-:Y:S02]  /*ba90*/  IMAD R119, R119, 0x3d1, R73 ;  /* 0x000003d177777824 */ /* 0x000fe400078e0249 */
[----:B------:R-:W-:-:S04]  /*baa0*/  IMAD.WIDE.U32 R104, R91, UR33, R104 ;  /* 0x000000215b687c25 */ /* 0x000fc8000f8e0068 */
[----:B------:R-:W-:-:S04]  /*bab0*/  IMAD.WIDE.U32 R12, R89, UR32, R12 ;  /* 0x00000020590c7c25 */ /* 0x000fc8000f8e000c */
[----:B------:R-:W-:Y:S01]  /*bac0*/  IMAD.X R119, R119, 0x1, R118, P1 ;  /* 0x0000000177777824 */ /* 0x000fe200008e0676 */
[----:B------:R-:W-:Y:S01]  /*bad0*/  IADD3 R57, P1, PT, R132, -UR22, RZ ;  /* 0x8000001684397c10 */ /* 0x000fe2000ff3e0ff */
[----:B------:R-:W-:Y:S02]  /*bae0*/  IMAD.MOV.U32 R67, RZ, RZ, R105 ;  /* 0x000000ffff437224 */ /* 0x000fe400078e0069 */
[----:B------:R-:W-:Y:S01]  /*baf0*/  IMAD.MOV.U32 R68, RZ, RZ, R12 ;  /* 0x000000ffff447224 */ /* 0x000fe200078e000c */
[----:B------:R-:W-:Y:S01]  /*bb00*/  IADD3.X R12, P1, PT, R15, ~UR23, RZ, P1, !PT ;  /* 0x800000170f0c7c10 */ /* 0x000fe20008f3e4ff */
[----:B------:R-:W-:-:S03]  /*bb10*/  IMAD.WIDE.U32 R66, R79, UR33, R66 ;  /* 0x000000214f427c25 */ /* 0x000fc6000f8e0042 */
[----:B------:R-:W-:Y:S01]  /*bb20*/  IADD3.X R55, P1, PT, R10, ~UR8, RZ, P1, !PT ;  /* 0x800000080a377c10 */ /* 0x000fe20008f3e4ff */
[----:B------:R-:W-:Y:S01]  /*bb30*/  IMAD.WIDE.U32 R26, R104, 0x3d1, RZ ;  /* 0x000003d1681a7825 */ /* 0x000fe200078e00ff */
[----:B------:R-:W-:Y:S02]  /*bb40*/  MOV R69, R67 ;  /* 0x0000004300457202 */ /* 0x000fe40000000f00 */
[----:B------:R-:W-:Y:S01]  /*bb50*/  IADD3.X R51, P1, PT, R20, ~UR9, RZ, P1, !PT ;  /* 0x8000000914337c10 */ /* 0x000fe20008f3e4ff */
[----:B------:R-:W-:Y:S01]  /*bb60*/  IMAD.MOV.U32 R71, RZ, RZ, RZ ;  /* 0x000000ffff477224 */ /* 0x000fe200078e00ff */
[----:B------:R-:W-:Y:S01]  /*bb70*/  MOV R70, R27 ;  /* 0x0000001b00467202 */ /* 0x000fe20000000f00 */
[----:B------:R-:W-:Y:S01]  /*bb80*/  IMAD.WIDE.U32 R68, R43, UR33, R68 ;  /* 0x000000212b447c25 */ /* 0x000fe2000f8e0044 */
[----:B------:R-:W-:Y:S02]  /*bb90*/  IADD3.X R43, P1, PT, R18, ~UR10, RZ, P1, !PT ;  /* 0x8000000a122b7c10 */ /* 0x000fe40008f3e4ff */
[----:B------:R-:W-:Y:S01]  /*bba0*/  IADD3 RZ, P2, PT, RZ, R26, RZ ;  /* 0x0000001affff7210 */ /* 0x000fe20007f5e0ff */
[----:B------:R-:W-:Y:S01]  /*bbb0*/  IMAD.WIDE.U32 R70, R66, 0x3d1, R70 ;  /* 0x000003d142467825 */ /* 0x000fe200078e0046 */
[----:B------:R-:W-:-:S03]  /*bbc0*/  IADD3.X R27, P1, PT, R102, ~UR11, RZ, P1, !PT ;  /* 0x8000000b661b7c10 */ /* 0x000fc60008f3e4ff */
[----:B------:R-:W-:Y:S01]  /*bbd0*/  IMAD.WIDE.U32 R44, R77, UR18, R44 ;  /* 0x000000124d2c7c25 */ /* 0x000fe2000f8e002c */
[----:B------:R-:W-:Y:S02]  /*bbe0*/  IADD3.X R25, P1, PT, R96, ~UR24, RZ, P1, !PT ;  /* 0x8000001860197c10 */ /* 0x000fe40008f3e4ff */
[----:B------:R-:W-:Y:S01]  /*bbf0*/  IADD3.X R104, P0, PT, R70, R104, RZ, P2, !PT ;  /* 0x0000006846687210 */ /* 0x000fe2000171e4ff */
[----:B------:R-:W-:Y:S01]  /*bc00*/  IMAD.MOV.U32 R125, RZ, RZ, RZ ;  /* 0x000000ffff7d7224 */ /* 0x000fe200078e00ff */
[----:B------:R-:W-:Y:S02]  /*bc10*/  IADD3.X R22, PT, PT, R119, ~UR25, RZ, P1, !PT ;  /* 0x8000001977167c10 */ /* 0x000fe40008ffe4ff */
[----:B------:R-:W-:Y:S02]  /*bc20*/  MOV R118, R44 ;  /* 0x0000002c00767202 */ /* 0x000fe40000000f00 */
[----:B------:R-:W-:-:S04]  /*bc30*/  ISETP.NE.AND P2, PT, R22, RZ, PT ;  /* 0x000000ff1600720c */ /* 0x000fc80003f45270 */
[----:B------:R-:W-:Y:S01]  /*bc40*/  SEL R15, R12, R15, !P2 ;  /* 0x0000000f0c0f7207 */ /* 0x000fe20005000000 */
[----:B------:R-:W-:Y:S01]  /*bc50*/  IMAD R12, R53, UR26, RZ ;  /* 0x0000001a350c7c24 */ /* 0x000fe2000f8e02ff */
[----:B------:R-:W-:Y:S02]  /*bc60*/  SEL R57, R57, R132, !P2 ;  /* 0x0000008439397207 */ /* 0x000fe40005000000 */
[----:B------:R-:W-:Y:S02]  /*bc70*/  SEL R55, R55, R10, !P2 ;  /* 0x0000000a37377207 */ /* 0x000fe40005000000 */
[----:B------:R-:W-:Y:S02]  /*bc80*/  IADD3 R12, P1, PT, R12, R57, RZ ;  /* 0x000000390c0c7210 */ /* 0x000fe40007f3e0ff */
[----:B------:R-:W-:Y:S02]  /*bc90*/  SEL R51, R51, R20, !P2 ;  /* 0x0000001433337207 */ /* 0x000fe40005000000 */
[----:B------:R-:W-:-:S02]  /*bca0*/  IADD3.X R130, P1, PT, R15, R130, RZ, P1, !PT ;  /* 0x000000820f827210 */ /* 0x000fc40000f3e4ff */
[----:B------:R-:W-:Y:S02]  /*bcb0*/  IADD3 R79, P3, PT, R12, -UR22, RZ ;  /* 0x800000160c4f7c10 */ /* 0x000fe4000ff7e0ff */
        /* <DEDUP_REMOVED lines=14> */
[----:B------:R-:W-:Y:S01]  /*bda0*/  IMAD.MOV.U32 R119, RZ, RZ, R87 ;  /* 0x000000ffff777224 */ /* 0x000fe200078e0057 */
[----:B------:R-:W-:Y:S01]  /*bdb0*/  IADD3.X R55, P3, PT, R120, ~UR24, RZ, P3, !PT ;  /* 0x8000001878377c10 */ /* 0x000fe20009f7e4ff */
[----:B------:R-:W-:-:S03]  /*bdc0*/  IMAD.WIDE.U32 R118, R95, UR19, R118 ;  /* 0x000000135f767c25 */ /* 0x000fc6000f8e0076 */
[----:B------:R-:W-:-:S04]  /*bdd0*/  IADD3.X R10, PT, PT, R117, ~UR25, RZ, P3, !PT ;  /* 0x80000019750a7c10 */ /* 0x000fc80009ffe4ff */
[----:B------:R-:W-:-:S13]  /*bde0*/  ISETP.NE.AND P2, PT, R10, RZ, PT ;  /* 0x000000ff0a00720c */ /* 0x000fda0003f45270 */
[----:B------:R-:W-:Y:S01]  /*bdf0*/  @P2 IMAD.MOV.U32 R79, RZ, RZ, R12 ;  /* 0x000000ffff4f2224 */ /* 0x000fe200078e000c */
[----:B------:R-:W-:Y:S01]  /*be00*/  @P2 MOV R15, R130 ;  /* 0x00000082000f2202 */ /* 0x000fe20000000f00 */
[----:B------:R-:W-:Y:S01]  /*be10*/  @P2 IMAD.MOV.U32 R51, RZ, RZ, R128 ;  /* 0x000000ffff332224 */ /* 0x000fe200078e0080 */
[----:B------:R-:W-:Y:S01]  /*be20*/  @P2 MOV R43, R126 ;  /* 0x0000007e002b2202 */ /* 0x000fe20000000f00 */
[----:B------:R-:W-:Y:S01]  /*be30*/  @P2 IMAD.MOV.U32 R27, RZ, RZ, R124 ;  /* 0x000000ffff1b2224 */ /* 0x000fe200078e007c */
[----:B------:R-:W-:Y:S01]  /*be40*/  IADD3 R79, P1, PT, R79, -R62, RZ ;  /* 0x8000003e4f4f7210 */ /* 0x000fe20007f3e0ff */
[----:B------:R-:W-:Y:S01]  /*be50*/  @P2 IMAD.MOV.U32 R55, RZ, RZ, R120 ;  /* 0x000000ffff372224 */ /* 0x000fe200078e0078 */
[----:B------:R-:W-:Y:S02]  /*be60*/  @P2 MOV R25, R122 ;  /* 0x0000007a00192202 */ /* 0x000fe40000000f00 */
[----:B------:R-:W-:-:S04]  /*be70*/  IADD3.X R86, P1, PT, R15, ~R48, RZ, P1, !PT ;  /* 0x800000300f567210 */ /* 0x000fc80000f3e4ff */
[----:B------:R-:W-:-:S04]  /*be80*/  IADD3.X R82, P1, PT, R51, ~R78, RZ, P1, !PT ;  /* 0x8000004e33527210 */ /* 0x000fc80000f3e4ff */
[----:B------:R-:W-:-:S04]  /*be90*/  IADD3.X R18, P1, PT, R43, ~R114, RZ, P1, !PT ;  /* 0x800000722b127210 */ /* 0x000fc80000f3e4ff */
[----:B------:R-:W-:-:S04]  /*bea0*/  IADD3.X R43, P1, PT, R27, ~R112, RZ, P1, !PT ;  /* 0x800000701b2b7210 */ /* 0x000fc80000f3e4ff */
[----:B------:R-:W-:-:S04]  /*beb0*/  IADD3.X R15, P1, PT, R25, ~R110, RZ, P1, !PT ;  /* 0x8000006e190f7210 */ /* 0x000fc80000f3e4ff */
[----:B------:R-:W-:-:S04]  /*bec0*/  IADD3.X R10, P1, PT, R55, ~R108, RZ, P1, !PT ;  /* 0x8000006c370a7210 */ /* 0x000fc80000f3e4ff */
[----:B------:R-:W-:-:S04]  /*bed0*/  IADD3.X R12, PT, PT, R117, ~R106, RZ, P1, !PT ;  /* 0x8000006a750c7210 */ /* 0x000fc80000ffe4ff */
[----:B------:R-:W-:-:S13]  /*bee0*/  ISETP.NE.AND P2, PT, R12, RZ, PT ;  /* 0x000000ff0c00720c */ /* 0x000fda0003f45270 */
[----:B------:R-:W-:-:S04]  /*bef0*/  @P2 IADD3 R79, P1, PT, R79, UR22, RZ ;  /* 0x000000164f4f2c10 */ /* 0x000fc8000ff3e0ff */
[----:B------:R-:W-:Y:S02]  /*bf00*/  @P2 IADD3.X R86, P1, PT, R86, UR23, RZ, P1, !PT ;  /* 0x0000001756562c10 */ /* 0x000fe40008f3e4ff */
[----:B------:R-:W-:Y:S02]  /*bf10*/  IADD3 R46, P3, PT, R79, R79, RZ ;  /* 0x0000004f4f2e7210 */ /* 0x000fe40007f7e0ff */
[----:B------:R-:W-:Y:S02]  /*bf20*/  @P2 IADD3.X R82, P1, PT, R82, UR8, RZ, P1, !PT ;  /* 0x0000000852522c10 */ /* 0x000fe40008f3e4ff */
[----:B------:R-:W-:Y:S02]  /*bf30*/  IADD3.X R103, P3, PT, R86, R86, RZ, P3, !PT ;  /* 0x0000005656677210 */ /* 0x000fe40001f7e4ff */
[----:B------:R-:W-:Y:S02]  /*bf40*/  IADD3 R25, P4, PT, R46, -UR22, RZ ;  /* 0x800000162e197c10 */ /* 0x000fe4000ff9e0ff */
[----:B------:R-:W-:-:S02]  /*bf50*/  @P2 IADD3.X R18, P1, PT, R18, UR9, RZ, P1, !PT ;  /* 0x0000000912122c10 */ /* 0x000fc40008f3e4ff */
[----:B------:R-:W-:Y:S02]  /*bf60*/  IADD3.X R93, P3, PT, R82, R82, RZ, P3, !PT ;  /* 0x00000052525d7210 */ /* 0x000fe40001f7e4ff */
[----:B------:R-:W-:Y:S02]  /*bf70*/  IADD3.X R12, P4, PT, R103, ~UR23, RZ, P4, !PT ;  /* 0x80000017670c7c10 */ /* 0x000fe4000a79e4ff */
[----:B------:R-:W-:Y:S02]  /*bf80*/  @P2 IADD3.X R43, P1, PT, R43, UR10, RZ, P1, !PT ;  /* 0x0000000a2b2b2c10 */ /* 0x000fe40008f3e4ff */
[----:B------:R-:W-:Y:S02]  /*bf90*/  IADD3.X R101, P3, PT, R18, R18, RZ, P3, !PT ;  /* 0x0000001212657210 */ /* 0x000fe40001f7e4ff */
[----:B------:R-:W-:Y:S02]  /*bfa0*/  IADD3.X R28, P4, PT, R93, ~UR8, RZ, P4, !PT ;  /* 0x800000085d1c7c10 */ /* 0x000fe4000a79e4ff */
[----:B------:R-:W-:-:S02]  /*bfb0*/  @P2 IADD3.X R15, P1, PT, R15, UR11, RZ, P1, !PT ;  /* 0x0000000b0f0f2c10 */ /* 0x000fc40008f3e4ff */
[----:B------:R-:W-:Y:S02]  /*bfc0*/  IADD3.X R116, P3, PT, R43, R43, RZ, P3, !PT ;  /* 0x0000002b2b747210 */ /* 0x000fe40001f7e4ff */
[----:B------:R-:W-:Y:S02]  /*bfd0*/  IADD3.X R70, P4, PT, R101, ~UR9, RZ, P4, !PT ;  /* 0x8000000965467c10 */ /* 0x000fe4000a79e4ff */
[----:B------:R-:W-:Y:S02]  /*bfe0*/  @P2 IADD3.X R10, P1, PT, R10, UR24, RZ, P1, !PT ;  /* 0x000000180a0a2c10 */ /* 0x000fe40008f3e4ff */
[----:B------:R-:W-:Y:S02]  /*bff0*/  IADD3.X R91, P3, PT, R15, R15, RZ, P3, !PT ;  /* 0x0000000f0f5b7210 */ /* 0x000fe40001f7e4ff */
[----:B------:R-:W-:Y:S02]  /*c000*/  IADD3.X R27, P4, PT, R116, ~UR10, RZ, P4, !PT ;  /* 0x8000000a741b7c10 */ /* 0x000fe4000a79e4ff */
[----:B------:R-:W-:-:S02]  /*c010*/  @P2 IADD3.X R37, PT, PT, R37, UR25, RZ, P1, !PT ;  /* 0x0000001925252c10 */ /* 0x000fc40008ffe4ff */
[----:B------:R-:W-:Y:S02]  /*c020*/  IADD3.X R67, P3, PT, R10, R10, RZ, P3, !PT ;  /* 0x0000000a0a437210 */ /* 0x000fe40001f7e4ff */
[----:B------:R-:W-:-:S03]  /*c030*/  IADD3.X R22, P4, PT, R91, ~UR11, RZ, P4, !PT ;  /* 0x8000000b5b167c10 */ /* 0x000fc6000a79e4ff */
[----:B------:R-:W-:Y:S01]  /*c040*/  IMAD.X R73, R37, 0x1, R37, P3 ;  /* 0x0000000125497824 */ /* 0x000fe200018e0625 */
[----:B------:R-:W-:-:S04]  /*c050*/  IADD3.X R20, P4, PT, R67, ~UR24, RZ, P4, !PT ;  /* 0x8000001843147c10 */ /* 0x000fc8000a79e4ff */
[----:B------:R-:W-:-:S04]  /*c060*/  IADD3.X R51, PT, PT, R73, ~UR25, RZ, P4, !PT ;  /* 0x8000001949337c10 */ /* 0x000fc8000a7fe4ff */
[----:B------:R-:W-:-:S04]  /*c070*/  ISETP.NE.AND P1, PT, R51, RZ, PT ;  /* 0x000000ff3300720c */ /* 0x000fc80003f25270 */
[----:B------:R-:W-:Y:S02]  /*c080*/  SEL R103, R12, R103, !P1 ;  /* 0x000000670c677207 */ /* 0x000fe40004800000 */
[----:B------:R-:W-:Y:S01]  /*c090*/  MOV R12, R118 ;  /* 0x00000076000c7202 */ /* 0x000fe20000000f00 */
[----:B------:R-:W-:Y:S01]  /*c0a0*/  IMAD.MOV.U32 R118, RZ, RZ, R45 ;  /* 0x000000ffff767224 */ /* 0x000fe200078e002d */
[----:B------:R-:W-:Y:S01]  /*c0b0*/  SEL R101, R70, R101, !P1 ;  /* 0x0000006546657207 */ /* 0x000fe20004800000 */
[----:B------:R-:W-:Y:S01]  /*c0c0*/  IMAD.MOV.U32 R70, RZ, RZ, R71 ;  /* 0x000000ffff467224 */ /* 0x000fe200078e0047 */
[----:B------:R-:W-:Y:S01]  /*c0d0*/  MOV R71, RZ ;  /* 0x000000ff00477202 */ /* 0x000fe20000000f00 */
[----:B------:R-:W-:Y:S01]  /*c0e0*/  IMAD.WIDE.U32 R12, R99, UR32, R12 ;  /* 0x00000020630c7c25 */ /* 0x000fe2000f8e000c */
[----:B------:R-:W-:Y:S02]  /*c0f0*/  SEL R46, R25, R46, !P1 ;  /* 0x0000002e192e7207 */ /* 0x000fe40004800000 */
[----:B------:R-:W-:Y:S01]  /*c100*/  SEL R91, R22, R91, !P1 ;  /* 0x0000005b165b7207 */ /* 0x000fe20004800000 */
[----:B------:R-:W-:Y:S01]  /*c110*/  IMAD.WIDE.U32 R118, R77, UR19, R118 ;  /* 0x000000134d767c25 */ /* 0x000fe2000f8e0076 */
[----:B------:R-:W-:-:S02]  /*c120*/  MOV R44, R12 ;  /* 0x0000000c002c7202 */ /* 0x000fc40000000f00 */
[----:B------:R-:W-:Y:S01]  /*c130*/  SEL R93, R28, R93, !P1 ;  /* 0x0000005d1c5d7207 */ /* 0x000fe20004800000 */
[----:B------:R-:W-:Y:S01]  /*c140*/  IMAD.MOV.U32 R45, RZ, RZ, R69 ;  /* 0x000000ffff2d7224 */ /* 0x000fe200078e0045 */
[----:B------:R-:W-:Y:S01]  /*c150*/  MOV R12, R118 ;  /* 0x00000076000c7202 */ /* 0x000fe20000000f00 */
[----:B------:R-:W-:Y:S01]  /*c160*/  IMAD.WIDE.U32 R70, R68, 0x3d1, R70 ;  /* 0x000003d144467825 */ /* 0x000fe200078e0046 */
[----:B------:R-:W-:Y:S02]  /*c170*/  SEL R116, R27, R116, !P1 ;  /* 0x000000741b747207 */ /* 0x000fe40004800000 */
[----:B------:R-:W-:Y:S01]  /*c180*/  SEL R20, R20, R67, !P1 ;  /* 0x0000004314147207 */ /* 0x000fe20004800000 */
[----:B------:R-:W-:Y:S01]  /*c190*/  IMAD.WIDE.U32 R44, R89, UR33, R44 ;  /* 0x00000021592c7c25 */ /* 0x000fe2000f8e002c */
[----:B------:R-:W-:Y:S02]  /*c1a0*/  IADD3.X R61, P0, PT, R70, R66, RZ, P0, !PT ;  /* 0x00000042463d7210 */ /* 0x000fe4000071e4ff */
[----:B------:R-:W-:Y:S01]  /*c1b0*/  MOV R70, R71 ;  /* 0x0000004700467202 */ /* 0x000fe20000000f00 */
[----:B------:R-:W-:Y:S01]  /*c1c0*/  IMAD R89, R46, R46, RZ ;  /* 0x0000002e2e597224 */ /* 0x000fe200078e02ff */
[----:B------:R-:W-:Y:S01]  /*c1d0*/  MOV R66, RZ ;  /* 0x000000ff00427202 */ /* 0x000fe20000000f00 */
[----:B------:R-:W-:-:S03]  /*c1e0*/  IMAD.WIDE.U32 R12, R95, UR32, R12 ;  /* 0x000000205f0c7c25 */ /* 0x000fc6000f8e000c */
[----:B------:R-:W-:Y:S01]  /*c1f0*/  IADD3 RZ, P2, PT, RZ, R89, RZ ;  /* 0x00000059ffff7210 */ /* 0x000fe20007f5e0ff */
[----:B------:R-:W-:Y:S01]  /*c200*/  IMAD.MOV.U32 R71, RZ, RZ, RZ ;  /* 0x000000ffff477224 */ /* 0x000fe200078e00ff */
[----:B------:R-:W-:Y:S01]  /*c210*/  MOV R96, R12 ;  /* 0x0000000c00607202 */ /* 0x000fe20000000f00 */
[----:B------:R-:W-:-:S04]  /*c220*/  IMAD.HI.U32 R69, R46, R46, RZ ;  /* 0x0000002e2e457227 */ /* 0x000fc800078e00ff */
[----:B------:R-:W-:Y:S02]  /*c230*/  IMAD R87, R46, R103, RZ ;  /* 0x000000672e577224 */ /* 0x000fe400078e02ff */
[----:B------:R-:W-:-:S03]  /*c240*/  IMAD.WIDE.U32 R70, R44, 0x3d1, R70 ;  /* 0x000003d12c467825 */ /* 0x000fc600078e0046 */
[----:B------:R-:W-:Y:S01]  /*c250*/  IADD3 RZ, P3, PT, RZ, R87, RZ ;  /* 0x00000057ffff7210 */ /* 0x000fe20007f7e0ff */
[----:B------:R-:W-:Y:S01]  /*c260*/  IMAD.MOV.U32 R97, RZ, RZ, R45 ;  /* 0x000000ffff617224 */ /* 0x000fe200078e002d */
[----:B------:R-:W-:Y:S01]  /*c270*/  IADD3.X R57, P0, PT, R70, R68, RZ, P0, !PT ;  /* 0x0000004446397210 */ /* 0x000fe2000071e4ff */
[----:B------:R-:W-:Y:S01]  /*c280*/  IMAD.HI.U32 R22, R46, R103, RZ ;  /* 0x000000672e167227 */ /* 0x000fe200078e00ff */
[----:B------:R-:W-:-:S03]  /*c290*/  MOV R70, R71 ;  /* 0x0000004700467202 */ /* 0x000fc60000000f00 */
[----:B------:R-:W-:Y:S01]  /*c2a0*/  IMAD.X R69, RZ, RZ, R69, P2 ;  /* 0x000000ffff457224 */ /* 0x000fe200010e0645 */
[----:B------:R-:W-:Y:S01]  /*c2b0*/  IADD3 R87, P2, PT, R87, R87, RZ ;  /* 0x0000005757577210 */ /* 0x000fe20007f5e0ff */
[----:B------:R-:W-:Y:S02]  /*c2c0*/  IMAD.MOV.U32 R12, RZ, RZ, R119 ;  /* 0x000000ffff0c7224 */ /* 0x000fe400078e0077 */
[----:B------:R-:W-:Y:S01]  /*c2d0*/  IMAD.WIDE.U32 R96, R99, UR33, R96 ;  /* 0x0000002163607c25 */ /* 0x000fe2000f8e0060 */
[----:B------:R-:W-:-:S03]  /*c2e0*/  IADD3.X R69, PT, PT, R22, R69, RZ, P3, !PT ;  /* 0x0000004516457210 */ /* 0x000fc60001ffe4ff */
[----:B------:R-:W-:Y:S02]  /*c2f0*/  IMAD.MOV.U32 R71, RZ, RZ, RZ ;  /* 0x000000ffff477224 */ /* 0x000fe400078e00ff */
[----:B------:R-:W-:-:S04]  /*c300*/  IMAD.WIDE.U32 R12, R77, UR32, R12 ;  /* 0x000000204d0c7c25 */ /* 0x000fc8000f8e000c */
[----:B------:R-:W-:Y:S01]  /*c310*/  IMAD.MOV.U32 R68, RZ, RZ, RZ ;  /* 0x000000ffff447224 */ /* 0x000fe200078e00ff */
[----:B------:R-:W-:Y:S01]  /*c320*/  MOV R118, R12 ;  /* 0x0000000c00767202 */ /* 0x000fe20000000f00 */
[----:B------:R-:W-:Y:S01]  /*c330*/  IMAD.WIDE.U32 R70, R96, 0x3d1, R70 ;  /* 0x000003d160467825 */ /* 0x000fe200078e0046 */
[----:B------:R-:W-:-:S03]  /*c340*/  MOV R12, R13 ;  /* 0x0000000d000c7202 */ /* 0x000fc60000000f00 */
[----:B------:R-:W-:Y:S01]  /*c350*/  IMAD.HI.U32 R45, R103, R46, RZ ;  /* 0x0000002e672d7227 */ /* 0x000fe200078e00ff */
[----:B------:R-:W-:Y:S02]  /*c360*/  IADD3.X R72, P0, PT, R70, R44, RZ, P0, !PT ;  /* 0x0000002c46487210 */ /* 0x000fe4000071e4ff */
[----:B------:R-:W-:Y:S01]  /*c370*/  MOV R70, R71 ;  /* 0x0000004700467202 */ /* 0x000fe20000000f00 */
[----:B------:R-:W-:Y:S01]  /*c380*/  IMAD.WIDE.U32 R68, R46, R93, R68 ;  /* 0x0000005d2e447225 */ /* 0x000fe200078e0044 */
[----:B------:R-:W-:Y:S02]  /*c390*/  IADD3.X R45, PT, PT, R45, RZ, RZ, P2, !PT ;  /* 0x000000ff2d2d7210 */ /* 0x000fe400017fe4ff */
[----:B------:R-:W-:Y:S01]  /*c3a0*/  IADD3 R59, P2, PT, R26, -UR22, RZ ;  /* 0x800000161a3b7c10 */ /* 0x000fe2000ff5e0ff */
[----:B------:R-:W-:Y:S01]  /*c3b0*/  IMAD.MOV.U32 R119, RZ, RZ, R97 ;  /* 0x000000ffff777224 */ /* 0x000fe200078e0061 */
[----:B------:R-:W-:Y:S01]  /*c3c0*/  MOV R44, R68 ;  /* 0x00000044002c7202 */ /* 0x000fe20000000f00 */
[----:B------:R-:W-:Y:S01]  /*c3d0*/  IMAD.MOV.U32 R71, RZ, RZ, RZ ;  /* 0x000000ffff477224 */ /* 0x000fe200078e00ff */
[----:B------:R-:W-:Y:S01]  /*c3e0*/  IADD3.X R65, P2, PT, R104, ~UR23, RZ, P2, !PT ;  /* 0x8000001768417c10 */ /* 0x000fe2000975e4ff */
[----:B------:R-:W-:-:S03]  /*c3f0*/  IMAD.WIDE.U32 R118, R95, UR33, R118 ;  /* 0x000000215f767c25 */ /* 0x000fc6000f8e0076 */
[----:B------:R-:W-:Y:S01]  /*c400*/  IADD3.X R102, P2, PT, R61, ~UR8, RZ, P2, !PT ;  /* 0x800000083d667c10 */ /* 0x000fe2000975e4ff */
[----:B------:R-:W-:Y:S02]  /*c410*/  IMAD.MOV.U32 R13, RZ, RZ, R119 ;  /* 0x000000ffff0d7224 */ /* 0x000fe400078e0077 */
[----:B------:R-:W-:-:S04]  /*c420*/  IMAD.WIDE.U32 R44, R103, R103, R44 ;  /* 0x00000067672c7225 */ /* 0x000fc800078e002c */
[----:B------:R-:W-:-:S04]  /*c430*/  IMAD.WIDE.U32 R70, R118, 0x3d1, R70 ;  /* 0x000003d176467825 */ /* 0x000fc800078e0046 */
[----:B------:R-:W-:Y:S01]  /*c440*/  IMAD.WIDE.U32 R12, R77, UR33, R12 ;  /* 0x000000214d0c7c25 */ /* 0x000fe2000f8e000c */
[----:B------:R-:W-:Y:S02]  /*c450*/  IADD3 R77, P3, PT, R68, R44, RZ ;  /* 0x0000002c444d7210 */ /* 0x000fe40007f7e0ff */
[----:B------:R-:W-:Y:S01]  /*c460*/  IADD3.X R28, P0, PT, R70, R96, RZ, P0, !PT ;  /* 0x00000060461c7210 */ /* 0x000fe2000071e4ff */
[----:B------:R-:W-:Y:S01]  /*c470*/  IMAD.MOV.U32 R68, RZ, RZ, RZ ;  /* 0x000000ffff447224 */ /* 0x000fe200078e00ff */
[----:B------:R-:W-:Y:S01]  /*c480*/  IADD3.X R96, P2, PT, R57, ~UR9, RZ, P2, !PT ;  /* 0x8000000939607c10 */ /* 0x000fe2000975e4ff */
[----:B------:R-:W-:Y:S01]  /*c490*/  IMAD.MOV.U32 R70, RZ, RZ, R71 ;  /* 0x000000ffff467224 */ /* 0x000fe200078e0047 */
[----:B------:R-:W-:Y:S01]  /*c4a0*/  MOV R71, RZ ;  /* 0x000000ff00477202 */ /* 0x000fe20000000f00 */
[----:B------:R-:W-:Y:S01]  /*c4b0*/  IMAD.WIDE.U32 R68, R46, R101, R68 ;  /* 0x000000652e447225 */ /* 0x000fe200078e0044 */
[----:B------:R-:W-:-:S03]  /*c4c0*/  IADD3.X R25, P2, PT, R72, ~UR10, RZ, P2, !PT ;  /* 0x8000000a48197c10 */ /* 0x000fc6000975e4ff */
[----:B------:R-:W-:Y:S01]  /*c4d0*/  IMAD.WIDE.U32 R70, R12, 0x3d1, R70 ;  /* 0x000003d10c467825 */ /* 0x000fe200078e0046 */
[----:B------:R-:W-:Y:S02]  /*c4e0*/  MOV R44, R68 ;  /* 0x00000044002c7202 */ /* 0x000fe40000000f00 */
[----:B------:R-:W-:Y:S01]  /*c4f0*/  IADD3.X R55, P2, PT, R28, ~UR11, RZ, P2, !PT ;  /* 0x8000000b1c377c10 */ /* 0x000fe2000975e4ff */
[----:B------:R-:W-:Y:S01]  /*c500*/  IMAD R113, R13, 0x3d1, R71 ;  /* 0x000003d10d717824 */ /* 0x000fe200078e0247 */
[----:B------:R-:W-:Y:S01]  /*c510*/  IADD3.X R51, P0, PT, R70, R118, RZ, P0, !PT ;  /* 0x0000007646337210 */ /* 0x000fe2000071e4ff */
[----:B------:R-:W-:Y:S01]  /*c520*/  IMAD.HI.U32 R22, R93, R46, RZ ;  /* 0x0000002e5d167227 */ /* 0x000fe200078e00ff */
[----:B------:R-:W-:Y:S02]  /*c530*/  MOV R71, R69 ;  /* 0x0000004500477202 */ /* 0x000fe40000000f00 */
[----:B------:R-:W-:Y:S01]  /*c540*/  IADD3.X R113, PT, PT, R113, R12, RZ, P0, !PT ;  /* 0x0000000c71717210 */ /* 0x000fe200007fe4ff */
[----:B------:R-:W-:-:S04]  /*c550*/  IMAD.WIDE.U32 R44, R103, R93, R44 ;  /* 0x0000005d672c7225 */ /* 0x000fc800078e002c */
[----:B------:R-:W-:Y:S01]  /*c560*/  IMAD.X R13, RZ, RZ, R22, P3 ;  /* 0x000000ffff0d7224 */ /* 0x000fe200018e0616 */
[----:B------:R-:W-:Y:S01]  /*c570*/  IADD3.X R22, P2, PT, R51, ~UR24, RZ, P2, !PT ;  /* 0x8000001833167c10 */ /* 0x000fe2000975e4ff */
[----:B------:R-:W-:Y:S01]  /*c580*/  IMAD.MOV.U32 R12, RZ, RZ, R44 ;  /* 0x000000ffff0c7224 */ /* 0x000fe200078e002c */
[----:B------:R-:W-:Y:S01]  /*c590*/  MOV R44, RZ ;  /* 0x000000ff002c7202 */ /* 0x000fe20000000f00 */
[----:B------:R-:W-:Y:S01]  /*c5a0*/  IMAD.MOV.U32 R70, RZ, RZ, RZ ;  /* 0x000000ffff467224 */ /* 0x000fe200078e00ff */
[----:B------:R-:W-:Y:S01]  /*c5b0*/  IADD3.X R27, PT, PT, R113, ~UR25, RZ, P2, !PT ;  /* 0x80000019711b7c10 */ /* 0x000fe200097fe4ff */
[----:B------:R-:W-:-:S03]  /*c5c0*/  IMAD.WIDE.U32 R12, R103, R93, R12 ;  /* 0x0000005d670c7225 */ /* 0x000fc600078e000c */
[----:B------:R-:W-:Y:S01]  /*c5d0*/  ISETP.NE.AND P2, PT, R27, RZ, PT ;  /* 0x000000ff1b00720c */ /* 0x000fe20003f45270 */
[----:B------:R-:W-:Y:S01]  /*c5e0*/  IMAD.WIDE.U32 R70, R46, R116, R70 ;  /* 0x000000742e467225 */ /* 0x000fe200078e0046 */
[----:B------:R-:W-:Y:S02]  /*c5f0*/  IADD3 R99, P0, PT, R68, R12, RZ ;  /* 0x0000000c44637210 */ /* 0x000fe40007f1e0ff */
[----:B------:R-:W-:Y:S01]  /*c600*/  SEL R59, R59, R26, !P2 ;  /* 0x0000001a3b3b7207 */ /* 0x000fe20005000000 */
[----:B------:R-:W-:Y:S01]  /*c610*/  IMAD.MOV.U32 R69, RZ, RZ, R45 ;  /* 0x000000ffff457224 */ /* 0x000fe200078e002d */
[----:B------:R-:W-:Y:S01]  /*c620*/  MOV R68, R70 ;  /* 0x0000004600447202 */ /* 0x000fe20000000f00 */
[----:B------:R-:W-:Y:S01]  /*c630*/  IMAD.MOV.U32 R45, RZ, RZ, R71 ;  /* 0x000000ffff2d7224 */ /* 0x000fe200078e0047 */
[----:B------:R-:W-:Y:S01]  /*c640*/  SEL R57, R96, R57, !P2 ;  /* 0x0000003960397207 */ /* 0x000fe20005000000 */
[----:B------:R-:W-:Y:S01]  /*c650*/  IMAD.HI.U32 R26, R101, R46, RZ ;  /* 0x0000002e651a7227 */ /* 0x000fe200078e00ff */
[----:B------:R-:W-:-:S02]  /*c660*/  SEL R65, R65, R104, !P2 ;  /* 0x0000006841417207 */ /* 0x000fc40005000000 */
[----:B------:R-:W-:Y:S01]  /*c670*/  SEL R25, R25, R72, !P2 ;  /* 0x0000004819197207 */ /* 0x000fe20005000000 */
        /* <DEDUP_REMOVED lines=114> */
[----:B------:R-:W-:-:S04]  /*cda0*/  IMAD.WIDE.U32 R26, R91, R20, R26 ;  /* 0x000000145b1a7225 */ /* 0x000fc800078e001a */
        /* <DEDUP_REMOVED lines=34> */
[----:B------:R-:W-:Y:S02]  /*cfd0*/  IMAD R104, R63, UR30, RZ ;  /* 0x0000001e3f687c24 */ /* 0x000fe4000f8e02ff */
[----:B------:R-:W-:-:S04]  /*cfe0*/  IMAD.WIDE.U32 R118, R66, 0x3d1, R118 ;  /* 0x000003d142767825 */ /* 0x000fc800078e0076 */
[----:B------:R-:W-:Y:S01]  /*cff0*/  IMAD R67, R67, 0x3d1, R119 ;  /* 0x000003d143437824 */ /* 0x000fe200078e0277 */
[----:B------:R-:W-:Y:S02]  /*d000*/  IADD3.X R116, P0, PT, R118, R116, RZ, P0, !PT ;  /* 0x0000007476747210 */ /* 0x000fe4000071e4ff */
[----:B------:R-:W-:Y:S02]  /*d010*/  IADD3.X R118, P1, PT, R13, ~UR23, RZ, P1, !PT ;  /* 0x800000170d767c10 */ /* 0x000fe40008f3e4ff */
[----:B------:R-:W-:Y:S02]  /*d020*/  IADD3.X R67, PT, PT, R67, R66, RZ, P0, !PT ;  /* 0x0000004243437210 */ /* 0x000fe400007fe4ff */
        /* <DEDUP_REMOVED lines=27> */
[----:B------:R-:W-:Y:S01]  /*d1e0*/  IADD3.X R101, PT, PT, R70, R67, RZ, P0, !PT ;  /* 0x0000004346657210 */ /* 0x000fe200007fe4ff */
[----:B------:R-:W-:Y:S01]  /*d1f0*/  IMAD.MOV.U32 R70, RZ, RZ, RZ ;  /* 0x000000ffff467224 */ /* 0x000fe200078e00ff */
[----:B------:R-:W-:-:S04]  /*d200*/  IADD3.X R66, P3, PT, R99, ~UR24, RZ, P3, !PT ;  /* 0x8000001863427c10 */ /* 0x000fc80009f7e4ff */
[----:B------:R-:W-:-:S04]  /*d210*/  IADD3.X R13, PT, PT, R101, ~UR25, RZ, P3, !PT ;  /* 0x80000019650d7c10 */ /* 0x000fc80009ffe4ff */
[----:B------:R-:W-:-:S04]  /*d220*/  ISETP.NE.AND P1, PT, R13, RZ, PT ;  /* 0x000000ff0d00720c */ /* 0x000fc80003f25270 */
[----:B------:R-:W-:Y:S02]  /*d230*/  SEL R111, R118, R89, !P1 ;  /* 0x00000059766f7207 */ /* 0x000fe40004800000 */
[----:B------:R-:W-:Y:S01]  /*d240*/  SEL R109, R68, R87, !P1 ;  /* 0x00000057446d7207 */ /* 0x000fe20004800000 */
[----:B------:R-:W-:Y:S01]  /*d250*/  IMAD.MOV.U32 R68, RZ, RZ, RZ ;  /* 0x000000ffff447224 */ /* 0x000fe200078e00ff */
[----:B------:R-:W-:Y:S01]  /*d260*/  SEL R93, R44, R77, !P1 ;  /* 0x0000004d2c5d7207 */ /* 0x000fe20004800000 */
[----:B------:R-:W-:Y:S01]  /*d270*/  IMAD R20, R111, R79, RZ ;  /* 0x0000004f6f147224 */ /* 0x000fe200078e02ff */
[----:B------:R-:W-:Y:S01]  /*d280*/  SEL R107, R12, R107, !P1 ;  /* 0x0000006b0c6b7207 */ /* 0x000fe20004800000 */
[----:B------:R-:W-:Y:S01]  /*d290*/  IMAD.HI.U32 R26, R79, R111, RZ ;  /* 0x0000006f4f1a7227 */ /* 0x000fe200078e00ff */
[----:B------:R-:W-:Y:S02]  /*d2a0*/  MOV R12, RZ ;  /* 0x000000ff000c7202 */ /* 0x000fe40000000f00 */
[----:B------:R-:W-:Y:S01]  /*d2b0*/  IADD3 RZ, P0, PT, RZ, R20, RZ ;  /* 0x00000014ffff7210 */ /* 0x000fe20007f1e0ff */
[----:B------:R-:W-:Y:S01]  /*d2c0*/  IMAD.MOV.U32 R44, RZ, RZ, RZ ;  /* 0x000000ffff2c7224 */ /* 0x000fe200078e00ff */
[----:B------:R-:W-:Y:S01]  /*d2d0*/  SEL R46, R46, R97, !P1 ;  /* 0x000000612e2e7207 */ /* 0x000fe20004800000 */
[----:B------:R-:W-:Y:S01]  /*d2e0*/  IMAD R89, R111, R62, RZ ;  /* 0x0000003e6f597224 */ /* 0x000fe200078e02ff */
[----:B------:R-:W-:Y:S01]  /*d2f0*/  SEL R105, R116, R95, !P1 ;  /* 0x0000005f74697207 */ /* 0x000fe20004800000 */
[----:B------:R-:W-:Y:S01]  /*d300*/  IMAD.X R27, RZ, RZ, R26, P0 ;  /* 0x000000ffff1b7224 */ /* 0x000fe200000e061a */
[----:B------:R-:W-:-:S02]  /*d310*/  MOV R26, RZ ;  /* 0x000000ff001a7202 */ /* 0x000fc40000000f00 */
[----:B------:R-:W-:Y:S02]  /*d320*/  SEL R99, R66, R99, !P1 ;  /* 0x0000006342637207 */ /* 0x000fe40004800000 */
[----:B------:R-:W-:Y:S01]  /*d330*/  MOV R66, RZ ;  /* 0x000000ff00427202 */ /* 0x000fe20000000f00 */
[----:B------:R-:W-:Y:S01]  /*d340*/  IMAD.WIDE.U32 R26, R109, R79, R26 ;  /* 0x0000004f6d1a7225 */ /* 0x000fe200078e001a */
[----:B------:R-:W-:-:S04]  /*d350*/  IADD3 R63, P0, PT, R104, R59, RZ ;  /* 0x0000003b683f7210 */ /* 0x000fc80007f1e0ff */
[----:B------:R-:W-:Y:S01]  /*d360*/  MOV R69, R27 ;  /* 0x0000001b00457202 */ /* 0x000fe20000000f00 */
[----:B------:R-:W-:Y:S02]  /*d370*/  IMAD.MOV.U32 R27, RZ, RZ, RZ ;  /* 0x000000ffff1b7224 */ /* 0x000fe400078e00ff */
[----:B------:R-:W-:-:S04]  /*d380*/  IMAD.WIDE.U32 R68, R93, R79, R68 ;  /* 0x0000004f5d447225 */ /* 0x000fc800078e0044 */
[----:B------:R-:W-:-:S04]  /*d390*/  IMAD.WIDE.U32 R26, R111, R86, R26 ;  /* 0x000000566f1a7225 */ /* 0x000fc800078e001a */
[----:B------:R-:W-:Y:S01]  /*d3a0*/  IMAD.MOV.U32 R13, RZ, RZ, R69 ;  /* 0x000000ffff0d7224 */ /* 0x000fe200078e0045 */
[----:B------:R-:W-:Y:S02]  /*d3b0*/  MOV R69, R27 ;  /* 0x0000001b00457202 */ /* 0x000fe40000000f00 */
[----:B------:R-:W-:Y:S01]  /*d3c0*/  SEL R27, R102, R61, !P2 ;  /* 0x0000003d661b7207 */ /* 0x000fe20005000000 */
[----:B------:R-:W-:Y:S01]  /*d3d0*/  IMAD.WIDE.U32 R12, R107, R79, R12 ;  /* 0x0000004f6b0c7225 */ /* 0x000fe200078e000c */
[----:B------:R-:W-:-:S03]  /*d3e0*/  IADD3.X R61, P0, PT, R65, R64, RZ, P0, !PT ;  /* 0x00000040413d7210 */ /* 0x000fc6000071e4ff */
[----:B------:R-:W-:Y:S01]  /*d3f0*/  IMAD.WIDE.U32 R68, R109, R86, R68 ;  /* 0x000000566d447225 */ /* 0x000fe200078e0044 */
[----:B------:R-:W-:Y:S02]  /*d400*/  MOV R45, R13 ;  /* 0x0000000d002d7202 */ /* 0x000fe40000000f00 */
[----:B------:R-:W-:Y:S01]  /*d410*/  IADD3.X R58, P0, PT, R27, R58, RZ, P0, !PT ;  /* 0x0000003a1b3a7210 */ /* 0x000fe2000071e4ff */
[----:B------:R-:W-:Y:S01]  /*d420*/  IMAD.MOV.U32 R13, RZ, RZ, R69 ;  /* 0x000000ffff0d7224 */ /* 0x000fe200078e0045 */
[----:B------:R-:W-:Y:S01]  /*d430*/  MOV R69, RZ ;  /* 0x000000ff00457202 */ /* 0x000fe20000000f00 */
[----:B------:R-:W-:Y:S01]  /*d440*/  IMAD.WIDE.U32 R44, R46, R79, R44 ;  /* 0x0000004f2e2c7225 */ /* 0x000fe200078e002c */
[----:B------:R-:W-:Y:S02]  /*d450*/  IADD3.X R60, P0, PT, R57, R60, RZ, P0, !PT ;  /* 0x0000003c393c7210 */ /* 0x000fe4000071e4ff */
[----:B------:R-:W-:Y:S01]  /*d460*/  SEL R27, R55, R28, !P2 ;  /* 0x0000001c371b7207 */ /* 0x000fe20005000000 */
[----:B------:R-:W-:Y:S01]  /*d470*/  IMAD.WIDE.U32 R12, R93, R86, R12 ;  /* 0x000000565d0c7225 */ /* 0x000fe200078e000c */
[----:B------:R-:W-:-:S02]  /*d480*/  MOV R71, R45 ;  /* 0x0000002d00477202 */ /* 0x000fc40000000f00 */
[----:B------:R-:W-:Y:S01]  /*d490*/  IADD3.X R55, P0, PT, R25, R50, RZ, P0, !PT ;  /* 0x0000003219377210 */ /* 0x000fe2000071e4ff */
[----:B------:R-:W-:-:S03]  /*d4a0*/  IMAD.WIDE.U32 R68, R111, R82, R68 ;  /* 0x000000526f447225 */ /* 0x000fc600078e0044 */
[----:B------:R-:W-:Y:S01]  /*d4b0*/  IADD3.X R27, P0, PT, R27, R24, RZ, P0, !PT ;  /* 0x000000181b1b7210 */ /* 0x000fe2000071e4ff */
[----:B------:R-:W-:Y:S01]  /*d4c0*/  IMAD.MOV.U32 R45, RZ, RZ, R13 ;  /* 0x000000ffff2d7224 */ /* 0x000fe200078e000d */
[----:B------:R-:W-:Y:S01]  /*d4d0*/  MOV R13, R69 ;  /* 0x00000045000d7202 */ /* 0x000fe20000000f00 */
[----:B------:R-:W-:-:S04]  /*d4e0*/  IMAD.WIDE.U32 R70, R105, R79, R70 ;  /* 0x0000004f69467225 */ /* 0x000fc800078e0046 */
[----:B------:R-:W-:Y:S01]  /*d4f0*/  IMAD.WIDE.U32 R44, R107, R86, R44 ;  /* 0x000000566b2c7225 */ /* 0x000fe200078e002c */
[----:B------:R-:W-:-:S03]  /*d500*/  MOV R103, R71 ;  /* 0x0000004700677202 */ /* 0x000fc60000000f00 */
[----:B------:R-:W-:-:S04]  /*d510*/  IMAD.WIDE.U32 R12, R109, R82, R12 ;  /* 0x000000526d0c7225 */ /* 0x000fc800078e000c */
[----:B------:R-:W-:Y:S02]  /*d520*/  IMAD.MOV.U32 R102, RZ, RZ, RZ ;  /* 0x000000ffff667224 */ /* 0x000fe400078e00ff */
        /* <DEDUP_REMOVED lines=13> */
[----:B------:R-:W-:Y:S01]  /*d600*/  IMAD.WIDE.U32 R102, R105, R86, R102 ;  /* 0x0000005669667225 */ /* 0x000fe200078e0066 */
[----:B------:R-:W-:-:S03]  /*d610*/  IADD3.X R54, P0, PT, R13, R54, RZ, P0, !PT ;  /* 0x000000360d367210 */ /* 0x000fc6000071e4ff */
        /* <DEDUP_REMOVED lines=61> */
[----:B------:R-:W-:Y:S01]  /*d9f0*/  MOV R97, RZ ;  /* 0x000000ff00617202 */ /* 0x000fe20000000f00 */
[----:B------:R-:W-:-:S04]  /*da00*/  IMAD.WIDE.U32 R102, R99, R43, R102 ;  /* 0x0000002b63667225 */ /* 0x000fc800078e0066 */
[----:B------:R-:W-:Y:S01]  /*da10*/  IMAD.WIDE.U32 R118, R46, R15, R118 ;  /* 0x0000000f2e767225 */ /* 0x000fe200078e0076 */
[----:B------:R-:W-:Y:S02]  /*da20*/  MOV R123, R103 ;  /* 0x00000067007b7202 */ /* 0x000fe40000000f00 */
[----:B------:R-:W-:Y:S01]  /*da30*/  MOV R103, RZ ;  /* 0x000000ff00677202 */ /* 0x000fe20000000f00 */
[----:B------:R-:W-:-:S04]  /*da40*/  IMAD.WIDE.U32 R116, R93, R10, R64 ;  /* 0x0000000a5d747225 */ /* 0x000fc800078e0040 */
[----:B------:R-:W-:Y:S01]  /*da50*/  IMAD.WIDE.U32 R64, R37, R111, R96 ;  /* 0x0000006f25407225 */ /* 0x000fe200078e0060 */
[----:B------:R-:W-:-:S03]  /*da60*/  MOV R121, R117 ;  /* 0x0000007500797202 */ /* 0x000fc60000000f00 */
[----:B------:R-:W-:Y:S01]  /*da70*/  IMAD.MOV.U32 R122, RZ, RZ, R73 ;  /* 0x000000ffff7a7224 */ /* 0x000fe200078e0049 */
[----:B------:R-:W-:Y:S01]  /*da80*/  MOV R73, R119 ;  /* 0x0000007700497202 */ /* 0x000fe20000000f00 */
        /* <DEDUP_REMOVED lines=12> */
[----:B------:R-:W-:-:S04]  /*db50*/  IMAD.WIDE.U32 R24, R96, 0x3d1, RZ ;  /* 0x000003d160187825 */ /* 0x000fc800078e00ff */
[----:B------:R-:W-:Y:S01]  /*db60*/  IMAD.WIDE.U32 R118, R99, R15, R118 ;  /* 0x0000000f63767225 */ /* 0x000fe200078e0076 */
[----:B------:R-:W-:Y:S02]  /*db70*/  IADD3 RZ, P1, PT, RZ, R24, RZ ;  /* 0x00000018ffff7210 */ /* 0x000fe40007f3e0ff */
[----:B------:R-:W-:Y:S01]  /*db80*/  IADD3 R59, P2, PT, R24, -UR22, RZ ;  /* 0x80000016183b7c10 */ /* 0x000fe2000ff5e0ff */
[----:B------:R-:W-:-:S04]  /*db90*/  IMAD.WIDE.U32 R120, R37, R93, R120 ;  /* 0x0000005d25787225 */ /* 0x000fc800078e0078 */
[----:B------:R-:W-:-:S04]  /*dba0*/  IMAD.WIDE.U32 R72, R46, R10, R72 ;  /* 0x0000000a2e487225 */ /* 0x000fc800078e0048 */
[----:B------:R-:W-:Y:S02]  /*dbb0*/  IMAD.MOV.U32 R102, RZ, RZ, R25 ;  /* 0x000000ffff667224 */ /* 0x000fe400078e0019 */
[----:B------:R-:W-:Y:S01]  /*dbc0*/  IMAD.MOV.U32 R116, RZ, RZ, R117 ;  /* 0x000000ffff747224 */ /* 0x000fe200078e0075 */
[----:B------:R-:W-:Y:S01]  /*dbd0*/  MOV R117, R119 ;  /* 0x0000007700757202 */ /* 0x000fe20000000f00 */
        /* <DEDUP_REMOVED lines=17> */
[----:B------:R-:W-:Y:S02]  /*dcf0*/  MOV R116, R117 ;  /* 0x0000007500747202 */ /* 0x000fe40000000f00 */
[----:B------:R-:W-:Y:S01]  /*dd00*/  IADD3.X R45, P2, PT, R71, ~UR8, RZ, P2, !PT ;  /* 0x80000008472d7c10 */ /* 0x000fe2000975e4ff */
        /* <DEDUP_REMOVED lines=10> */
[----:B------:R-:W-:Y:S02]  /*ddb0*/  MOV R73, R97 ;  /* 0x0000006100497202 */ /* 0x000fe40000000f00 */
[----:B------:R-:W-:Y:S01]  /*ddc0*/  MOV R97, RZ ;  /* 0x000000ff00617202 */ /* 0x000fe20000000f00 */
[----:B------:R-:W-:Y:S01]  /*ddd0*/  IMAD.WIDE.U32 R102, R96, 0x3d1, R102 ;  /* 0x000003d160667825 */ /* 0x000fe200078e0066 */
[----:B------:R-:W-:-:S03]  /*dde0*/  IADD3.X R69, P3, PT, R28, ~UR9, RZ, P2, !PT ;  /* 0x800000091c457c10 */ /* 0x000fc6000977e4ff */
[----:B------:R-:W-:Y:S01]  /*ddf0*/  IMAD.MOV.U32 R72, RZ, RZ, R116 ;  /* 0x000000ffff487224 */ /* 0x000fe200078e0074 */
[----:B------:R-:W-:Y:S01]  /*de00*/  IADD3.X R104, P1, PT, R102, R118, RZ, P1, !PT ;  /* 0x0000007666687210 */ /* 0x000fe20000f3e4ff */
[----:B------:R-:W-:Y:S01]  /*de10*/  IMAD.MOV.U32 R102, RZ, RZ, R103 ;  /* 0x000000ffff667224 */ /* 0x000fe200078e0067 */
[----:B------:R-:W-:Y:S01]  /*de20*/  MOV R103, RZ ;  /* 0x000000ff00677202 */ /* 0x000fe20000000f00 */
[----:B------:R-:W-:Y:S01]  /*de30*/  IMAD.WIDE.U32 R72, R37, R99, R72 ;  /* 0x0000006325487225 */ /* 0x000fe200078e0048 */
[----:B------:R-:W-:-:S03]  /*de40*/  IADD3.X R91, P3, PT, R104, ~UR10, RZ, P3, !PT ;  /* 0x8000000a685b7c10 */ /* 0x000fc60009f7e4ff */
[----:B------:R-:W-:Y:S01]  /*de50*/  IMAD.MOV.U32 R50, RZ, RZ, R117 ;  /* 0x000000ffff327224 */ /* 0x000fe200078e0075 */
[----:B------:R-:W-:Y:S01]  /*de60*/  MOV R51, R73 ;  /* 0x0000004900337202 */ /* 0x000fe20000000f00 */
[----:B------:R-:W-:-:S04]  /*de70*/  IMAD.WIDE.U32 R102, R72, 0x3d1, R102 ;  /* 0x000003d148667825 */ /* 0x000fc800078e0066 */
[----:B------:R-:W-:Y:S01]  /*de80*/  IMAD.WIDE.U32 R50, R37, R101, R50 ;  /* 0x0000006525327225 */ /* 0x000fe200078e0032 */
[----:B------:R-:W-:-:S03]  /*de90*/  IADD3.X R22, P1, PT, R102, R96, RZ, P1, !PT ;  /* 0x0000006066167210 */ /* 0x000fc60000f3e4ff */
[----:B------:R-:W-:Y:S02]  /*dea0*/  IMAD.MOV.U32 R96, RZ, RZ, R103 ;  /* 0x000000ffff607224 */ /* 0x000fe400078e0067 */
[----:B------:R-:W-:Y:S01]  /*deb0*/  IMAD.X R113, R113, 0x1, R56, P0 ;  /* 0x0000000171717824 */ /* 0x000fe200000e0638 */
[----:B------:R-:W-:Y:S01]  /*dec0*/  IADD3 RZ, P0, PT, RZ, R89, RZ ;  /* 0x00000059ffff7210 */ /* 0x000fe20007f1e0ff */
[----:B------:R-:W-:Y:S01]  /*ded0*/  IMAD.WIDE.U32 R96, R50, 0x3d1, R96 ;  /* 0x000003d132607825 */ /* 0x000fe200078e0060 */
[----:B------:R-:W-:-:S03]  /*dee0*/  MOV R56, RZ ;  /* 0x000000ff00387202 */ /* 0x000fc60000000f00 */
[----:B------:R-:W-:Y:S01]  /*def0*/  IMAD R13, R51, 0x3d1, R97 ;  /* 0x000003d1330d7824 */ /* 0x000fe200078e0261 */
[----:B------:R-:W-:Y:S02]  /*df00*/  IADD3.X R65, P2, PT, R96, R72, RZ, P1, !PT ;  /* 0x0000004860417210 */ /* 0x000fe40000f5e4ff */
[----:B------:R-:W-:Y:S02]  /*df10*/  IADD3 R73, P1, PT, R63, -UR22, RZ ;  /* 0x800000163f497c10 */ /* 0x000fe4000ff3e0ff */
[----:B------:R-:W-:Y:S02]  /*df20*/  IADD3.X R97, P3, PT, R22, ~UR11, RZ, P3, !PT ;  /* 0x8000000b16617c10 */ /* 0x000fe40009f7e4ff */
[----:B------:R-:W-:Y:S02]  /*df30*/  IADD3.X R67, P1, PT, R61, ~UR23, RZ, P1, !PT ;  /* 0x800000173d437c10 */ /* 0x000fe40008f3e4ff */
[----:B------:R-:W-:Y:S01]  /*df40*/  IADD3.X R13, PT, PT, R13, R50, RZ, P2, !PT ;  /* 0x000000320d0d7210 */ /* 0x000fe200017fe4ff */
[----:B------:R-:W-:Y:S01]  /*df50*/  IMAD.MOV.U32 R50, RZ, RZ, RZ ;  /* 0x000000ffff327224 */ /* 0x000fe200078e00ff */
[----:B------:R-:W-:-:S02]  /*df60*/  IADD3.X R95, P3, PT, R65, ~UR24, RZ, P3, !PT ;  /* 0x80000018415f7c10 */ /* 0x000fc40009f7e4ff */
[----:B------:R-:W-:Y:S02]  /*df70*/  IADD3.X R87, P1, PT, R58, ~UR8, RZ, P1, !PT ;  /* 0x800000083a577c10 */ /* 0x000fe40008f3e4ff */
[----:B------:R-:W-:Y:S02]  /*df80*/  IADD3.X R25, PT, PT, R13, ~UR25, RZ, P3, !PT ;  /* 0x800000190d197c10 */ /* 0x000fe40009ffe4ff */
[----:B------:R-:W-:Y:S02]  /*df90*/  IADD3.X R119, P1, PT, R60, ~UR9, RZ, P1, !PT ;  /* 0x800000093c777c10 */ /* 0x000fe40008f3e4ff */
[----:B------:R-:W-:Y:S02]  /*dfa0*/  ISETP.NE.AND P4, PT, R25, RZ, PT ;  /* 0x000000ff1900720c */ /* 0x000fe40003f85270 */
[----:B------:R-:W-:-:S04]  /*dfb0*/  IADD3.X R117, P1, PT, R55, ~UR10, RZ, P1, !PT ;  /* 0x8000000a37757c10 */ /* 0x000fc80008f3e4ff */
[----:B------:R-:W-:-:S04]  /*dfc0*/  IADD3.X R115, P1, PT, R27, ~UR11, RZ, P1, !PT ;  /* 0x8000000b1b737c10 */ /* 0x000fc80008f3e4ff */
[----:B------:R-:W-:-:S03]  /*dfd0*/  IADD3.X R103, P1, PT, R54, ~UR24, RZ, P1, !PT ;  /* 0x8000001836677c10 */ /* 0x000fc60008f3e4ff */
[----:B------:R-:W-:Y:S01]  /*dfe0*/  @P4 IMAD.MOV.U32 R59, RZ, RZ, R24 ;  /* 0x000000ffff3b4224 */ /* 0x000fe200078e0018 */
[----:B------:R-:W-:Y:S01]  /*dff0*/  IADD3.X R25, PT, PT, R113, ~UR25, RZ, P1, !PT ;  /* 0x8000001971197c10 */ /* 0x000fe20008ffe4ff */
[----:B------:R-:W-:Y:S01]  /*e000*/  IMAD.HI.U32 R24, R62, R111, RZ ;  /* 0x0000006f3e187227 */ /* 0x000fe200078e00ff */
[----:B------:R-:W-:Y:S02]  /*e010*/  @P4 MOV R77, R57 ;  /* 0x00000039004d4202 */ /* 0x000fe40000000f00 */
[----:B------:R-:W-:Y:S01]  /*e020*/  ISETP.NE.AND P1, PT, R25, RZ, PT ;  /* 0x000000ff1900720c */ /* 0x000fe20003f25270 */
[----:B------:R-:W-:Y:S01]  /*e030*/  @P4 IMAD.MOV.U32 R45, RZ, RZ, R71 ;  /* 0x000000ffff2d4224 */ /* 0x000fe200078e0047 */
[----:B------:R-:W-:Y:S01]  /*e040*/  IADD3.X R25, PT, PT, R24, RZ, RZ, P0, !PT ;  /* 0x000000ff18197210 */ /* 0x000fe200007fe4ff */
[----:B------:R-:W-:Y:S01]  /*e050*/  IMAD.MOV.U32 R24, RZ, RZ, RZ ;  /* 0x000000ffff187224 */ /* 0x000fe200078e00ff */
[----:B------:R-:W-:Y:S01]  /*e060*/  IADD3 R20, P0, PT, R20, R59, RZ ;  /* 0x0000003b14147210 */ /* 0x000fe20007f1e0ff */
[----:B------:R-:W-:Y:S01]  /*e070*/  @P4 IMAD.MOV.U32 R69, RZ, RZ, R28 ;  /* 0x000000ffff454224 */ /* 0x000fe200078e001c */
[----:B------:R-:W-:Y:S01]  /*e080*/  @P4 MOV R91, R104 ;  /* 0x00000068005b4202 */ /* 0x000fe20000000f00 */
[----:B------:R-:W-:Y:S01]  /*e090*/  IMAD.WIDE.U32 R24, R109, R62, R24 ;  /* 0x0000003e6d187225 */ /* 0x000fe200078e0018 */
[----:B------:R-:W-:-:S02]  /*e0a0*/  IADD3.X R77, P0, PT, R77, R26, RZ, P0, !PT ;  /* 0x0000001a4d4d7210 */ /* 0x000fc4000071e4ff */
[----:B------:R-:W-:Y:S01]  /*e0b0*/  MOV R26, RZ ;  /* 0x000000ff001a7202 */ /* 0x000fe20000000f00 */
[----:B------:R-:W-:Y:S01]  /*e0c0*/  @P4 IMAD.MOV.U32 R95, RZ, RZ, R65 ;  /* 0x000000ffff5f4224 */ /* 0x000fe200078e0041 */
[----:B------:R-:W-:Y:S01]  /*e0d0*/  MOV R51, R25 ;  /* 0x0000001900337202 */ /* 0x000fe20000000f00 */
[----:B------:R-:W-:Y:S01]  /*e0e0*/  @P1 IMAD.MOV.U32 R115, RZ, RZ, R27 ;  /* 0x000000ffff731224 */ /* 0x000fe200078e001b */
[----:B------:R-:W-:Y:S01]  /*e0f0*/  MOV R25, RZ ;  /* 0x000000ff00197202 */ /* 0x000fe20000000f00 */
[----:B------:R-:W-:Y:S01]  /*e100*/  @P1 IMAD.MOV.U32 R103, RZ, RZ, R54 ;  /* 0x000000ffff671224 */ /* 0x000fe200078e0036 */
[----:B------:R-:W-:Y:S01]  /*e110*/  MOV R54, RZ ;  /* 0x000000ff00367202 */ /* 0x000fe20000000f00 */
[----:B------:R-:W-:Y:S01]  /*e120*/  IMAD.WIDE.U32 R50, R93, R62, R50 ;  /* 0x0000003e5d327225 */ /* 0x000fe200078e0032 */
[----:B------:R-:W-:Y:S02]  /*e130*/  @P1 MOV R119, R60 ;  /* 0x0000003c00771202 */ /* 0x000fe40000000f00 */
[----:B------:R-:W-:Y:S01]  /*e140*/  MOV R60, RZ ;  /* 0x000000ff003c7202 */ /* 0x000fe20000000f00 */
[----:B------:R-:W-:Y:S01]  /*e150*/  IMAD.MOV.U32 R57, RZ, RZ, R51 ;  /* 0x000000ffff397224 */ /* 0x000fe200078e0033 */
[----:B------:R-:W-:Y:S01]  /*e160*/  @P1 MOV R73, R63 ;  /* 0x0000003f00491202 */ /* 0x000fe20000000f00 */
[----:B------:R-:W-:Y:S01]  /*e170*/  IMAD.WIDE.U32 R24, R111, R48, R24 ;  /* 0x000000306f187225 */ /* 0x000fe200078e0018 */
[----:B------:R-:W-:-:S02]  /*e180*/  MOV R104, RZ ;  /* 0x000000ff00687202 */ /* 0x000fc40000000f00 */
[----:B------:R-:W-:Y:S01]  /*e190*/  @P4 MOV R97, R22 ;  /* 0x0000001600614202 */ /* 0x000fe20000000f00 */
[----:B------:R-:W-:Y:S01]  /*e1a0*/  IMAD.WIDE.U32 R56, R107, R62, R56 ;  /* 0x0000003e6b387225 */ /* 0x000fe200078e0038 */
[----:B------:R-:W-:-:S03]  /*e1b0*/  MOV R51, R25 ;  /* 0x0000001900337202 */ /* 0x000fc60000000f00 */
[----:B------:R-:W-:Y:S02]  /*e1c0*/  IMAD.MOV.U32 R27, RZ, RZ, R57 ;  /* 0x000000ffff1b7224 */ /* 0x000fe400078e0039 */
[----:B------:R-:W-:Y:S02]  /*e1d0*/  @P1 IMAD.MOV.U32 R117, RZ, RZ, R55 ;  /* 0x000000ffff751224 */ /* 0x000fe400078e0037 */
[----:B------:R-:W-:-:S04]  /*e1e0*/  IMAD.WIDE.U32 R26, R46, R62, R26 ;  /* 0x0000003e2e1a7225 */ /* 0x000fc800078e001a */
[----:B------:R-:W-:Y:S02]  /*e1f0*/  IMAD.MOV.U32 R55, RZ, RZ, R27 ;  /* 0x000000ffff377224 */ /* 0x000fe400078e001b */
[----:B------:R-:W-:Y:S02]  /*e200*/  @P1 IMAD.MOV.U32 R67, RZ, RZ, R61 ;  /* 0x000000ffff431224 */ /* 0x000fe400078e003d */
[----:B------:R-:W-:-:S04]  /*e210*/  IMAD.WIDE.U32 R54, R105, R62, R54 ;  /* 0x0000003e69367225 */ /* 0x000fc800078e0036 */
[----:B------:R-:W-:-:S04]  /*e220*/  IMAD.WIDE.U32 R50, R109, R48, R50 ;  /* 0x000000306d327225 */ /* 0x000fc800078e0032 */
[----:B------:R-:W-:Y:S02]  /*e230*/  IMAD.MOV.U32 R61, RZ, RZ, R55 ;  /* 0x000000ffff3d7224 */ /* 0x000fe400078e0037 */
[----:B------:R-:W-:Y:S01]  /*e240*/  @P1 IMAD.MOV.U32 R87, RZ, RZ, R58 ;  /* 0x000000ffff571224 */ /* 0x000fe200078e003a */
[----:B------:R-:W-:Y:S01]  /*e250*/  MOV R58, R56 ;  /* 0x00000038003a7202 */ /* 0x000fe20000000f00 */
[----:B------:R-:W-:Y:S01]  /*e260*/  IMAD.MOV.U32 R59, RZ, RZ, R51 ;  /* 0x000000ffff3b7224 */ /* 0x000fe200078e0033 */
[----:B------:R-:W-:Y:S01]  /*e270*/  MOV R56, R26 ;  /* 0x0000001a00387202 */ /* 0x000fe20000000f00 */
[----:B------:R-:W-:Y:S01]  /*e280*/  IMAD.WIDE.U32 R60, R99, R62, R60 ;  /* 0x0000003e633c7225 */ /* 0x000fe200078e003c */
[----:B------:R-:W-:Y:S02]  /*e290*/  MOV R26, RZ ;  /* 0x000000ff001a7202 */ /* 0x000fe40000000f00 */
[----:B------:R-:W-:Y:S01]  /*e2a0*/  IADD3 R25, P1, PT, R73, -R94, RZ ;  /* 0x8000005e49197210 */ /* 0x000fe20007f3e0ff */
[----:B------:R-:W-:-:S03]  /*e2b0*/  IMAD.WIDE.U32 R58, R93, R48, R58 ;  /* 0x000000305d3a7225 */ /* 0x000fc600078e003a */
[----:B------:R-:W-:Y:S01]  /*e2c0*/  IADD3.X R67, P1, PT, R67, ~R80, RZ, P1, !PT ;  /* 0x8000005043437210 */ /* 0x000fe20000f3e4ff */
[----:B------:R-:W-:Y:S02]  /*e2d0*/  IMAD.MOV.U32 R51, RZ, RZ, RZ ;  /* 0x000000ffff337224 */ /* 0x000fe400078e00ff */
[----:B------:R-:W-:Y:S01]  /*e2e0*/  IMAD.MOV.U32 R27, RZ, RZ, R61 ;  /* 0x000000ffff1b7224 */ /* 0x000fe200078e003d */
[----:B------:R-:W-:Y:S01]  /*e2f0*/  IADD3.X R87, P1, PT, R87, ~R76, RZ, P1, !PT ;  /* 0x8000004c57577210 */ /* 0x000fe20000f3e4ff */
[----:B------:R-:W-:Y:S02]  /*e300*/  IMAD.MOV.U32 R57, RZ, RZ, R59 ;  /* 0x000000ffff397224 */ /* 0x000fe400078e003b */
[----:B------:R-:W-:-:S04]  /*e310*/  IMAD.WIDE.U32 R50, R111, R78, R50 ;  /* 0x0000004e6f327225 */ /* 0x000fc800078e0032 */
[----:B------:R-:W-:Y:S01]  /*e320*/  IMAD.WIDE.U32 R26, R101, R62, R26 ;  /* 0x0000003e651a7225 */ /* 0x000fe200078e001a */
[----:B------:R-:W-:Y:S02]  /*e330*/  MOV R62, R60 ;  /* 0x0000003c003e7202 */ /* 0x000fe40000000f00 */
[----:B------:R-:W-:Y:S01]  /*e340*/  MOV R60, R58 ;  /* 0x0000003a003c7202 */ /* 0x000fe20000000f00 */
[----:B------:R-:W-:Y:S01]  /*e350*/  IMAD.WIDE.U32 R56, R107, R48, R56 ;  /* 0x000000306b387225 */ /* 0x000fe200078e0038 */
[----:B------:R-:W-:-:S03]  /*e360*/  MOV R58, R26 ;  /* 0x0000001a003a7202 */ /* 0x000fc60000000f00 */
[----:B------:R-:W-:Y:S01]  /*e370*/  IMAD.MOV.U32 R61, RZ, RZ, R51 ;  /* 0x000000ffff3d7224 */ /* 0x000fe200078e0033 */
[----:B------:R-:W-:Y:S01]  /*e380*/  MOV R55, R57 ;  /* 0x0000003900377202 */ /* 0x000fe20000000f00 */
[----:B------:R-:W-:Y:S02]  /*e390*/  IMAD.MOV.U32 R26, RZ, RZ, R27 ;  /* 0x000000ffff1a7224 */ /* 0x000fe400078e001b */
[----:B------:R-:W-:-:S04]  /*e3a0*/  IMAD.WIDE.U32 R60, R109, R78, R60 ;  /* 0x0000004e6d3c7225 */ /* 0x000fc800078e003c */
[----:B------:R-:W-:Y:S01]  /*e3b0*/  IMAD.WIDE.U32 R54, R46, R48, R54 ;  /* 0x000000302e367225 */ /* 0x000fe200078e0036 */
[----:B------:R-:W-:-:S03]  /*e3c0*/  MOV R57, R61 ;  /* 0x0000003d00397202 */ /* 0x000fc60000000f00 */
[----:B------:R-:W-:Y:S02]  /*e3d0*/  IMAD.MOV.U32 R63, RZ, RZ, R55 ;  /* 0x000000ffff3f7224 */ /* 0x000fe400078e0037 */
[----:B------:R-:W-:-:S04]  /*e3e0*/  IMAD.WIDE.U32 R56, R93, R78, R56 ;  /* 0x0000004e5d387225 */ /* 0x000fc800078e0038 */
[----:B------:R-:W-:-:S04]  /*e3f0*/  IMAD.WIDE.U32 R62, R105, R48, R62 ;  /* 0x00000030693e7225 */ /* 0x000fc800078e003e */
[----:B------:R-:W-:Y:S02]  /*e400*/  IMAD.MOV.U32 R55, RZ, RZ, R57 ;  /* 0x000000ffff377224 */ /* 0x000fe400078e0039 */
[----:B------:R-:W-:Y:S02]  /*e410*/  IMAD.MOV.U32 R59, RZ, RZ, R63 ;  /* 0x000000ffff3b7224 */ /* 0x000fe400078e003f */
[----:B------:R-:W-:-:S04]  /*e420*/  IMAD.WIDE.U32 R54, R107, R78, R54 ;  /* 0x0000004e6b367225 */ /* 0x000fc800078e0036 */
        /* <DEDUP_REMOVED lines=8> */
[----:B------:R-:W-:Y:S02]  /*e4b0*/  IMAD.MOV.U32 R59, RZ, RZ, R61 ;  /* 0x000000ffff3b7224 */ /* 0x000fe400078e003d */
[----:B------:R-:W-:Y:S02]  /*e4c0*/  IMAD.MOV.U32 R73, RZ, RZ, R63 ;  /* 0x000000ffff497224 */ /* 0x000fe400078e003f */
[----:B------:R-:W-:-:S04]  /*e4d0*/  IMAD.WIDE.U32 R58, R109, R114, R58 ;  /* 0x000000726d3a7225 */ /* 0x000fc800078e003a */
[----:B------:R-:W-:Y:S01]  /*e4e0*/  IMAD.WIDE.U32 R26, R101, R48, R26 ;  /* 0x00000030651a7225 */ /* 0x000fe200078e001a */
[----:B------:R-:W-:Y:S02]  /*e4f0*/  MOV R55, R59 ;  /* 0x0000003b00377202 */ /* 0x000fe40000000f00 */
[----:B------:R-:W-:Y:S01]  /*e500*/  IADD3.X R48, P1, PT, R119, ~R100, RZ, P1, !PT ;  /* 0x8000006477307210 */ /* 0x000fe20000f3e4ff */
[----:B------:R-:W-:Y:S01]  /*e510*/  IMAD.WIDE.U32 R72, R105, R78, R72 ;  /* 0x0000004e69487225 */ /* 0x000fe200078e0048 */
[----:B------:R-:W-:Y:S02]  /*e520*/  MOV R56, R26 ;  /* 0x0000001a00387202 */ /* 0x000fe40000000f00 */
[----:B------:R-:W-:Y:S01]  /*e530*/  MOV R59, RZ ;  /* 0x000000ff003b7202 */ /* 0x000fe20000000f00 */
[----:B------:R-:W-:Y:S01]  /*e540*/  IMAD.MOV.U32 R57, RZ, RZ, R73 ;  /* 0x000000ffff397224 */ /* 0x000fe200078e0049 */
[----:B------:R-:W-:Y:S01]  /*e550*/  IADD3.X R51, P1, PT, R117, ~R92, RZ, P1, !PT ;  /* 0x8000005c75337210 */ /* 0x000fe20000f3e4ff */
[----:B------:R-:W-:-:S03]  /*e560*/  IMAD.WIDE.U32 R54, R93, R114, R54 ;  /* 0x000000725d367225 */ /* 0x000fc600078e0036 */
[----:B------:R-:W-:Y:S01]  /*e570*/  IADD3.X R96, P1, PT, R115, ~R88, RZ, P1, !PT ;  /* 0x8000005873607210 */ /* 0x000fe20000f3e4ff */
[----:B------:R-:W-:-:S04]  /*e580*/  IMAD.WIDE.U32 R56, R99, R78, R56 ;  /* 0x0000004e63387225 */ /* 0x000fc800078e0038 */
[----:B------:R-:W-:Y:S02]  /*e590*/  IMAD.MOV.U32 R63, RZ, RZ, R55 ;  /* 0x000000ffff3f7224 */ /* 0x000fe400078e0037 */
[----:B------:R-:W-:Y:S01]  /*e5a0*/  IMAD.MOV.U32 R26, RZ, RZ, R27 ;  /* 0x000000ffff1a7224 */ /* 0x000fe200078e001b */
[----:B------:R-:W-:Y:S01]  /*e5b0*/  MOV R27, R57 ;  /* 0x00000039001b7202 */ /* 0x000fe20000000f00 */
[----:B------:R-:W-:-:S04]  /*e5c0*/  IMAD.WIDE.U32 R58, R111, R112, R58 ;  /* 0x000000706f3a7225 */ /* 0x000fc800078e003a */
[----:B------:R-:W-:Y:S01]  /*e5d0*/  IMAD.WIDE.U32 R62, R107, R114, R62 ;  /* 0x000000726b3e7225 */ /* 0x000fe200078e003e */
[----:B------:R-:W-:-:S03]  /*e5e0*/  MOV R55, R59 ;  /* 0x0000003b00377202 */ /* 0x000fc60000000f00 */
[----:B------:R-:W-:Y:S01]  /*e5f0*/  IMAD.WIDE.U32 R26, R101, R78, R26 ;  /* 0x0000004e651a7225 */ /* 0x000fe200078e001a */
[----:B------:R-:W-:Y:S02]  /*e600*/  IADD3.X R78, P1, PT, R103, ~R84, RZ, P1, !PT ;  /* 0x80000054674e7210 */ /* 0x000fe40000f3e4ff */
[----:B------:R-:W-:Y:S01]  /*e610*/  MOV R103, R63 ;  /* 0x0000003f00677202 */ /* 0x000fe20000000f00 */
[----:B------:R-:W-:Y:S02]  /*e620*/  IMAD.MOV.U32 R102, RZ, RZ, R72 ;  /* 0x000000ffff667224 */ /* 0x000fe400078e0048 */
[----:B------:R-:W-:-:S04]  /*e630*/  IMAD.WIDE.U32 R54, R109, R112, R54 ;  /* 0x000000706d367225 */ /* 0x000fc800078e0036 */
[----:B------:R-:W-:-:S04]  /*e640*/  IMAD.WIDE.U32 R102, R46, R114, R102 ;  /* 0x000000722e667225 */ /* 0x000fc800078e0066 */
[----:B------:R-:W-:Y:S01]  /*e650*/  IMAD.MOV.U32 R63, RZ, RZ, R55 ;  /* 0x000000ffff3f7224 */ /* 0x000fe200078e0037 */
[----:B------:R-:W-:Y:S01]  /*e660*/  MOV R55, RZ ;  /* 0x000000ff00377202 */ /* 0x000fe20000000f00 */
        /* <DEDUP_REMOVED lines=14> */
[----:B------:R-:W-:Y:S01]  /*e750*/  MOV R63, RZ ;  /* 0x000000ff003f7202 */ /* 0x000fe20000000f00 */
[----:B------:R-:W-:Y:S01]  /*e760*/  IMAD.MOV.U32 R26, RZ, RZ, R27 ;  /* 0x000000ffff1a7224 */ /* 0x000fe200078e001b */
[----:B------:R-:W-:Y:S01]  /*e770*/  MOV R27, R57 ;  /* 0x00000039001b7202 */ /* 0x000fe20000000f00 */
[----:B------:R-:W-:-:S04]  /*e780*/  IMAD.WIDE.U32 R72, R46, R112, R72 ;  /* 0x000000702e487225 */ /* 0x000fc800078e0048 */
[----:B------:R-:W-:-:S04]  /*e790*/  IMAD.WIDE.U32 R102, R93, R110, R102 ;  /* 0x0000006e5d667225 */ /* 0x000fc800078e0066 */
[----:B------:R-:W-:-:S04]  /*e7a0*/  IMAD.WIDE.U32 R62, R111, R108, R62 ;  /* 0x0000006c6f3e7225 */ /* 0x000fc800078e003e */
[----:B------:R-:W-:Y:S01]  /*e7b0*/  IMAD.WIDE.U32 R26, R101, R114, R26 ;  /* 0x00000072651a7225 */ /* 0x000fe200078e001a */
[----:B------:R-:W-:Y:S02]  /*e7c0*/  MOV R114, R72 ;  /* 0x0000004800727202 */ /* 0x000fe40000000f00 */
[----:B------:R-:W-:Y:S01]  /*e7d0*/  MOV R72, R102 ;  /* 0x0000006600487202 */ /* 0x000fe20000000f00 */
[----:B------:R-:W-:Y:S02]  /*e7e0*/  IMAD.MOV.U32 R57, RZ, RZ, R73 ;  /* 0x000000ffff397224 */ /* 0x000fe400078e0049 */
[----:B------:R-:W-:Y:S02]  /*e7f0*/  IMAD.MOV.U32 R73, RZ, RZ, R63 ;  /* 0x000000ffff497224 */ /* 0x000fe400078e003f */
[----:B------:R-:W-:Y:S02]  /*e800*/  IMAD.MOV.U32 R115, RZ, RZ, R103 ;  /* 0x000000ffff737224 */ /* 0x000fe400078e0067 */
        /* <DEDUP_REMOVED lines=16> */
[----:B------:R-:W-:-:S04]  /*e910*/  IMAD.WIDE.U32 R102, R107, R108, R102 ;  /* 0x0000006c6b667225 */ /* 0x000fc800078e0066 */
[----:B------:R-:W-:-:S04]  /*e920*/  IMAD.WIDE.U32 R114, R105, R110, R114 ;  /* 0x0000006e69727225 */ /* 0x000fc800078e0072 */
[----:B------:R-:W-:Y:S02]  /*e930*/  IMAD.MOV.U32 R73, RZ, RZ, R57 ;  /* 0x000000ffff497224 */ /* 0x000fe400078e0039 */
[----:B------:R-:W-:Y:S01]  /*e940*/  IMAD.WIDE.U32 R26, R101, R112, R26 ;  /* 0x00000070651a7225 */ /* 0x000fe200078e001a */
[----:B------:R-:W-:Y:S02]  /*e950*/  MOV R112, R102 ;  /* 0x0000006600707202 */ /* 0x000fe40000000f00 */
[----:B------:R-:W-:Y:S01]  /*e960*/  MOV R102, R114 ;  /* 0x0000007200667202 */ /* 0x000fe20000000f00 */
[----:B------:R-:W-:Y:S01]  /*e970*/  IMAD.X R113, R113, 0x1, ~R90, P1 ;  /* 0x0000000171717824 */ /* 0x000fe200008e0e5a */
[----:B------:R-:W-:Y:S01]  /*e980*/  MOV R116, R27 ;  /* 0x0000001b00747202 */ /* 0x000fe20000000f00 */
[----:B------:R-:W-:-:S03]  /*e990*/  IMAD.WIDE.U32 R72, R109, R106, R72 ;  /* 0x0000006a6d487225 */ /* 0x000fc600078e0048 */
[----:B------:R-:W-:Y:S01]  /*e9a0*/  ISETP.NE.AND P6, PT, R113, RZ, PT ;  /* 0x000000ff7100720c */ /* 0x000fe20003fc5270 */
[----:B------:R-:W-:Y:S02]  /*e9b0*/  IMAD.MOV.U32 R114, RZ, RZ, R26 ;  /* 0x000000ffff727224 */ /* 0x000fe400078e001a */
[----:B------:R-:W-:Y:S02]  /*e9c0*/  IMAD.MOV.U32 R113, RZ, RZ, R73 ;  /* 0x000000ffff717224 */ /* 0x000fe400078e0049 */
[----:B------:R-:W-:-:S04]  /*e9d0*/  IMAD.WIDE.U32 R114, R99, R110, R114 ;  /* 0x0000006e63727225 */ /* 0x000fc800078e0072 */
[----:B------:R-:W-:-:S04]  /*e9e0*/  IMAD.WIDE.U32 R112, R93, R106, R112 ;  /* 0x0000006a5d707225 */ /* 0x000fc800078e0070 */
[----:B------:R-:W-:Y:S01]  /*e9f0*/  IMAD.WIDE.U32 R102, R46, R108, R102 ;  /* 0x0000006c2e667225 */ /* 0x000fe200078e0066 */
[----:B------:R-:W-:Y:S02]  /*ea00*/  MOV R111, R113 ;  /* 0x00000071006f7202 */ /* 0x000fe40000000f00 */
[----:B------:R-:W-:Y:S01]  /*ea10*/  MOV R113, RZ ;  /* 0x000000ff00717202 */ /* 0x000fe20000000f00 */
[----:B------:R-:W-:Y:S01]  /*ea20*/  IMAD.MOV.U32 R117, RZ, RZ, R115 ;  /* 0x000000ffff757224 */ /* 0x000fe200078e0073 */
[----:B------:R-:W-:Y:S01]  /*ea30*/  MOV R115, R103 ;  /* 0x0000006700737202 */ /* 0x000fe20000000f00 */
[----:B------:R-:W-:-:S04]  /*ea40*/  IMAD.WIDE.U32 R116, R101, R110, R116 ;  /* 0x0000006e65747225 */ /* 0x000fc800078e0074 */
[----:B------:R-:W-:Y:S01]  /*ea50*/  IMAD.MOV.U32 R110, RZ, RZ, R102 ;  /* 0x000000ffff6e7224 */ /* 0x000fe200078e0066 */
[----:B------:R-:W-:Y:S01]  /*ea60*/  MOV R102, R117 ;  /* 0x0000007500667202 */ /* 0x000fe20000000f00 */
[----:B------:R-:W-:-:S04]  /*ea70*/  IMAD.WIDE.U32 R114, R105, R108, R114 ;  /* 0x0000006c69727225 */ /* 0x000fc800078e0072 */
[----:B------:R-:W-:Y:S01]  /*ea80*/  IMAD.WIDE.U32 R110, R107, R106, R110 ;  /* 0x0000006a6b6e7225 */ /* 0x000fe200078e006e */
[----:B------:R-:W-:-:S03]  /*ea90*/  MOV R107, RZ ;  /* 0x000000ff006b7202 */ /* 0x000fc60000000f00 */
[----:B------:R-:W-:Y:S01]  /*eaa0*/  IMAD.MOV.U32 R26, RZ, RZ, R114 ;  /* 0x000000ffff1a7224 */ /* 0x000fe200078e0072 */
[----:B------:R-:W-:Y:S01]  /*eab0*/  MOV R27, R111 ;  /* 0x0000006f001b7202 */ /* 0x000fe20000000f00 */
[----:B------:R-:W-:Y:S01]  /*eac0*/  IMAD.MOV.U32 R114, RZ, RZ, R116 ;  /* 0x000000ffff727224 */ /* 0x000fe200078e0074 */
[----:B------:R-:W-:Y:S01]  /*ead0*/  MOV R111, RZ ;  /* 0x000000ff006f7202 */ /* 0x000fe20000000f00 */
[----:B------:R-:W-:-:S04]  /*eae0*/  IMAD.WIDE.U32 R26, R46, R106, R26 ;  /* 0x0000006a2e1a7225 */ /* 0x000fc800078e001a */
        /* <DEDUP_REMOVED lines=8> */
[----:B------:R-:W-:-:S04]  /*eb70*/  IMAD.WIDE.U32 R102, R72, 0x3d1, RZ ;  /* 0x000003d148667825 */ /* 0x000fc800078e00ff */
[----:B------:R-:W-:Y:S01]  /*eb80*/  IMAD.WIDE.U32 R108, R99, R106, R108 ;  /* 0x0000006a636c7225 */ /* 0x000fe200078e006c */
[----:B------:R-:W-:-:S04]  /*eb90*/  IADD3 RZ, P1, PT, RZ, R102, RZ ;  /* 0x00000066ffff7210 */ /* 0x000fc80007f3e0ff */
[----:B------:R-:W-:-:S03]  /*eba0*/  MOV R117, R109 ;  /* 0x0000006d00757202 */ /* 0x000fc60000000f00 */
[----:B------:R-:W-:-:S04]  /*ebb0*/  IMAD.WIDE.U32 R116, R101, R106, R116 ;  /* 0x0000006a65747225 */ /* 0x000fc800078e0074 */
        /* <DEDUP_REMOVED lines=20> */
[----:B------:R-:W-:-:S04]  /*ed00*/  IMAD.WIDE.U32 R110, R116, 0x3d1, R110 ;  /* 0x000003d1746e7825 */ /* 0x000fc800078e006e */
[----:B------:R-:W-:Y:S01]  /*ed10*/  IMAD R99, R117, 0x3d1, R111 ;  /* 0x000003d175637824 */ /* 0x000fe200078e026f */
[----:B------:R-:W-:Y:S02]  /*ed20*/  IADD3.X R93, P1, PT, R110, R108, RZ, P1, !PT ;  /* 0x0000006c6e5d7210 */ /* 0x000fe40000f3e4ff */
[----:B------:R-:W-:-:S03]  /*ed30*/  IADD3 R108, P2, PT, R102, -UR22, RZ ;  /* 0x80000016666c7c10 */ /* 0x000fc6000ff5e0ff */
[----:B------:R-:W-:Y:S01]  /*ed40*/  IMAD.X R99, R99, 0x1, R116, P1 ;  /* 0x0000000163637824 */ /* 0x000fe200008e0674 */
[----:B------:R-:W-:Y:S02]  /*ed50*/  IADD3.X R59, P2, PT, R72, ~UR23, RZ, P2, !PT ;  /* 0x80000017483b7c10 */ /* 0x000fe4000975e4ff */
[----:B------:R-:W-:Y:S02]  /*ed60*/  @P6 IADD3 R25, P1, PT, R25, UR22, RZ ;  /* 0x0000001619196c10 */ /* 0x000fe4000ff3e0ff */
[----:B------:R-:W-:Y:S02]  /*ed70*/  IADD3.X R109, P2, PT, R106, ~UR8, RZ, P2, !PT ;  /* 0x800000086a6d7c10 */ /* 0x000fe4000975e4ff */
[----:B------:R-:W-:Y:S02]  /*ed80*/  @P6 IADD3.X R67, P1, PT, R67, UR23, RZ, P1, !PT ;  /* 0x0000001743436c10 */ /* 0x000fe40008f3e4ff */
[----:B------:R-:W-:Y:S02]  /*ed90*/  IADD3.X R107, P2, PT, R27, ~UR9, RZ, P2, !PT ;  /* 0x800000091b6b7c10 */ /* 0x000fe4000975e4ff */
[----:B------:R-:W-:-:S02]  /*eda0*/  @P6 IADD3.X R87, P1, PT, R87, UR8, RZ, P1, !PT ;  /* 0x0000000857576c10 */ /* 0x000fc40008f3e4ff */
[----:B------:R-:W-:Y:S02]  /*edb0*/  IADD3.X R103, P2, PT, R46, ~UR10, RZ, P2, !PT ;  /* 0x8000000a2e677c10 */ /* 0x000fe4000975e4ff */
[----:B------:R-:W-:Y:S02]  /*edc0*/  @P6 IADD3.X R48, P1, PT, R48, UR9, RZ, P1, !PT ;  /* 0x0000000930306c10 */ /* 0x000fe40008f3e4ff */
[----:B------:R-:W-:Y:S02]  /*edd0*/  IADD3.X R101, P2, PT, R57, ~UR11, RZ, P2, !PT ;  /* 0x8000000b39657c10 */ /* 0x000fe4000975e4ff */
[----:B------:R-:W-:Y:S02]  /*ede0*/  @P6 IADD3.X R51, P1, PT, R51, UR10, RZ, P1, !PT ;  /* 0x0000000a33336c10 */ /* 0x000fe40008f3e4ff */
[----:B------:R-:W-:-:S04]  /*edf0*/  IADD3.X R26, P2, PT, R93, ~UR24, RZ, P2, !PT ;  /* 0x800000185d1a7c10 */ /* 0x000fc8000975e4ff */
[----:B------:R-:W-:Y:S02]  /*ee00*/  IADD3.X R55, PT, PT, R99, ~UR25, RZ, P2, !PT ;  /* 0x8000001963377c10 */ /* 0x000fe400097fe4ff */
[----:B------:R-:W-:Y:S02]  /*ee10*/  @P6 IADD3.X R96, P2, PT, R96, UR11, RZ, P1, !PT ;  /* 0x0000000b60606c10 */ /* 0x000fe40008f5e4ff */
[----:B------:R-:W-:Y:S02]  /*ee20*/  ISETP.NE.AND P5, PT, R55, RZ, PT ;  /* 0x000000ff3700720c */ /* 0x000fe40003fa5270 */
[----:B------:R-:W-:Y:S02]  /*ee30*/  IADD3 R25, P1, PT, R25, R25, RZ ;  /* 0x0000001919197210 */ /* 0x000fe40007f3e0ff */
[----:B------:R-:W-:Y:S02]  /*ee40*/  @P6 IADD3.X R78, P2, PT, R78, UR24, RZ, P2, !PT ;  /* 0x000000184e4e6c10 */ /* 0x000fe4000975e4ff */
[----:B------:R-:W-:-:S02]  /*ee50*/  IADD3.X R55, P1, PT, R67, R67, RZ, P1, !PT ;  /* 0x0000004343377210 */ /* 0x000fc40000f3e4ff */
[----:B------:R-:W-:Y:S02]  /*ee60*/  @P6 IADD3.X R36, PT, PT, R36, UR25, RZ, P2, !PT ;  /* 0x0000001924246c10 */ /* 0x000fe400097fe4ff */
[----:B------:R-:W-:-:S03]  /*ee70*/  IADD3.X R87, P1, PT, R87, R87, RZ, P1, !PT ;  /* 0x0000005757577210 */ /* 0x000fc60000f3e4ff */
[----:B------:R-:W-:Y:S01]  /*ee80*/  @P5 MOV R108, R102 ;  /* 0x00000066006c5202 */ /* 0x000fe20000000f00 */
[----:B------:R-:W-:Y:S01]  /*ee90*/  @P5 IMAD.MOV.U32 R59, RZ, RZ, R72 ;  /* 0x000000ffff3b5224 */ /* 0x000fe200078e0048 */
[----:B------:R-:W-:Y:S01]  /*eea0*/  @P5 MOV R109, R106 ;  /* 0x0000006a006d5202 */ /* 0x000fe20000000f00 */
[----:B------:R-:W-:Y:S01]  /*eeb0*/  @P5 IMAD.MOV.U32 R107, RZ, RZ, R27 ;  /* 0x000000ffff6b5224 */ /* 0x000fe200078e001b */
[----:B------:R-:W-:Y:S01]  /*eec0*/  IADD3 R89, P3, PT, R89, R108, RZ ;  /* 0x0000006c59597210 */ /* 0x000fe20007f7e0ff */
[----:B------:R-:W-:Y:S01]  /*eed0*/  @P5 IMAD.MOV.U32 R101, RZ, RZ, R57 ;  /* 0x000000ffff655224 */ /* 0x000fe200078e0039 */
[----:B------:R-:W-:Y:S02]  /*eee0*/  IADD3 R108, P2, PT, R25, -UR22, RZ ;  /* 0x80000016196c7c10 */ /* 0x000fe4000ff5e0ff */
[----:B------:R-:W-:Y:S02]  /*eef0*/  IADD3.X R24, P3, PT, R59, R24, RZ, P3, !PT ;  /* 0x000000183b187210 */ /* 0x000fe40001f7e4ff */
[----:B------:R-:W-:-:S02]  /*ef00*/  IADD3.X R110, P6, PT, R55, ~UR23, RZ, P2, !PT ;  /* 0x80000017376e7c10 */ /* 0x000fc400097de4ff */
[----:B------:R-:W-:Y:S02]  /*ef10*/  IADD3.X R63, P2, PT, R48, R48, RZ, P1, !PT ;  /* 0x00000030303f7210 */ /* 0x000fe40000f5e4ff */
[----:B------:R-:W-:Y:S02]  /*ef20*/  IADD3.X R72, P1, PT, R87, ~UR8, RZ, P6, !PT ;  /* 0x8000000857487c10 */ /* 0x000fe4000b73e4ff */
[----:B------:R-:W-:Y:S02]  /*ef30*/  IADD3.X R59, P0, PT, R45, R68, RZ, P0, !PT ;  /* 0x000000442d3b7210 */ /* 0x000fe4000071e4ff */
[----:B------:R-:W-:Y:S02]  /*ef40*/  IADD3.X R51, P2, PT, R51, R51, RZ, P2, !PT ;  /* 0x0000003333337210 */ /* 0x000fe4000175e4ff */
[----:B------:R-:W-:Y:S02]  /*ef50*/  IADD3.X R68, P1, PT, R63, ~UR9, RZ, P1, !PT ;  /* 0x800000093f447c10 */ /* 0x000fe40008f3e4ff */
[----:B------:R-:W-:-:S02]  /*ef60*/  IADD3.X R96, P2, PT, R96, R96, RZ, P2, !PT ;  /* 0x0000006060607210 */ /* 0x000fc4000175e4ff */
[----:B------:R-:W-:Y:S02]  /*ef70*/  IADD3.X R102, P1, PT, R51, ~UR10, RZ, P1, !PT ;  /* 0x8000000a33667c10 */ /* 0x000fe40008f3e4ff */
[----:B------:R-:W-:Y:S02]  /*ef80*/  IADD3.X R78, P2, PT, R78, R78, RZ, P2, !PT ;  /* 0x0000004e4e4e7210 */ /* 0x000fe4000175e4ff */
[----:B------:R-:W-:Y:S02]  /*ef90*/  IADD3.X R71, P1, PT, R96, ~UR11, RZ, P1, !PT ;  /* 0x8000000b60477c10 */ /* 0x000fe40008f3e4ff */
[----:B------:R-:W-:Y:S02]  /*efa0*/  IADD3.X R48, PT, PT, R36, R36, RZ, P2, !PT ;  /* 0x0000002424307210 */ /* 0x000fe400017fe4ff */
[----:B------:R-:W-:Y:S02]  /*efb0*/  IADD3.X R67, P1, PT, R78, ~UR24, RZ, P1, !PT ;  /* 0x800000184e437c10 */ /* 0x000fe40008f3e4ff */
[----:B------:R-:W-:-:S02]  /*efc0*/  IADD3.X R61, P0, PT, R69, R12, RZ, P0, !PT ;  /* 0x0000000c453d7210 */ /* 0x000fc4000071e4ff */
[----:B------:R-:W-:Y:S02]  /*efd0*/  IADD3.X R45, PT, PT, R48, ~UR25, RZ, P1, !PT ;  /* 0x80000019302d7c10 */ /* 0x000fe40008ffe4ff */
[----:B------:R-:W-:Y:S02]  /*efe0*/  @P5 MOV R103, R46 ;  /* 0x0000002e00675202 */ /* 0x000fe40000000f00 */
[----:B------:R-:W-:Y:S02]  /*eff0*/  ISETP.NE.AND P1, PT, R45, RZ, PT ;  /* 0x000000ff2d00720c */ /* 0x000fe40003f25270 */
[----:B------:R-:W-:Y:S02]  /*f000*/  @P5 MOV R26, R93 ;  /* 0x0000005d001a5202 */ /* 0x000fe40000000f00 */
[----:B------:R-:W-:Y:S02]  /*f010*/  SEL R45, R108, R25, !P1 ;  /* 0x000000196c2d7207 */ /* 0x000fe40004800000 */
[----:B------:R-:W-:-:S02]  /*f020*/  SEL R55, R110, R55, !P1 ;  /* 0x000000376e377207 */ /* 0x000fc40004800000 */
[----:B------:R-:W-:Y:S01]  /*f030*/  SEL R87, R72, R87, !P1 ;  /* 0x0000005748577207 */ /* 0x000fe20004800000 */
[C---:B------:R-:W-:Y:S01]  /*f040*/  IMAD R25, R45.reuse, R45, RZ ;  /* 0x0000002d2d197224 */ /* 0x040fe200078e02ff */
[----:B------:R-:W-:Y:S01]  /*f050*/  SEL R12, R68, R63, !P1 ;  /* 0x0000003f440c7207 */ /* 0x000fe20004800000 */
[----:B------:R-:W-:Y:S01]  /*f060*/  IMAD R28, R45, R55, RZ ;  /* 0x000000372d1c7224 */ /* 0x000fe200078e02ff */
[----:B------:R-:W-:Y:S01]  /*f070*/  IADD3.X R63, P0, PT, R91, R44, RZ, P0, !PT ;  /* 0x0000002c5b3f7210 */ /* 0x000fe2000071e4ff */
        /* <DEDUP_REMOVED lines=8> */
[----:B------:R-:W-:Y:S01]  /*f100*/  MOV R110, RZ ;  /* 0x000000ff006e7202 */ /* 0x000fe20000000f00 */
[----:B------:R-:W-:Y:S01]  /*f110*/  IMAD.X R73, R73, 0x1, R72, P6 ;  /* 0x0000000149497824 */ /* 0x000fe200030e0648 */
[----:B------:R-:W-:Y:S01]  /*f120*/  IADD3.X R69, PT, PT, R69, RZ, RZ, P2, !PT ;  /* 0x000000ff45457210 */ /* 0x000fe200017fe4ff */
[----:B------:R-:W-:Y:S01]  /*f130*/  IMAD.MOV.U32 R72, RZ, RZ, RZ ;  /* 0x000000ffff487224 */ /* 0x000fe200078e00ff */
[----:B------:R-:W-:Y:S02]  /*f140*/  SEL R96, R71, R96, !P1 ;  /* 0x0000006047607207 */ /* 0x000fe40004800000 */
[----:B------:R-:W-:Y:S01]  /*f150*/  SEL R78, R67, R78, !P1 ;  /* 0x0000004e434e7207 */ /* 0x000fe20004800000 */
[----:B------:R-:W-:Y:S01]  /*f160*/  IMAD.WIDE.U32 R72, R45, R87, R72 ;  /* 0x000000572d487225 */ /* 0x000fe200078e0048 */
[----:B------:R-:W-:-:S03]  /*f170*/  IADD3.X R97, P0, PT, R97, R70, RZ, P0, !PT ;  /* 0x0000004661617210 */ /* 0x000fc6000071e4ff */
[----:B------:R-:W-:Y:S01]  /*f180*/  IMAD.MOV.U32 R68, RZ, RZ, R72 ;  /* 0x000000ffff447224 */ /* 0x000fe200078e0048 */
[----:B------:R-:W-:Y:S01]  /*f190*/  IADD3.X R95, P0, PT, R95, R66, RZ, P0, !PT ;  /* 0x000000425f5f7210 */ /* 0x000fe2000071e4ff */
[----:B------:R-:W-:Y:S02]  /*f1a0*/  IMAD.MOV.U32 R105, RZ, RZ, R73 ;  /* 0x000000ffff697224 */ /* 0x000fe400078e0049 */
[----:B------:R-:W-:Y:S01]  /*f1b0*/  IMAD.WIDE.U32 R68, R55, R55, R68 ;  /* 0x0000003737447225 */ /* 0x000fe200078e0044 */
[----:B------:R-:W-:-:S03]  /*f1c0*/  IADD3.X R13, PT, PT, R13, R64, RZ, P0, !PT ;  /* 0x000000400d0d7210 */ /* 0x000fc600007fe4ff */
[----:B------:R-:W-:Y:S01]  /*f1d0*/  IMAD.WIDE.U32 R104, R45, R12, R104 ;  /* 0x0000000c2d687225 */ /* 0x000fe200078e0068 */
[----:B------:R-:W-:-:S03]  /*f1e0*/  IADD3 R91, P2, PT, R72, R68, RZ ;  /* 0x00000044485b7210 */ /* 0x000fc60007f5e0ff */
[----:B------:R-:W-:Y:S01]  /*f1f0*/  IMAD.MOV.U32 R73, RZ, RZ, R69 ;  /* 0x000000ffff497224 */ /* 0x000fe200078e0045 */
[----:B------:R-:W-:Y:S01]  /*f200*/  MOV R72, R104 ;  /* 0x0000006800487202 */ /* 0x000fe20000000f00 */
[----:B------:R-:W-:-:S04]  /*f210*/  IMAD.HI.U32 R68, R87, R45, RZ ;  /* 0x0000002d57447227 */ /* 0x000fc800078e00ff */
[----:B------:R-:W-:Y:S01]  /*f220*/  IMAD.WIDE.U32 R72, R55, R87, R72 ;  /* 0x0000005737487225 */ /* 0x000fe200078e0048 */
[----:B------:R-:W-:-:S03]  /*f230*/  IADD3.X R69, PT, PT, R68, RZ, RZ, P2, !PT ;  /* 0x000000ff44457210 */ /* 0x000fc600017fe4ff */
[----:B------:R-:W-:Y:S01]  /*f240*/  IMAD.MOV.U32 R68, RZ, RZ, R72 ;  /* 0x000000ffff447224 */ /* 0x000fe200078e0048 */
[----:B------:R-:W-:Y:S01]  /*f250*/  MOV R72, RZ ;  /* 0x000000ff00487202 */ /* 0x000fe20000000f00 */
[----:B------:R-:W-:Y:S02]  /*f260*/  IMAD.MOV.U32 R111, RZ, RZ, R105 ;  /* 0x000000ffff6f7224 */ /* 0x000fe400078e0069 */
[----:B------:R-:W-:-:S04]  /*f270*/  IMAD.WIDE.U32 R68, R55, R87, R68 ;  /* 0x0000005737447225 */ /* 0x000fc800078e0044 */
[----:B------:R-:W-:Y:S01]  /*f280*/  IMAD.WIDE.U32 R110, R45, R51, R110 ;  /* 0x000000332d6e7225 */ /* 0x000fe200078e006e */
[----:B------:R-:W-:-:S03]  /*f290*/  IADD3 R44, P1, PT, R104, R68, RZ ;  /* 0x00000044682c7210 */ /* 0x000fc60007f3e0ff */
[----:B------:R-:W-:Y:S01]  /*f2a0*/  IMAD.MOV.U32 R105, RZ, RZ, R73 ;  /* 0x000000ffff697224 */ /* 0x000fe200078e0049 */
[----:B------:R-:W-:Y:S01]  /*f2b0*/  MOV R104, R110 ;  /* 0x0000006e00687202 */ /* 0x000fe20000000f00 */
[----:B------:R-:W-:Y:S02]  /*f2c0*/  IMAD.MOV.U32 R73, RZ, RZ, R111 ;  /* 0x000000ffff497224 */ /* 0x000fe400078e006f */
[----:B------:R-:W-:-:S04]  /*f2d0*/  IMAD.HI.U32 R67, R12, R45, RZ ;  /* 0x0000002d0c437227 */ /* 0x000fc800078e00ff */
[----:B------:R-:W-:-:S04]  /*f2e0*/  IMAD.WIDE.U32 R104, R55, R12, R104 ;  /* 0x0000000c37687225 */ /* 0x000fc800078e0068 */
[----:B------:R-:W-:Y:S01]  /*f2f0*/  IMAD.WIDE.U32 R72, R45, R96, R72 ;  /* 0x000000602d487225 */ /* 0x000fe200078e0048 */
[----:B------:R-:W-:-:S03]  /*f300*/  MOV R68, R104 ;  /* 0x0000006800447202 */ /* 0x000fc60000000f00 */
[----:B------:R-:W-:Y:S01]  /*f310*/  IMAD.MOV.U32 R71, RZ, RZ, R105 ;  /* 0x000000ffff477224 */ /* 0x000fe200078e0069 */
[----:B------:R-:W-:Y:S01]  /*f320*/  MOV R70, R72 ;  /* 0x0000004800467202 */ /* 0x000fe20000000f00 */
[----:B------:R-:W-:Y:S01]  /*f330*/  IMAD.WIDE.U32 R68, R87, R87, R68 ;  /* 0x0000005757447225 */ /* 0x000fe200078e0044 */
[----:B------:R-:W-:-:S03]  /*f340*/  MOV R105, R73 ;  /* 0x0000004900697202 */ /* 0x000fc60000000f00 */
[----:B------:R-:W-:Y:S01]  /*f350*/  IMAD.WIDE.U32 R70, R55, R51, R70 ;  /* 0x0000003337467225 */ /* 0x000fe200078e0046 */
[----:B------:R-:W-:-:S03]  /*f360*/  MOV R66, R68 ;  /* 0x0000004400427202 */ /* 0x000fc60000000f00 */
[----:B------:R-:W-:Y:S02]  /*f370*/  IMAD.MOV.U32 R104, RZ, RZ, RZ ;  /* 0x000000ffff687224 */ /* 0x000fe400078e00ff */
[----:B------:R-:W-:Y:S02]  /*f380*/  IMAD.X R67, RZ, RZ, R67, P1 ;  /* 0x000000ffff437224 */ /* 0x000fe400008e0643 */
[----:B------:R-:W-:Y:S02]  /*f390*/  IMAD.MOV.U32 R68, RZ, RZ, R70 ;  /* 0x000000ffff447224 */ /* 0x000fe400078e0046 */
[----:B------:R-:W-:-:S04]  /*f3a0*/  IMAD.WIDE.U32 R104, R45, R78, R104 ;  /* 0x0000004e2d687225 */ /* 0x000fc800078e0068 */
[----:B------:R-:W-:Y:S01]  /*f3b0*/  IMAD.WIDE.U32 R66, R55, R12, R66 ;  /* 0x0000000c37427225 */ /* 0x000fe200078e0042 */
[----:B------:R-:W-:-:S03]  /*f3c0*/  MOV R114, R104 ;  /* 0x0000006800727202 */ /* 0x000fc60000000f00 */
[----:B------:R-:W-:Y:S01]  /*f3d0*/  IMAD.WIDE.U32 R68, R87, R12, R68 ;  /* 0x0000000c57447225 */ /* 0x000fe200078e0044 */
[----:B------:R-:W-:-:S03]  /*f3e0*/  IADD3 R110, P1, PT, R110, R66, RZ ;  /* 0x000000426e6e7210 */ /* 0x000fc60007f3e0ff */
        /* <DEDUP_REMOVED lines=8> */
[----:B------:R-:W-:Y:S01]  /*f470*/  IMAD.X R71, RZ, RZ, R70, P1 ;  /* 0x000000ffff477224 */ /* 0x000fe200008e0646 */
[----:B------:R-:W-:Y:S01]  /*f480*/  MOV R70, R66 ;  /* 0x0000004200467202 */ /* 0x000fe20000000f00 */
[----:B------:R-:W-:Y:S02]  /*f490*/  IMAD.MOV.U32 R114, RZ, RZ, R112 ;  /* 0x000000ffff727224 */ /* 0x000fe400078e0070 */
[----:B------:R-:W-:-:S04]  /*f4a0*/  IMAD.WIDE.U32 R68, R87, R51, R68 ;  /* 0x0000003357447225 */ /* 0x000fc800078e0044 */
[----:B------:R-:W-:-:S04]  /*f4b0*/  IMAD.WIDE.U32 R114, R55, R78, R114 ;  /* 0x0000004e37727225 */ /* 0x000fc800078e0072 */
[----:B------:R-:W-:Y:S01]  /*f4c0*/  IMAD.WIDE.U32 R70, R55, R51, R70 ;  /* 0x0000003337467225 */ /* 0x000fe200078e0046 */
[----:B------:R-:W-:-:S03]  /*f4d0*/  MOV R73, R115 ;  /* 0x0000007300497202 */ /* 0x000fc60000000f00 */
[----:B------:R-:W-:Y:S01]  /*f4e0*/  IMAD.MOV.U32 R66, RZ, RZ, R68 ;  /* 0x000000ffff427224 */ /* 0x000fe200078e0044 */
[----:B------:R-:W-:Y:S01]  /*f4f0*/  MOV R68, R114 ;  /* 0x0000007200447202 */ /* 0x000fe20000000f00 */
[----:B------:R-:W-:Y:S01]  /*f500*/  IMAD.HI.U32 R114, R96, R45, RZ ;  /* 0x0000002d60727227 */ /* 0x000fe200078e00ff */
[----:B------:R-:W-:-:S03]  /*f510*/  IADD3 R108, P1, PT, R72, R70, RZ ;  /* 0x00000046486c7210 */ /* 0x000fc60007f3e0ff */
[----:B------:R-:W-:Y:S01]  /*f520*/  IMAD.MOV.U32 R72, RZ, RZ, R113 ;  /* 0x000000ffff487224 */ /* 0x000fe200078e0071 */
[----:B------:R-:W-:Y:S01]  /*f530*/  IADD3.X R115, PT, PT, R114, RZ, RZ, P1, !PT ;  /* 0x000000ff72737210 */ /* 0x000fe20000ffe4ff */
        /* <DEDUP_REMOVED lines=59> */
[----:B------:R-:W-:-:S04]  /*f8f0*/  IMAD.WIDE.U32 R64, R112, 0x3d1, RZ ;  /* 0x000003d170407825 */ /* 0x000fc800078e00ff */
[----:B------:R-:W-:Y:S01]  /*f900*/  IMAD.MOV.U32 R69, RZ, RZ, R67 ;  /* 0x000000ffff457224 */ /* 0x000fe200078e0043 */
[----:B------:R-:W-:Y:S01]  /*f910*/  IADD3 RZ, P0, PT, RZ, R64, RZ ;  /* 0x00000040ffff7210 */ /* 0x000fe20007f1e0ff */
[----:B------:R-:W-:-:S04]  /*f920*/  IMAD.WIDE.U32 R114, R48, R87, R114 ;  /* 0x0000005730727225 */ /* 0x000fc800078e0072 */
[----:B------:R-:W-:Y:S01]  /*f930*/  IMAD.WIDE.U32 R66, R96, R78, R72 ;  /* 0x0000004e60427225 */ /* 0x000fe200078e0048 */
[----:B------:R-:W-:-:S03]  /*f940*/  MOV R72, R65 ;  /* 0x0000004100487202 */ /* 0x000fc60000000f00 */
        /* <DEDUP_REMOVED lines=10> */
[----:B------:R-:W-:-:S03]  /*f9f0*/  MOV R112, R66 ;  /* 0x0000004200707202 */ /* 0x000fc60000000f00 */
[----:B------:R-:W-:Y:S02]  /*fa00*/  IMAD.MOV.U32 R73, RZ, RZ, RZ ;  /* 0x000000ffff497224 */ /* 0x000fe400078e00ff */
[----:B------:R-:W-:Y:S02]  /*fa10*/  IMAD.MOV.U32 R113, RZ, RZ, R69 ;  /* 0x000000ffff717224 */ /* 0x000fe400078e0045 */
[----:B------:R-:W-:-:S04]  /*fa20*/  IMAD.WIDE.U32 R72, R68, 0x3d1, R72 ;  /* 0x000003d144487825 */ /* 0x000fc800078e0048 */
[----:B------:R-:W-:Y:S01]  /*fa30*/  IMAD.WIDE.U32 R70, R48, R96, R70 ;  /* 0x0000006030467225 */ /* 0x000fe200078e0046 */
[----:B------:R-:W-:-:S03]  /*fa40*/  IADD3.X R22, P0, PT, R72, R114, RZ, P0, !PT ;  /* 0x0000007248167210 */ /* 0x000fc6000071e4ff */
[----:B------:R-:W-:Y:S01]  /*fa50*/  IMAD.WIDE.U32 R112, R48, R51, R112 ;  /* 0x0000003330707225 */ /* 0x000fe200078e0070 */
[----:B------:R-:W-:-:S03]  /*fa60*/  MOV R66, R70 ;  /* 0x0000004600427202 */ /* 0x000fc60000000f00 */
        /* <DEDUP_REMOVED lines=9> */
[----:B------:R-:W-:Y:S01]  /*fb00*/  IMAD.MOV.U32 R72, RZ, RZ, R73 ;  /* 0x000000ffff487224 */ /* 0x000fe200078e0049 */
[----:B------:R-:W-:Y:S01]  /*fb10*/  MOV R73, RZ ;  /* 0x000000ff00497202 */ /* 0x000fe20000000f00 */
[----:B------:R-:W-:-:S04]  /*fb20*/  IMAD.WIDE.U32 R68, R48, R96, R68 ;  /* 0x0000006030447225 */ /* 0x000fc800078e0044 */
[----:B------:R-:W-:Y:S01]  /*fb30*/  IMAD.WIDE.U32 R70, R48, R78, R70 ;  /* 0x0000004e30467225 */ /* 0x000fe200078e0046 */
[----:B------:R-:W-:-:S03]  /*fb40*/  MOV R67, R69 ;  /* 0x0000004500437202 */ /* 0x000fc60000000f00 */
[----:B------:R-:W-:-:S04]  /*fb50*/  IMAD.WIDE.U32 R72, R68, 0x3d1, R72 ;  /* 0x000003d144487825 */ /* 0x000fc800078e0048 */
[----:B------:R-:W-:Y:S01]  /*fb60*/  IMAD.MOV.U32 R66, RZ, RZ, R70 ;  /* 0x000000ffff427224 */ /* 0x000fe200078e0046 */
[----:B------:R-:W-:Y:S01]  /*fb70*/  IADD3.X R69, P0, PT, R72, R112, RZ, P0, !PT ;  /* 0x0000007048457210 */ /* 0x000fe2000071e4ff */
[----:B------:R-:W-:Y:S01]  /*fb80*/  IMAD.MOV.U32 R72, RZ, RZ, R73 ;  /* 0x000000ffff487224 */ /* 0x000fe200078e0049 */
[----:B------:R-:W-:Y:S01]  /*fb90*/  MOV R73, RZ ;  /* 0x000000ff00497202 */ /* 0x000fe20000000f00 */
[----:B------:R-:W-:-:S04]  /*fba0*/  IMAD.WIDE.U32 R66, R48, R78, R66 ;  /* 0x0000004e30427225 */ /* 0x000fc800078e0042 */
[----:B------:R-:W-:Y:S01]  /*fbb0*/  IMAD.MOV.U32 R70, RZ, RZ, R71 ;  /* 0x000000ffff467224 */ /* 0x000fe200078e0047 */
[----:B------:R-:W-:Y:S01]  /*fbc0*/  MOV R71, R67 ;  /* 0x0000004300477202 */ /* 0x000fe20000000f00 */
[----:B------:R-:W-:-:S04]  /*fbd0*/  IMAD.WIDE.U32 R72, R66, 0x3d1, R72 ;  /* 0x000003d142487825 */ /* 0x000fc800078e0048 */
[----:B------:R-:W-:Y:S01]  /*fbe0*/  IMAD.WIDE.U32 R70, R48, R48, R70 ;  /* 0x0000003030467225 */ /* 0x000fe200078e0046 */
[----:B------:R-:W-:-:S03]  /*fbf0*/  IADD3.X R68, P0, PT, R72, R68, RZ, P0, !PT ;  /* 0x0000004448447210 */ /* 0x000fc6000071e4ff */
[----:B------:R-:W-:Y:S01]  /*fc00*/  IMAD.MOV.U32 R72, RZ, RZ, R73 ;  /* 0x000000ffff487224 */ /* 0x000fe200078e0049 */
[----:B------:R-:W-:-:S03]  /*fc10*/  MOV R73, RZ ;  /* 0x000000ff00497202 */ /* 0x000fc60000000f00 */
[----:B------:R-:W-:-:S04]  /*fc20*/  IMAD.WIDE.U32 R72, R70, 0x3d1, R72 ;  /* 0x000003d146487825 */ /* 0x000fc800078e0048 */
[----:B------:R-:W-:Y:S01]  /*fc30*/  IMAD R71, R71, 0x3d1, R73 ;  /* 0x000003d147477824 */ /* 0x000fe200078e0249 */
[----:B------:R-:W-:-:S05]  /*fc40*/  IADD3.X R66, P0, PT, R72, R66, RZ, P0, !PT ;  /* 0x0000004248427210 */ /* 0x000fca000071e4ff */
[----:B------:R-:W-:Y:S01]  /*fc50*/  IMAD.X R71, R71, 0x1, R70, P0 ;  /* 0x0000000147477824 */ /* 0x000fe200000e0646 */
        /* <DEDUP_REMOVED lines=21> */
[----:B------:R-:W-:Y:S02]  /*fdb0*/  @P1 MOV R67, R66 ;  /* 0x0000004200431202 */ /* 0x000fe40000000f00 */
[----:B------:R-:W-:Y:S02]  /*fdc0*/  IADD3.X R110, P0, PT, R110, R73, RZ, P0, !PT ;  /* 0x000000496e6e7210 */ /* 0x000fe4000071e4ff */
[----:B------:R-:W-:-:S02]  /*fdd0*/  IADD3.X R69, P2, PT, R22, ~UR8, RZ, P2, !PT ;  /* 0x8000000816457c10 */ /* 0x000fc4000975e4ff */
[----:B------:R-:W-:Y:S02]  /*fde0*/  IADD3.X R108, P1, PT, R108, R111, RZ, P0, !PT ;  /* 0x0000006f6c6c7210 */ /* 0x000fe4000073e4ff */
[----:B------:R-:W-:Y:S02]  /*fdf0*/  IADD3 R91, P0, PT, R20, -UR22, RZ ;  /* 0x80000016145b7c10 */ /* 0x000fe4000ff1e0ff */
[----:B------:R-:W-:Y:S02]  /*fe00*/  IADD3.X R73, P2, PT, R44, ~UR9, RZ, P2, !PT ;  /* 0x800000092c497c10 */ /* 0x000fe4000975e4ff */
        /* <DEDUP_REMOVED lines=12> */
[----:B------:R-:W-:Y:S02]  /*fed0*/  IADD3.X R68, P0, PT, R95, ~UR24, RZ, P0, !PT ;  /* 0x800000185f447c10 */ /* 0x000fe4000871e4ff */
[----:B------:R-:W-:Y:S02]  /*fee0*/  SEL R64, R64, R25, !P1 ;  /* 0x0000001940407207 */ /* 0x000fe40004800000 */
[----:B------:R-:W-:Y:S02]  /*fef0*/  IADD3.X R71, PT, PT, R13, ~UR25, RZ, P0, !PT ;  /* 0x800000190d477c10 */ /* 0x000fe400087fe4ff */
[----:B------:R-:W-:-:S02]  /*ff00*/  SEL R28, R65, R28, !P1 ;  /* 0x0000001c411c7207 */ /* 0x000fc40004800000 */
[----:B------:R-:W-:Y:S02]  /*ff10*/  ISETP.NE.AND P4, PT, R71, RZ, PT ;  /* 0x000000ff4700720c */ /* 0x000fe40003f85270 */
[----:B------:R-:W-:Y:S02]  /*ff20*/  IADD3.X R50, P0, PT, R109, R50, RZ, P3, !PT ;  /* 0x000000326d327210 */ /* 0x000fe40001f1e4ff */
[----:B------:R-:W-:Y:S02]  /*ff30*/  SEL R91, R91, R20, !P4 ;  /* 0x000000145b5b7207 */ /* 0x000fe40006000000 */
[----:B------:R-:W-:Y:S02]  /*ff40*/  SEL R105, R114, R77, !P4 ;  /* 0x0000004d72697207 */ /* 0x000fe40006000000 */
[----:B------:R-:W-:Y:S02]  /*ff50*/  IADD3 R20, P2, PT, -R91, R64, RZ ;  /* 0x000000405b147210 */ /* 0x000fe40007f5e1ff */
[----:B------:R-:W-:-:S02]  /*ff60*/  SEL R46, R69, R22, !P1 ;  /* 0x00000016452e7207 */ /* 0x000fc40004800000 */
[----:B------:R-:W-:Y:S02]  /*ff70*/  SEL R109, R112, R59, !P4 ;  /* 0x0000003b706d7207 */ /* 0x000fe40006000000 */
[----:B------:R-:W-:Y:S02]  /*ff80*/  IADD3.X R22, P2, PT, ~R105, R28, RZ, P2, !PT ;  /* 0x0000001c69167210 */ /* 0x000fe4000175e5ff */
[----:B------:R-:W-:Y:S02]  /*ff90*/  SEL R44, R73, R44, !P1 ;  /* 0x0000002c492c7207 */ /* 0x000fe40004800000 */
[----:B------:R-:W-:Y:S02]  /*ffa0*/  SEL R113, R104, R61, !P4 ;  /* 0x0000003d68717207 */ /* 0x000fe40006000000 */
[----:B------:R-:W-:Y:S02]  /*ffb0*/  IADD3.X R25, P3, PT, ~R109, R46, RZ, P2, !PT ;  /* 0x0000002e6d197210 */ /* 0x000fe4000177e5ff */
[----:B------:R-:W-:-:S02]  /*ffc0*/  IADD3 R28, P2, PT, R89, -UR22, RZ ;  /* 0x80000016591c7c10 */ /* 0x000fc4000ff5e0ff */
[----:B------:R-:W-:Y:S02]  /*ffd0*/  SEL R110, R111, R110, !P1 ;  /* 0x0000006e6f6e7207 */ /* 0x000fe40004800000 */
[----:B------:R-:W-:Y:S01]  /*ffe0*/  SEL R115, R72, R63, !P4 ;  /* 0x0000003f48737207 */ /* 0x000fe20006000000 */
[----:B------:R-:W-:Y:S01]  /*fff0*/  IMAD.WIDE.U32 R72, R91, R94, RZ ;  /* 0x0000005e5b487225 */ /* 0x000fe200078e00ff */
[----:B------:R-:W-:Y:S02]  /*10000*/  IADD3.X R27, P3, PT, ~R113, R44, RZ, P3, !PT ;  /* 0x0000002c711b7210 */ /* 0x000fe40001f7e5ff */
[----:B------:R-:W-:Y:S02]  /*10010*/  IADD3.X R57, P2, PT, R24, ~UR23, RZ, P2, !PT ;  /* 0x8000001718397c10 */ /* 0x000fe4000975e4ff */
[----:B------:R-:W-:Y:S02]  /*10020*/  SEL R108, R117, R108, !P1 ;  /* 0x0000006c756c7207 */ /* 0x000fe40004800000 */
[----:B------:R-:W-:-:S02]  /*10030*/  SEL R97, R70, R97, !P4 ;  /* 0x0000006146617207 */ /* 0x000fc40006000000 */
[----:B------:R-:W-:Y:S02]  /*10040*/  IADD3.X R110, P3, PT, ~R115, R110, RZ, P3, !PT ;  /* 0x0000006e736e7210 */ /* 0x000fe40001f7e5ff */
[----:B------:R-:W-:Y:S01]  /*10050*/  IADD3.X R107, P0, PT, R107, R60, RZ, P0, !PT ;  /* 0x0000003c6b6b7210 */ /* 0x000fe2000071e4ff */
[----:B------:R-:W-:Y:S01]  /*10060*/  IMAD.MOV.U32 R60, RZ, RZ, RZ ;  /* 0x000000ffff3c7224 */ /* 0x000fe200078e00ff */
[----:B------:R-:W-:Y:S02]  /*10070*/  IADD3.X R59, P2, PT, R50, ~UR8, RZ, P2, !PT ;  /* 0x80000008323b7c10 */ /* 0x000fe4000975e4ff */
[----:B------:R-:W-:Y:S02]  /*10080*/  SEL R66, R66, R67, !P1 ;  /* 0x0000004342427207 */ /* 0x000fe40004800000 */
[----:B------:R-:W-:Y:S02]  /*10090*/  SEL R117, R68, R95, !P4 ;  /* 0x0000005f44757207 */ /* 0x000fe40006000000 */
[----:B------:R-:W-:-:S02]  /*100a0*/  IADD3.X R108, P3, PT, ~R97, R108, RZ, P3, !PT ;  /* 0x0000006c616c7210 */ /* 0x000fc40001f7e5ff */
[----:B------:R-:W-:Y:S01]  /*100b0*/  IADD3.X R103, P0, PT, R103, R58, RZ, P0, !PT ;  /* 0x0000003a67677210 */ /* 0x000fe2000071e4ff */
[----:B------:R-:W-:Y:S01]  /*100c0*/  IMAD.MOV.U32 R58, RZ, RZ, RZ ;  /* 0x000000ffff3a7224 */ /* 0x000fe200078e00ff */
        /* <DEDUP_REMOVED lines=14> */
[----:B------:R-:W-:Y:S01]  /*101b0*/  @P1 IADD3 R20, P0, PT, R20, UR22, RZ ;  /* 0x0000001614141c10 */ /* 0x000fe2000ff1e0ff */
[----:B------:R-:W-:Y:S01]  /*101c0*/  IMAD.WIDE.U32 R72, R105, R94, R72 ;  /* 0x0000005e69487225 */ /* 0x000fe200078e0048 */
[----:B------:R-:W-:Y:S02]  /*101d0*/  SEL R89, R28, R89, !P2 ;  /* 0x000000591c597207 */ /* 0x000fe40005000000 */
[----:B------:R-:W-:Y:S02]  /*101e0*/  SEL R57, R57, R24, !P2 ;  /* 0x0000001839397207 */ /* 0x000fe40005000000 */
        /* <DEDUP_REMOVED lines=11> */
[----:B------:R-:W-:Y:S02]  /*102a0*/  SEL R54, R54, R101, !P2 ;  /* 0x0000006536367207 */ /* 0x000fe40005000000 */
[----:B------:R-:W-:-:S02]  /*102b0*/  @P1 IADD3.X R108, P0, PT, R108, UR11, RZ, P0, !PT ;  /* 0x0000000b6c6c1c10 */ /* 0x000fc4000871e4ff */
[----:B------:R-:W-:Y:S02]  /*102c0*/  IADD3.X R110, P3, PT, ~R103, R110, RZ, P3, !PT ;  /* 0x0000006e676e7210 */ /* 0x000fe40001f7e5ff */
[----:B------:R-:W-:Y:S01]  /*102d0*/  SEL R61, R61, R26, !P2 ;  /* 0x0000001a3d3d7207 */ /* 0x000fe20005000000 */
[----:B------:R-:W-:Y:S01]  /*102e0*/  IMAD.MOV.U32 R26, RZ, RZ, RZ ;  /* 0x000000ffff1a7224 */ /* 0x000fe200078e00ff */
        /* <DEDUP_REMOVED lines=20> */
[----:B------:R-:W-:Y:S01]  /*10430*/  IADD3.X R20, P2, PT, ~R61, R66, RZ, P2, !PT ;  /* 0x000000423d147210 */ /* 0x000fe2000175e5ff */
[----:B------:R-:W-:-:S03]  /*10440*/  IMAD.MOV.U32 R66, RZ, RZ, RZ ;  /* 0x000000ffff427224 */ /* 0x000fc600078e00ff */
        /* <DEDUP_REMOVED lines=17> */
[----:B------:R-:W-:-:S03]  /*10560*/  MOV R50, RZ ;  /* 0x000000ff00327202 */ /* 0x000fc60000000f00 */
[----:B------:R-:W-:-:S05]  /*10570*/  IMAD.X R24, R63, 0x1, ~R40, P2 ;  /* 0x000000013f187824 */ /* 0x000fca00010e0e28 */
[----:B------:R-:W-:Y:S02]  /*10580*/  ISETP.NE.AND P1, PT, R24, RZ, PT ;  /* 0x000000ff1800720c */ /* 0x000fe40003f25270 */
[----:B------:R-:W-:-:S11]  /*10590*/  MOV R24, RZ ;  /* 0x000000ff00187202 */ /* 0x000fd60000000f00 */
[----:B------:R-:W-:-:S04]  /*105a0*/  @P1 IADD3 R46, P0, PT, R46, UR22, RZ ;  /* 0x000000162e2e1c10 */ /* 0x000fc8000ff1e0ff */
[----:B------:R-:W-:Y:S01]  /*105b0*/  @P1 IADD3.X R68, P0, PT, R68, UR23, RZ, P0, !PT ;  /* 0x0000001744441c10 */ /* 0x000fe2000871e4ff */
[----:B------:R-:W-:Y:S01]  /*105c0*/  IMAD.WIDE.U32 R56, R46, R45, RZ ;  /* 0x0000002d2e387225 */ /* 0x000fe200078e00ff */
[----:B------:R-:W-:Y:S02]  /*105d0*/  MOV R56, RZ ;  /* 0x000000ff00387202 */ /* 0x000fe40000000f00 */
[----:B------:R-:W-:-:S03]  /*105e0*/  @P1 IADD3.X R69, P0, PT, R69, UR8, RZ, P0, !PT ;  /* 0x0000000845451c10 */ /* 0x000fc6000871e4ff */
[----:B------:R-:W-:Y:S01]  /*105f0*/  IMAD.WIDE.U32 R56, R45, R68, R56 ;  /* 0x000000442d387225 */ /* 0x000fe200078e0038 */
[----:B------:R-:W-:-:S04]  /*10600*/  @P1 IADD3.X R106, P0, PT, R106, UR9, RZ, P0, !PT ;  /* 0x000000096a6a1c10 */ /* 0x000fc8000871e4ff */
[----:B------:R-:W-:Y:S01]  /*10610*/  MOV R27, R57 ;  /* 0x00000039001b7202 */ /* 0x000fe20000000f00 */
[----:B------:R-:W-:Y:S01]  /*10620*/  IMAD.MOV.U32 R57, RZ, RZ, RZ ;  /* 0x000000ffff397224 */ /* 0x000fe200078e00ff */
[----:B------:R-:W-:Y:S01]  /*10630*/  @P1 IADD3.X R89, P0, PT, R89, UR10, RZ, P0, !PT ;  /* 0x0000000a59591c10 */ /* 0x000fe2000871e4ff */
[----:B------:R-:W-:-:S03]  /*10640*/  IMAD.WIDE.U32 R26, R45, R69, R26 ;  /* 0x000000452d1a7225 */ /* 0x000fc600078e001a */
[----:B------:R-:W-:Y:S01]  /*10650*/  @P1 IADD3.X R101, P0, PT, R101, UR11, RZ, P0, !PT ;  /* 0x0000000b65651c10 */ /* 0x000fe2000871e4ff */
[----:B------:R-:W-:-:S03]  /*10660*/  IMAD.WIDE.U32 R56, R55, R46, R56 ;  /* 0x0000002e37387225 */ /* 0x000fc600078e0038 */
[----:B------:R-:W-:Y:S01]  /*10670*/  @P1 IADD3.X R99, P0, PT, R99, UR24, RZ, P0, !PT ;  /* 0x0000001863631c10 */ /* 0x000fe2000871e4ff */
[----:B------:R-:W-:Y:S01]  /*10680*/  IMAD.MOV.U32 R25, RZ, RZ, R27 ;  /* 0x000000ffff197224 */ /* 0x000fe200078e001b */
[----:B------:R-:W-:Y:S02]  /*10690*/  MOV R27, R57 ;  /* 0x00000039001b7202 */ /* 0x000fe40000000f00 */
[----:B------:R-:W-:Y:S01]  /*106a0*/  @P1 IADD3.X R41, PT, PT, R41, UR25, RZ, P0, !PT ;  /* 0x0000001929291c10 */ /* 0x000fe200087fe4ff */
[----:B------:R-:W-:-:S04]  /*106b0*/  IMAD.WIDE.U32 R24, R45, R106, R24 ;  /* 0x0000006a2d187225 */ /* 0x000fc800078e0018 */
[----:B------:R-:W-:Y:S01]  /*106c0*/  IMAD.WIDE.U32 R26, R55, R68, R26 ;  /* 0x00000044371a7225 */ /* 0x000fe200078e001a */
[----:B------:R-:W-:-:S03]  /*106d0*/  MOV R67, R25 ;  /* 0x0000001900437202 */ /* 0x000fc60000000f00 */
[----:B------:R-:W-:Y:S01]  /*106e0*/  IMAD.MOV.U32 R25, RZ, RZ, R27 ;  /* 0x000000ffff197224 */ /* 0x000fe200078e001b */
[----:B------:R-:W-:Y:S01]  /*106f0*/  MOV R27, RZ ;  /* 0x000000ff001b7202 */ /* 0x000fe20000000f00 */
[----:B------:R-:W-:-:S04]  /*10700*/  IMAD.WIDE.U32 R66, R45, R89, R66 ;  /* 0x000000592d427225 */ /* 0x000fc800078e0042 */
[----:B------:R-:W-:Y:S01]  /*10710*/  IMAD.WIDE.U32 R24, R55, R69, R24 ;  /* 0x0000004537187225 */ /* 0x000fe200078e0018 */
[----:B------:R-:W-:-:S03]  /*10720*/  MOV R59, R67 ;  /* 0x00000043003b7202 */ /* 0x000fc60000000f00 */
[----:B------:R-:W-:Y:S02]  /*10730*/  IMAD.MOV.U32 R67, RZ, RZ, R25 ;  /* 0x000000ffff437224 */ /* 0x000fe400078e0019 */
[----:B------:R-:W-:-:S04]  /*10740*/  IMAD.WIDE.U32 R58, R45, R101, R58 ;  /* 0x000000652d3a7225 */ /* 0x000fc800078e003a */
[----:B------:R-:W-:Y:S01]  /*10750*/  IMAD.WIDE.U32 R66, R55, R106, R66 ;  /* 0x0000006a37427225 */ /* 0x000fe200078e0042 */
[----:B------:R-:W-:-:S03]  /*10760*/  MOV R61, R59 ;  /* 0x0000003b003d7202 */ /* 0x000fc60000000f00 */
[----:B------:R-:W-:-:S04]  /*10770*/  IMAD.WIDE.U32 R26, R87, R46, R26 ;  /* 0x0000002e571a7225 */ /* 0x000fc800078e001a */
        /* <DEDUP_REMOVED lines=9> */
[----:B------:R-:W-:Y:S01]  /*10810*/  IMAD.MOV.U32 R25, RZ, RZ, RZ ;  /* 0x000000ffff197224 */ /* 0x000fe200078e00ff */
[----:B------:R-:W-:Y:S01]  /*10820*/  MOV R65, R61 ;  /* 0x0000003d00417202 */ /* 0x000fe20000000f00 */
[----:B------:R-:W-:-:S04]  /*10830*/  IMAD.WIDE.U32 R62, R45, R41, R62 ;  /* 0x000000292d3e7225 */ /* 0x000fc800078e003e */
[----:B------:R-:W-:-:S04]  /*10840*/  IMAD.WIDE.U32 R66, R87, R69, R66 ;  /* 0x0000004557427225 */ /* 0x000fc800078e0042 */
        /* <DEDUP_REMOVED lines=9> */
[----:B------:R-:W-:Y:S01]  /*108e0*/  IMAD.MOV.U32 R61, RZ, RZ, R59 ;  /* 0x000000ffff3d7224 */ /* 0x000fe200078e003b */
[----:B------:R-:W-:Y:S01]  /*108f0*/  MOV R59, R67 ;  /* 0x00000043003b7202 */ /* 0x000fe20000000f00 */
[----:B------:R-:W-:Y:S01]  /*10900*/  IMAD.WIDE.U32 R62, R55, R41, R62 ;  /* 0x00000029373e7225 */ /* 0x000fe200078e003e */
[----:B------:R-:W-:-:S03]  /*10910*/  MOV R55, RZ ;  /* 0x000000ff00377202 */ /* 0x000fc60000000f00 */
[----:B------:R-:W-:-:S04]  /*10920*/  IMAD.WIDE.U32 R60, R87, R89, R60 ;  /* 0x00000059573c7225 */ /* 0x000fc800078e003c */
[----:B------:R-:W-:Y:S01]  /*10930*/  IMAD.MOV.U32 R54, RZ, RZ, R66 ;  /* 0x000000ffff367224 */ /* 0x000fe200078e0042 */
[----:B------:R-:W-:Y:S01]  /*10940*/  MOV R67, R61 ;  /* 0x0000003d00437202 */ /* 0x000fe20000000f00 */
[----:B------:R-:W-:-:S04]  /*10950*/  IMAD.WIDE.U32 R58, R12, R69, R58 ;  /* 0x000000450c3a7225 */ /* 0x000fc800078e003a */
[----:B------:R-:W-:-:S04]  /*10960*/  IMAD.WIDE.U32 R54, R51, R46, R54 ;  /* 0x0000002e33367225 */ /* 0x000fc800078e0036 */
[----:B------:R-:W-:Y:S02]  /*10970*/  IMAD.MOV.U32 R66, RZ, RZ, R64 ;  /* 0x000000ffff427224 */ /* 0x000fe400078e0040 */
[----:B------:R-:W-:Y:S01]  /*10980*/  IMAD.MOV.U32 R61, RZ, RZ, R59 ;  /* 0x000000ffff3d7224 */ /* 0x000fe200078e003b */
[----:B------:R-:W-:Y:S01]  /*10990*/  MOV R59, R55 ;  /* 0x00000037003b7202 */ /* 0x000fe20000000f00 */
[----:B------:R-:W-:-:S04]  /*109a0*/  IMAD.WIDE.U32 R66, R87, R101, R66 ;  /* 0x0000006557427225 */ /* 0x000fc800078e0042 */
[----:B------:R-:W-:Y:S01]  /*109b0*/  IMAD.WIDE.U32 R60, R12, R106, R60 ;  /* 0x0000006a0c3c7225 */ /* 0x000fe200078e003c */
[----:B------:R-:W-:-:S03]  /*109c0*/  MOV R65, R67 ;  /* 0x0000004300417202 */ /* 0x000fc60000000f00 */
[----:B------:R-:W-:-:S04]  /*109d0*/  IMAD.WIDE.U32 R58, R51, R68, R58 ;  /* 0x00000044333a7225 */ /* 0x000fc800078e003a */
[----:B------:R-:W-:Y:S02]  /*109e0*/  IMAD.MOV.U32 R64, RZ, RZ, R62 ;  /* 0x000000ffff407224 */ /* 0x000fe400078e003e */
[----:B------:R-:W-:Y:S01]  /*109f0*/  IMAD.MOV.U32 R67, RZ, RZ, R61 ;  /* 0x000000ffff437224 */ /* 0x000fe200078e003d */
[----:B------:R-:W-:Y:S01]  /*10a00*/  MOV R61, R59 ;  /* 0x0000003b003d7202 */ /* 0x000fe20000000f00 */
[----:B------:R-:W-:Y:S01]  /*10a10*/  IMAD.WIDE.U32 R64, R87, R99, R64 ;  /* 0x0000006357407225 */ /* 0x000fe200078e0040 */
[----:B------:R-:W-:-:S03]  /*10a20*/  MOV R59, RZ ;  /* 0x000000ff003b7202 */ /* 0x000fc60000000f00 */
        /* <DEDUP_REMOVED lines=13> */
[----:B------:R-:W-:Y:S02]  /*10b00*/  IMAD.MOV.U32 R67, RZ, RZ, R65 ;  /* 0x000000ffff437224 */ /* 0x000fe400078e0041 */
[----:B------:R-:W-:Y:S02]  /*10b10*/  IMAD.MOV.U32 R65, RZ, RZ, R71 ;  /* 0x000000ffff417224 */ /* 0x000fe400078e0047 */
        /* <DEDUP_REMOVED lines=10> */
[----:B------:R-:W-:Y:S01]  /*10bc0*/  IMAD.WIDE.U32 R70, R96, R69, R70 ;  /* 0x0000004560467225 */ /* 0x000fe200078e0046 */
[----:B------:R-:W-:-:S03]  /*10bd0*/  MOV R103, R67 ;  /* 0x0000004300677202 */ /* 0x000fc60000000f00 */
[----:B------:R-:W-:Y:S01]  /*10be0*/  IMAD.WIDE.U32 R60, R78, R46, R60 ;  /* 0x0000002e4e3c7225 */ /* 0x000fe200078e003c */
[----:B------:R-:W-:Y:S02]  /*10bf0*/  MOV R118, R70 ;  /* 0x0000004600767202 */ /* 0x000fe40000000f00 */
[----:B------:R-:W-:Y:S01]  /*10c00*/  MOV R70, RZ ;  /* 0x000000ff00467202 */ /* 0x000fe20000000f00 */
        /* <DEDUP_REMOVED lines=9> */
[----:B------:R-:W-:Y:S01]  /*10ca0*/  IMAD.MOV.U32 R62, RZ, RZ, RZ ;  /* 0x000000ffff3e7224 */ /* 0x000fe200078e00ff */
[----:B------:R-:W-:Y:S01]  /*10cb0*/  MOV R73, RZ ;  /* 0x000000ff00497202 */ /* 0x000fe20000000f00 */
        /* <DEDUP_REMOVED lines=13> */
[----:B------:R-:W-:Y:S01]  /*10d90*/  IMAD.MOV.U32 R67, RZ, RZ, R65 ;  /* 0x000000ffff437224 */ /* 0x000fe200078e0041 */
[----:B------:R-:W-:Y:S01]  /*10da0*/  MOV R65, R119 ;  /* 0x0000007700417202 */ /* 0x000fe20000000f00 */
[----:B------:R-:W-:-:S04]  /*10db0*/  IMAD.WIDE.U32 R50, R113, R94, R50 ;  /* 0x0000005e71327225 */ /* 0x000fc800078e0032 */
        /* <DEDUP_REMOVED lines=8> */
[----:B------:R-:W-:Y:S02]  /*10e40*/  IMAD.MOV.U32 R63, RZ, RZ, RZ ;  /* 0x000000ffff3f7224 */ /* 0x000fe400078e00ff */
[----:B------:R-:W-:-:S04]  /*10e50*/  IMAD.WIDE.U32 R70, R115, R94, R70 ;  /* 0x0000005e73467225 */ /* 0x000fc800078e0046 */
[----:B------:R-:W-:Y:S02]  /*10e60*/  IMAD.MOV.U32 R111, RZ, RZ, R65 ;  /* 0x000000ffff6f7224 */ /* 0x000fe400078e0041 */
[----:B------:R-:W-:Y:S01]  /*10e70*/  IMAD.MOV.U32 R66, RZ, RZ, R102 ;  /* 0x000000ffff427224 */ /* 0x000fe200078e0066 */
[----:B------:R-:W-:Y:S01]  /*10e80*/  MOV R102, RZ ;  /* 0x000000ff00667202 */ /* 0x000fe20000000f00 */
[----:B------:R-:W-:-:S04]  /*10e90*/  IMAD.WIDE.U32 R50, R109, R80, R50 ;  /* 0x000000506d327225 */ /* 0x000fc800078e0032 */
[----:B------:R-:W-:-:S04]  /*10ea0*/  IMAD.WIDE.U32 R120, R96, R99, R120 ;  /* 0x0000006360787225 */ /* 0x000fc800078e0078 */
[----:B------:R-:W-:-:S04]  /*10eb0*/  IMAD.WIDE.U32 R62, R91, R76, R62 ;  /* 0x0000004c5b3e7225 */ /* 0x000fc800078e003e */
[----:B------:R-:W-:Y:S01]  /*10ec0*/  IMAD.WIDE.U32 R110, R48, R69, R110 ;  /* 0x00000045306e7225 */ /* 0x000fe200078e006e */
[----:B------:R-:W-:Y:S02]  /*10ed0*/  MOV R69, R71 ;  /* 0x0000004700457202 */ /* 0x000fe40000000f00 */
[----:B------:R-:W-:Y:S01]  /*10ee0*/  MOV R71, R51 ;  /* 0x0000003300477202 */ /* 0x000fe20000000f00 */
[----:B------:R-:W-:Y:S01]  /*10ef0*/  IMAD.WIDE.U32 R66, R78, R89, R66 ;  /* 0x000000594e427225 */ /* 0x000fe200078e0042 */
[----:B------:R-:W-:-:S03]  /*10f00*/  MOV R51, R63 ;  /* 0x0000003f00337202 */ /* 0x000fc60000000f00 */
[----:B------:R-:W-:Y:S02]  /*10f10*/  IMAD.MOV.U32 R68, RZ, RZ, RZ ;  /* 0x000000ffff447224 */ /* 0x000fe400078e00ff */
[----:B------:R-:W-:Y:S01]  /*10f20*/  IMAD.MOV.U32 R122, RZ, RZ, R123 ;  /* 0x000000ffff7a7224 */ /* 0x000fe200078e007b */
[----:B------:R-:W-:Y:S01]  /*10f30*/  MOV R123, R121 ;  /* 0x00000079007b7202 */ /* 0x000fe20000000f00 */
[----:B------:R-:W-:Y:S01]  /*10f40*/  IMAD.MOV.U32 R121, RZ, RZ, R67 ;  /* 0x000000ffff797224 */ /* 0x000fe200078e0043 */
[----:B------:R-:W-:Y:S01]  /*10f50*/  MOV R67, R111 ;  /* 0x0000006f00437202 */ /* 0x000fe20000000f00 */
[----:B------:R-:W-:-:S04]  /*10f60*/  IMAD.WIDE.U32 R68, R97, R94, R68 ;  /* 0x0000005e61447225 */ /* 0x000fc800078e0044 */
[----:B------:R-:W-:-:S04]  /*10f70*/  IMAD.WIDE.U32 R70, R113, R80, R70 ;  /* 0x0000005071467225 */ /* 0x000fc800078e0046 */
[----:B------:R-:W-:-:S04]  /*10f80*/  IMAD.WIDE.U32 R50, R105, R76, R50 ;  /* 0x0000004c69327225 */ /* 0x000fc800078e0032 */
[----:B------:R-:W-:Y:S01]  /*10f90*/  IMAD.WIDE.U32 R106, R48, R106, R66 ;  /* 0x0000006a306a7225 */ /* 0x000fe200078e0042 */
[----:B------:R-:W-:-:S03]  /*10fa0*/  MOV R67, R69 ;  /* 0x0000004500437202 */ /* 0x000fc60000000f00 */
[----:B------:R-:W-:Y:S02]  /*10fb0*/  IMAD.MOV.U32 R66, RZ, RZ, RZ ;  /* 0x000000ffff427224 */ /* 0x000fe400078e00ff */
[----:B------:R-:W-:Y:S02]  /*10fc0*/  IMAD.MOV.U32 R69, RZ, RZ, R71 ;  /* 0x000000ffff457224 */ /* 0x000fe400078e0047 */
[----:B------:R-:W-:Y:S02]  /*10fd0*/  IMAD.MOV.U32 R71, RZ, RZ, R51 ;  /* 0x000000ffff477224 */ /* 0x000fe400078e0033 */
[----:B------:R-:W-:-:S04]  /*10fe0*/  IMAD.WIDE.U32 R126, R64, 0x3d1, RZ ;  /* 0x000003d1407e7825 */ /* 0x000fc800078e00ff */
[----:B------:R-:W-:Y:S01]  /*10ff0*/  IMAD.WIDE.U32 R66, R117, R94, R66 ;  /* 0x0000005e75427225 */ /* 0x000fe200078e0042 */
[----:B------:R-:W-:Y:S02]  /*11000*/  MOV R124, R127 ;  /* 0x0000007f007c7202 */ /* 0x000fe40000000f00 */
[----:B------:R-:W-:Y:S01]  /*11010*/  IADD3 RZ, P0, PT, RZ, R126, RZ ;  /* 0x0000007effff7210 */ /* 0x000fe20007f1e0ff */
[----:B------:R-:W-:-:S04]  /*11020*/  IMAD.WIDE.U32 R68, R115, R80, R68 ;  /* 0x0000005073447225 */ /* 0x000fc800078e0044 */
[----:B------:R-:W-:-:S04]  /*11030*/  IMAD.WIDE.U32 R70, R109, R76, R70 ;  /* 0x0000004c6d467225 */ /* 0x000fc800078e0046 */
[----:B------:R-:W-:Y:S01]  /*11040*/  IMAD.MOV.U32 R103, RZ, RZ, R67 ;  /* 0x000000ffff677224 */ /* 0x000fe200078e0043 */
[----:B------:R-:W-:Y:S01]  /*11050*/  MOV R67, R69 ;  /* 0x0000004500437202 */ /* 0x000fe20000000f00 */
[----:B------:R-:W-:Y:S01]  /*11060*/  IMAD.MOV.U32 R51, RZ, RZ, RZ ;  /* 0x000000ffff337224 */ /* 0x000fe200078e00ff */
[----:B------:R-:W-:Y:S01]  /*11070*/  MOV R69, R71 ;  /* 0x0000004700457202 */ /* 0x000fe20000000f00 */
[----:B------:R-:W-:-:S04]  /*11080*/  IMAD.WIDE.U32 R124, R110, 0x3d1, R124 ;  /* 0x000003d16e7c7825 */ /* 0x000fc800078e007c */
[----:B------:R-:W-:Y:S01]  /*11090*/  IMAD.WIDE.U32 R102, R13, R94, R102 ;  /* 0x0000005e0d667225 */ /* 0x000fe200078e0066 */
[----:B------:R-:W-:Y:S02]  /*110a0*/  IADD3.X R12, P0, PT, R124, R64, RZ, P0, !PT ;  /* 0x000000407c0c7210 */ /* 0x000fe4000071e4ff */
[----:B------:R-:W-:Y:S01]  /*110b0*/  MOV R124, R125 ;  /* 0x0000007d007c7202 */ /* 0x000fe20000000f00 */
[----:B------:R-:W-:Y:S01]  /*110c0*/  IMAD.WIDE.U32 R50, R91, R100, R50 ;  /* 0x000000645b327225 */ /* 0x000fe200078e0032 */
[----:B------:R-:W-:-:S03]  /*110d0*/  MOV R64, R102 ;  /* 0x0000006600407202 */ /* 0x000fc60000000f00 */
[----:B------:R-:W-:-:S04]  /*110e0*/  IMAD.WIDE.U32 R66, R97, R80, R66 ;  /* 0x0000005061427225 */ /* 0x000fc800078e0042 */
[----:B------:R-:W-:-:S04]  /*110f0*/  IMAD.WIDE.U32 R68, R113, R76, R68 ;  /* 0x0000004c71447225 */ /* 0x000fc800078e0044 */
[----:B------:R-:W-:Y:S02]  /*11100*/  IMAD.MOV.U32 R71, RZ, RZ, R51 ;  /* 0x000000ffff477224 */ /* 0x000fe400078e0033 */
[----:B------:R-:W-:Y:S01]  /*11110*/  IMAD.MOV.U32 R65, RZ, RZ, R67 ;  /* 0x000000ffff417224 */ /* 0x000fe200078e0043 */
[----:B------:R-:W-:Y:S01]  /*11120*/  MOV R67, R69 ;  /* 0x0000004500437202 */ /* 0x000fe20000000f00 */
[----:B------:R-:W-:-:S04]  /*11130*/  IMAD.WIDE.U32 R70, R105, R100, R70 ;  /* 0x0000006469467225 */ /* 0x000fc800078e0046 */
        /* <DEDUP_REMOVED lines=8> */
[----:B------:R-:W-:Y:S01]  /*111c0*/  IMAD.WIDE.U32 R102, R13, R80, R102 ;  /* 0x000000500d667225 */ /* 0x000fe200078e0066 */
[----:B------:R-:W-:Y:S02]  /*111d0*/  MOV R67, R69 ;  /* 0x0000004500437202 */ /* 0x000fe40000000f00 */
[----:B------:R-:W-:Y:S01]  /*111e0*/  MOV R69, RZ ;  /* 0x000000ff00457202 */ /* 0x000fe20000000f00 */
[----:B------:R-:W-:Y:S01]  /*111f0*/  IMAD.WIDE.U32 R120, R78, R101, R120 ;  /* 0x000000654e787225 */ /* 0x000fe200078e0078 */
[----:B------:R-:W-:-:S03]  /*11200*/  MOV R128, R102 ;  /* 0x0000006600807202 */ /* 0x000fc60000000f00 */
[----:B------:R-:W-:Y:S01]  /*11210*/  IMAD.WIDE.U32 R64, R97, R76, R64 ;  /* 0x0000004c61407225 */ /* 0x000fe200078e0040 */
[----:B------:R-:W-:-:S03]  /*11220*/  MOV R130, R120 ;  /* 0x0000007800827202 */ /* 0x000fc60000000f00 */
[----:B------:R-:W-:Y:S02]  /*11230*/  IMAD.MOV.U32 R125, RZ, RZ, RZ ;  /* 0x000000ffff7d7224 */ /* 0x000fe400078e00ff */
[----:B------:R-:W-:Y:S02]  /*11240*/  IMAD.MOV.U32 R129, RZ, RZ, R65 ;  /* 0x000000ffff817224 */ /* 0x000fe400078e0041 */
[----:B------:R-:W-:-:S04]  /*11250*/  IMAD.WIDE.U32 R66, R113, R100, R66 ;  /* 0x0000006471427225 */ /* 0x000fc800078e0042 */
[----:B------:R-:W-:Y:S02]  /*11260*/  IMAD.MOV.U32 R131, RZ, RZ, R107 ;  /* 0x000000ffff837224 */ /* 0x000fe400078e006b */
[----:B------:R-:W-:-:S04]  /*11270*/  IMAD.WIDE.U32 R124, R106, 0x3d1, R124 ;  /* 0x000003d16a7c7825 */ /* 0x000fc800078e007c */
[----:B------:R-:W-:Y:S01]  /*11280*/  IMAD.WIDE.U32 R70, R91, R92, R70 ;  /* 0x0000005c5b467225 */ /* 0x000fe200078e0046 */
[----:B------:R-:W-:-:S03]  /*11290*/  IADD3.X R110, P0, PT, R124, R110, RZ, P0, !PT ;  /* 0x0000006e7c6e7210 */ /* 0x000fc6000071e4ff */
[----:B------:R-:W-:Y:S01]  /*112a0*/  IMAD.WIDE.U32 R128, R117, R76, R128 ;  /* 0x0000004c75807225 */ /* 0x000fe200078e0080 */
[----:B------:R-:W-:-:S03]  /*112b0*/  MOV R135, R71 ;  /* 0x0000004700877202 */ /* 0x000fc60000000f00 */
[----:B------:R-:W-:Y:S02]  /*112c0*/  IMAD.MOV.U32 R65, RZ, RZ, R67 ;  /* 0x000000ffff417224 */ /* 0x000fe400078e0043 */
[----:B------:R-:W-:-:S04]  /*112d0*/  IMAD.WIDE.U32 R130, R48, R89, R130 ;  /* 0x0000005930827225 */ /* 0x000fc800078e0082 */
[----:B------:R-:W-:Y:S02]  /*112e0*/  IMAD.MOV.U32 R134, RZ, RZ, R68 ;  /* 0x000000ffff867224 */ /* 0x000fe400078e0044 */
[----:B------:R-:W-:Y:S02]  /*112f0*/  IMAD.MOV.U32 R68, RZ, RZ, R125 ;  /* 0x000000ffff447224 */ /* 0x000fe400078e007d */
        /* <DEDUP_REMOVED lines=11> */
[----:B------:R-:W-:Y:S01]  /*113b0*/  IMAD.WIDE.U32 R102, R13, R76, R102 ;  /* 0x0000004c0d667225 */ /* 0x000fe200078e0066 */
[----:B------:R-:W-:Y:S02]  /*113c0*/  MOV R66, R124 ;  /* 0x0000007c00427202 */ /* 0x000fe40000000f00 */
[----:B------:R-:W-:Y:S01]  /*113d0*/  MOV R124, R64 ;  /* 0x00000040007c7202 */ /* 0x000fe20000000f00 */
[----:B------:R-:W-:Y:S01]  /*113e0*/  IMAD.WIDE.U32 R128, R97, R100, R128 ;  /* 0x0000006461807225 */ /* 0x000fe200078e0080 */
[----:B------:R-:W-:-:S03]  /*113f0*/  MOV R122, R102 ;  /* 0x00000066007a7202 */ /* 0x000fc60000000f00 */
[----:B------:R-:W-:Y:S02]  /*11400*/  IMAD.MOV.U32 R107, RZ, RZ, R125 ;  /* 0x000000ffff6b7224 */ /* 0x000fe400078e007d */
[----:B------:R-:W-:Y:S02]  /*11410*/  IMAD.MOV.U32 R67, RZ, RZ, RZ ;  /* 0x000000ffff437224 */ /* 0x000fe400078e00ff */
        /* <DEDUP_REMOVED lines=19> */
[----:B------:R-:W-:Y:S02]  /*11550*/  IMAD.MOV.U32 R107, RZ, RZ, RZ ;  /* 0x000000ffff6b7224 */ /* 0x000fe400078e00ff */
        /* <DEDUP_REMOVED lines=18> */
[----:B------:R-:W-:Y:S01]  /*11680*/  IMAD.MOV.U32 R134, RZ, RZ, R103 ;  /* 0x000000ffff867224 */ /* 0x000fe200078e0067 */
[----:B------:R-:W-:Y:S01]  /*11690*/  MOV R103, RZ ;  /* 0x000000ff00677202 */ /* 0x000fe20000000f00 */
        /* <DEDUP_REMOVED lines=10> */
[----:B------:R-:W-:-:S04]  /*11740*/  IMAD.WIDE.U32 R104, R105, R90, R128 ;  /* 0x0000005a69687225 */ /* 0x000fc800078e0080 */
[----:B------:R-:W-:Y:S02]  /*11750*/  IMAD.MOV.U32 R120, RZ, RZ, R134 ;  /* 0x000000ffff787224 */ /* 0x000fe400078e0086 */
[----:B------:R-:W-:Y:S02]  /*11760*/  IMAD.MOV.U32 R125, RZ, RZ, R105 ;  /* 0x000000ffff7d7224 */ /* 0x000fe400078e0069 */
[----:B------:R-:W-:-:S04]  /*11770*/  IMAD.WIDE.U32 R120, R117, R88, R120 ;  /* 0x0000005875787225 */ /* 0x000fc800078e0078 */
[----:B------:R-:W-:Y:S01]  /*11780*/  IMAD.WIDE.U32 R108, R109, R90, R124 ;  /* 0x0000005a6d6c7225 */ /* 0x000fe200078e007c */
[----:B------:R-:W-:-:S03]  /*11790*/  MOV R124, R135 ;  /* 0x00000087007c7202 */ /* 0x000fc60000000f00 */
        /* <DEDUP_REMOVED lines=8> */
[----:B------:R-:W-:Y:S01]  /*11820*/  IMAD.MOV.U32 R112, RZ, RZ, R120 ;  /* 0x000000ffff707224 */ /* 0x000fe200078e0078 */
[----:B------:R-:W-:Y:S01]  /*11830*/  MOV R113, R89 ;  /* 0x0000005900717202 */ /* 0x000fe20000000f00 */
[----:B------:R-:W-:Y:S02]  /*11840*/  IMAD.MOV.U32 R114, RZ, RZ, R124 ;  /* 0x000000ffff727224 */ /* 0x000fe400078e007c */
[----:B------:R-:W-:Y:S02]  /*11850*/  IMAD.MOV.U32 R120, RZ, RZ, R125 ;  /* 0x000000ffff787224 */ /* 0x000fe400078e007d */
[----:B------:R-:W-:Y:S01]  /*11860*/  IMAD.WIDE.U32 R112, R115, R90, R112 ;  /* 0x0000005a73707225 */ /* 0x000fe200078e0070 */
[----:B------:R-:W-:-:S03]  /*11870*/  MOV R115, R121 ;  /* 0x0000007900737202 */ /* 0x000fc60000000f00 */
[----:B------:R-:W-:Y:S02]  /*11880*/  IMAD R27, R91, R94, RZ ;  /* 0x0000005e5b1b7224 */ /* 0x000fe400078e02ff */
[----:B------:R-:W-:-:S04]  /*11890*/  IMAD.WIDE.U32 R114, R117, R84, R114 ;  /* 0x0000005475727225 */ /* 0x000fc800078e0072 */
[----:B------:R-:W-:Y:S01]  /*118a0*/  IMAD.MOV.U32 R91, RZ, RZ, RZ ;  /* 0x000000ffff5b7224 */ /* 0x000fe200078e00ff */
[----:B------:R-:W-:Y:S01]  /*118b0*/  MOV R121, R115 ;  /* 0x0000007300797202 */ /* 0x000fe20000000f00 */
[----:B------:R-:W-:Y:S02]  /*118c0*/  IMAD.MOV.U32 R115, RZ, RZ, R113 ;  /* 0x000000ffff737224 */ /* 0x000fe400078e0071 */
[----:B------:R-:W-:Y:S01]  /*118d0*/  IMAD.WIDE.U32 R132, R78, R41, R132 ;  /* 0x000000294e847225 */ /* 0x000fe200078e0084 */
[----:B------:R-:W-:Y:S02]  /*118e0*/  IADD3 R78, P3, PT, R79, R98, RZ ;  /* 0x000000624f4e7210 */ /* 0x000fe40007f7e0ff */
[----:B------:R-:W-:Y:S01]  /*118f0*/  MOV R98, RZ ;  /* 0x000000ff00627202 */ /* 0x000fe20000000f00 */
[----:B------:R-:W-:-:S04]  /*11900*/  IMAD.WIDE.U32 R120, R13, R84, R120 ;  /* 0x000000540d787225 */ /* 0x000fc800078e0078 */
[----:B------:R-:W-:Y:S01]  /*11910*/  IMAD.WIDE.U32 R114, R97, R90, R114 ;  /* 0x0000005a61727225 */ /* 0x000fe200078e0072 */
[----:B------:R-:W-:Y:S02]  /*11920*/  MOV R96, R120 ;  /* 0x0000007800607202 */ /* 0x000fe40000000f00 */
[----:B------:R-:W-:Y:S01]  /*11930*/  MOV R120, R121 ;  /* 0x0000007900787202 */ /* 0x000fe20000000f00 */
[----:B------:R-:W-:Y:S02]  /*11940*/  IMAD.MOV.U32 R97, RZ, RZ, R115 ;  /* 0x000000ffff617224 */ /* 0x000fe400078e0073 */
[----:B------:R-:W-:Y:S02]  /*11950*/  IMAD.MOV.U32 R64, RZ, RZ, R132 ;  /* 0x000000ffff407224 */ /* 0x000fe400078e0084 */
[----:B------:R-:W-:-:S04]  /*11960*/  IMAD.WIDE.U32 R96, R117, R90, R96 ;  /* 0x0000005a75607225 */ /* 0x000fc800078e0060 */
[----:B------:R-:W-:Y:S02]  /*11970*/  IMAD.MOV.U32 R121, RZ, RZ, R97 ;  /* 0x000000ffff797224 */ /* 0x000fe400078e0061 */
[----:B------:R-:W-:-:S04]  /*11980*/  IMAD.WIDE.U32 R116, R104, 0x3d1, RZ ;  /* 0x000003d168747825 */ /* 0x000fc800078e00ff */
[----:B------:R-:W-:Y:S01]  /*11990*/  IMAD.WIDE.U32 R120, R13, R90, R120 ;  /* 0x0000005a0d787225 */ /* 0x000fe200078e0078 */
[----:B------:R-:W-:Y:S02]  /*119a0*/  MOV R90, R117 ;  /* 0x00000075005a7202 */ /* 0x000fe40000000f00 */
[----:B------:R-:W-:Y:S01]  /*119b0*/  IADD3 RZ, P0, PT, RZ, R116, RZ ;  /* 0x00000074ffff7210 */ /* 0x000fe20007f1e0ff */
[----:B------:R-:W-:Y:S01]  /*119c0*/  IMAD.WIDE.U32 R64, R48, R99, R64 ;  /* 0x0000006330407225 */ /* 0x000fe200078e0040 */
[----:B------:R-:W-:-:S03]  /*119d0*/  IADD3 R55, P1, PT, R116, -UR22, RZ ;  /* 0x8000001674377c10 */ /* 0x000fc6000ff3e0ff */
[----:B------:R-:W-:-:S04]  /*119e0*/  IMAD.WIDE.U32 R90, R108, 0x3d1, R90 ;  /* 0x000003d16c5a7825 */ /* 0x000fc800078e005a */
[----:B------:R-:W-:Y:S01]  /*119f0*/  IMAD.MOV.U32 R132, RZ, RZ, R133 ;  /* 0x000000ffff847224 */ /* 0x000fe200078e0085 */
[----:B------:R-:W-:Y:S02]  /*11a00*/  IADD3.X R104, P0, PT, R90, R104, RZ, P0, !PT ;  /* 0x000000685a687210 */ /* 0x000fe4000071e4ff */
[----:B------:R-:W-:Y:S01]  /*11a10*/  MOV R90, R91 ;  /* 0x0000005b005a7202 */ /* 0x000fe20000000f00 */
[----:B------:R-:W-:Y:S01]  /*11a20*/  IMAD.MOV.U32 R91, RZ, RZ, RZ ;  /* 0x000000ffff5b7224 */ /* 0x000fe200078e00ff */
[----:B------:R-:W-:Y:S02]  /*11a30*/  IADD3.X R59, P1, PT, R104, ~UR23, RZ, P1, !PT ;  /* 0x80000017683b7c10 */ /* 0x000fe40008f3e4ff */
[----:B------:R-:W-:Y:S01]  /*11a40*/  MOV R133, R65 ;  /* 0x0000004100857202 */ /* 0x000fe20000000f00 */
[----:B------:R-:W-:-:S04]  /*11a50*/  IMAD.WIDE.U32 R90, R88, 0x3d1, R90 ;  /* 0x000003d1585a7825 */ /* 0x000fc800078e005a */
[----:B------:R-:W-:Y:S01]  /*11a60*/  IMAD.WIDE.U32 R132, R48, R41, R132 ;  /* 0x0000002930847225 */ /* 0x000fe200078e0084 */
[----:B------:R-:W-:Y:S02]  /*11a70*/  IADD3.X R108, P0, PT, R90, R108, RZ, P0, !PT ;  /* 0x0000006c5a6c7210 */ /* 0x000fe4000071e4ff */
[----:B------:R-:W-:Y:S01]  /*11a80*/  MOV R90, R91 ;  /* 0x0000005b005a7202 */ /* 0x000fe20000000f00 */
[----:B------:R-:W-:Y:S01]  /*11a90*/  IMAD.MOV.U32 R91, RZ, RZ, RZ ;  /* 0x000000ffff5b7224 */ /* 0x000fe200078e00ff */
[----:B------:R-:W-:-:S03]  /*11aa0*/  IADD3.X R71, P1, PT, R108, ~UR8, RZ, P1, !PT ;  /* 0x800000086c477c10 */ /* 0x000fc60008f3e4ff */
[----:B------:R-:W-:-:S03]  /*11ab0*/  IMAD.WIDE.U32 R90, R112, 0x3d1, R90 ;  /* 0x000003d1705a7825 */ /* 0x000fc600078e005a */
        /* <DEDUP_REMOVED lines=14> */
[----:B------:R-:W-:-:S04]  /*11ba0*/  IMAD.WIDE.U32 R90, R120, 0x3d1, R90 ;  /* 0x000003d1785a7825 */ /* 0x000fc800078e005a */
[----:B------:R-:W-:Y:S01]  /*11bb0*/  IMAD R13, R121, 0x3d1, R91 ;  /* 0x000003d1790d7824 */ /* 0x000fe200078e025b */
[----:B------:R-:W-:-:S04]  /*11bc0*/  IADD3.X R90, P0, PT, R90, R96, RZ, P0, !PT ;  /* 0x000000605a5a7210 */ /* 0x000fc8000071e4ff */
[----:B------:R-:W-:Y:S02]  /*11bd0*/  IADD3.X R13, PT, PT, R13, R120, RZ, P0, !PT ;  /* 0x000000780d0d7210 */ /* 0x000fe400007fe4ff */
[----:B------:R-:W-:-:S04]  /*11be0*/  IADD3.X R67, P1, PT, R90, ~UR24, RZ, P1, !PT ;  /* 0x800000185a437c10 */ /* 0x000fc80008f3e4ff */
[----:B------:R-:W-:-:S04]  /*11bf0*/  IADD3.X R61, PT, PT, R13, ~UR25, RZ, P1, !PT ;  /* 0x800000190d3d7c10 */ /* 0x000fc80008ffe4ff */
[----:B------:R-:W-:Y:S02]  /*11c00*/  ISETP.NE.AND P1, PT, R61, RZ, PT ;  /* 0x000000ff3d00720c */ /* 0x000fe40003f25270 */
[----:B------:R-:W-:Y:S02]  /*11c10*/  IADD3 R61, P4, PT, R78, -UR22, RZ ;  /* 0x800000164e3d7c10 */ /* 0x000fe4000ff9e0ff */
[----:B------:R-:W-:Y:S02]  /*11c20*/  SEL R116, R55, R116, !P1 ;  /* 0x0000007437747207 */ /* 0x000fe40004800000 */
[----:B------:R-:W-:Y:S02]  /*11c30*/  SEL R55, R59, R104, !P1 ;  /* 0x000000683b377207 */ /* 0x000fe40004800000 */
[----:B------:R-:W-:Y:S02]  /*11c40*/  IADD3.X R59, P3, PT, R86, R83, RZ, P3, !PT ;  /* 0x00000053563b7210 */ /* 0x000fe40001f7e4ff */
[----:B------:R-:W-:-:S02]  /*11c50*/  IADD3 R27, P0, PT, R27, R116, RZ ;  /* 0x000000741b1b7210 */ /* 0x000fc40007f1e0ff */
        /* <DEDUP_REMOVED lines=10> */
[----:B------:R-:W-:Y:S01]  /*11d00*/  IADD3.X R55, P0, PT, R55, R72, RZ, P0, !PT ;  /* 0x0000004837377210 */ /* 0x000fe2000071e4ff */
[----:B------:R-:W-:Y:S01]  /*11d10*/  IMAD.X R49, R37, 0x1, R75, P3 ;  /* 0x0000000125317824 */ /* 0x000fe200018e064b */
[----:B------:R-:W-:Y:S01]  /*11d20*/  IADD3.X R75, P4, PT, R96, ~UR24, RZ, P4, !PT ;  /* 0x80000018604b7c10 */ /* 0x000fe2000a79e4ff */
[----:B------:R-:W-:Y:S01]  /*11d30*/  IMAD.MOV.U32 R72, RZ, RZ, RZ ;  /* 0x000000ffff487224 */ /* 0x000fe200078e00ff */
[----:B------:R-:W-:Y:S01]  /*11d40*/  SEL R71, R71, R108, !P1 ;  /* 0x0000006c47477207 */ /* 0x000fe20004800000 */
[----:B------:R-:W-:Y:S01]  /*11d50*/  IMAD.HI.U32 R108, R43, R79, RZ ;  /* 0x0000004f2b6c7227 */ /* 0x000fe200078e00ff */
[----:B------:R-:W-:-:S02]  /*11d60*/  IADD3.X R16, PT, PT, R49, ~UR25, RZ, P4, !PT ;  /* 0x8000001931107c10 */ /* 0x000fc4000a7fe4ff */
[----:B------:R-:W-:Y:S02]  /*11d70*/  SEL R57, R57, R88, !P1 ;  /* 0x0000005839397207 */ /* 0x000fe40004800000 */
[----:B------:R-:W-:Y:S02]  /*11d80*/  ISETP.NE.AND P3, PT, R16, RZ, PT ;  /* 0x000000ff1000720c */ /* 0x000fe40003f65270 */
[----:B------:R-:W-:Y:S02]  /*11d90*/  IADD3.X R16, P0, PT, R71, R62, RZ, P0, !PT ;  /* 0x0000003e47107210 */ /* 0x000fe4000071e4ff */
[----:B------:R-:W-:Y:S02]  /*11da0*/  SEL R78, R61, R78, !P3 ;  /* 0x0000004e3d4e7207 */ /* 0x000fe40005800000 */
[----:B------:R-:W-:Y:S02]  /*11db0*/  SEL R59, R42, R59, !P3 ;  /* 0x0000003b2a3b7207 */ /* 0x000fe40005800000 */
[----:B------:R-:W-:Y:S01]  /*11dc0*/  IADD3.X R42, P0, PT, R57, R50, RZ, P0, !PT ;  /* 0x00000032392a7210 */ /* 0x000fe2000071e4ff */
[C---:B------:R-:W-:Y:S01]  /*11dd0*/  IMAD R84, R78.reuse, R78, RZ ;  /* 0x0000004e4e547224 */ /* 0x040fe200078e02ff */
[----:B------:R-:W-:Y:S01]  /*11de0*/  SEL R80, R63, R80, !P3 ;  /* 0x000000503f507207 */ /* 0x000fe20005800000 */
[C---:B------:R-:W-:Y:S01]  /*11df0*/  IMAD R92, R78.reuse, R59, RZ ;  /* 0x0000003b4e5c7224 */ /* 0x040fe200078e02ff */
        /* <DEDUP_REMOVED lines=9> */
[----:B------:R-:W-:Y:S01]  /*11e90*/  IADD3.X R61, P0, PT, R61, R70, RZ, P0, !PT ;  /* 0x000000463d3d7210 */ /* 0x000fe2000071e4ff */
[----:B------:R-:W-:Y:S01]  /*11ea0*/  IMAD.X R63, R57, 0x1, R62, P5 ;  /* 0x00000001393f7824 */ /* 0x000fe200028e063e */
[----:B------:R-:W-:Y:S01]  /*11eb0*/  IADD3.X R89, PT, PT, R88, RZ, RZ, P4, !PT ;  /* 0x000000ff58597210 */ /* 0x000fe200027fe4ff */
[----:B------:R-:W-:Y:S01]  /*11ec0*/  IMAD.MOV.U32 R62, RZ, RZ, RZ ;  /* 0x000000ffff3e7224 */ /* 0x000fe200078e00ff */
[----:B------:R-:W-:Y:S01]  /*11ed0*/  SEL R94, R73, R94, !P3 ;  /* 0x0000005e495e7207 */ /* 0x000fe20005800000 */
[----:B------:R-:W-:Y:S01]  /*11ee0*/  IMAD.MOV.U32 R70, RZ, RZ, RZ ;  /* 0x000000ffff467224 */ /* 0x000fe200078e00ff */
[----:B------:R-:W-:Y:S01]  /*11ef0*/  SEL R91, R91, R74, !P3 ;  /* 0x0000004a5b5b7207 */ /* 0x000fe20005800000 */
[----:B------:R-:W-:Y:S01]  /*11f00*/  IMAD.WIDE.U32 R62, R78, R80, R62 ;  /* 0x000000504e3e7225 */ /* 0x000fe200078e003e */
[----:B------:R-:W-:-:S02]  /*11f10*/  SEL R96, R75, R96, !P3 ;  /* 0x000000604b607207 */ /* 0x000fc40005800000 */
[----:B------:R-:W-:Y:S02]  /*11f20*/  SEL R87, R68, R87, !P1 ;  /* 0x0000005744577207 */ /* 0x000fe40004800000 */
[----:B------:R-:W-:Y:S02]  /*11f30*/  MOV R88, R62 ;  /* 0x0000003e00587202 */ /* 0x000fe40000000f00 */
[----:B------:R-:W-:Y:S02]  /*11f40*/  MOV R71, R63 ;  /* 0x0000003f00477202 */ /* 0x000fe40000000f00 */
[----:B------:R-:W-:Y:S01]  /*11f50*/  SEL R67, R67, R90, !P1 ;  /* 0x0000005a43437207 */ /* 0x000fe20004800000 */
[----:B------:R-:W-:Y:S01]  /*11f60*/  IMAD.WIDE.U32 R50, R59, R59, R88 ;  /* 0x0000003b3b327225 */ /* 0x000fe200078e0058 */
[----:B------:R-:W-:-:S03]  /*11f70*/  MOV R104, RZ ;  /* 0x000000ff00687202 */ /* 0x000fc60000000f00 */
[----:B------:R-:W-:Y:S01]  /*11f80*/  IMAD.WIDE.U32 R70, R78, R83, R70 ;  /* 0x000000534e467225 */ /* 0x000fe200078e0046 */
[----:B------:R-:W-:Y:S02]  /*11f90*/  IADD3 R57, P4, PT, R62, R50, RZ ;  /* 0x000000323e397210 */ /* 0x000fe40007f9e0ff */
[----:B------:R-:W-:Y:S01]  /*11fa0*/  MOV R63, R51 ;  /* 0x00000033003f7202 */ /* 0x000fe20000000f00 */
[----:B------:R-:W-:Y:S01]  /*11fb0*/  IMAD.MOV.U32 R62, RZ, RZ, R70 ;  /* 0x000000ffff3e7224 */ /* 0x000fe200078e0046 */
[----:B------:R-:W-:Y:S01]  /*11fc0*/  MOV R73, R71 ;  /* 0x0000004700497202 */ /* 0x000fe20000000f00 */
[----:B------:R-:W-:-:S04]  /*11fd0*/  IMAD.HI.U32 R50, R80, R78, RZ ;  /* 0x0000004e50327227 */ /* 0x000fc800078e00ff */
[----:B------:R-:W-:-:S04]  /*11fe0*/  IMAD.WIDE.U32 R62, R59, R80, R62 ;  /* 0x000000503b3e7225 */ /* 0x000fc800078e003e */
[----:B------:R-:W-:-:S04]  /*11ff0*/  IMAD.WIDE.U32 R72, R78, R94, R72 ;  /* 0x0000005e4e487225 */ /* 0x000fc800078e0048 */
[----:B------:R-:W-:Y:S01]  /*12000*/  IMAD.X R51, RZ, RZ, R50, P4 ;  /* 0x000000ffff337224 */ /* 0x000fe200020e0632 */
[----:B------:R-:W-:Y:S01]  /*12010*/  MOV R50, R62 ;  /* 0x0000003e00327202 */ /* 0x000fe20000000f00 */
[----:B------:R-:W-:Y:S02]  /*12020*/  IMAD.MOV.U32 R62, RZ, RZ, R72 ;  /* 0x000000ffff3e7224 */ /* 0x000fe400078e0048 */
[----:B------:R-:W-:Y:S02]  /*12030*/  IMAD.MOV.U32 R99, RZ, RZ, R73 ;  /* 0x000000ffff637224 */ /* 0x000fe400078e0049 */
[----:B------:R-:W-:-:S04]  /*12040*/  IMAD.WIDE.U32 R50, R59, R80, R50 ;  /* 0x000000503b327225 */ /* 0x000fc800078e0032 */
[----:B------:R-:W-:Y:S01]  /*12050*/  IMAD.WIDE.U32 R62, R59, R83, R62 ;  /* 0x000000533b3e7225 */ /* 0x000fe200078e003e */
[----:B------:R-:W-:-:S03]  /*12060*/  IADD3 R52, P4, PT, R70, R50, RZ ;  /* 0x0000003246347210 */ /* 0x000fc60007f9e0ff */
[----:B------:R-:W-:Y:S01]  /*12070*/  IMAD.HI.U32 R70, R83, R78, RZ ;  /* 0x0000004e53467227 */ /* 0x000fe200078e00ff */
[----:B------:R-:W-:-:S03]  /*12080*/  MOV R50, R62 ;  /* 0x0000003e00327202 */ /* 0x000fc60000000f00 */
[----:B------:R-:W-:-:S04]  /*12090*/  IMAD.WIDE.U32 R98, R78, R91, R98 ;  /* 0x0000005b4e627225 */ /* 0x000fc800078e0062 */
[----:B------:R-:W-:-:S04]  /*120a0*/  IMAD.WIDE.U32 R50, R80, R80, R50 ;  /* 0x0000005050327225 */ /* 0x000fc800078e0032 */
[----:B------:R-:W-:Y:S01]  /*120b0*/  IMAD.X R71, RZ, RZ, R70, P4 ;  /* 0x000000ffff477224 */ /* 0x000fe200020e0646 */
[----:B------:R-:W-:Y:S01]  /*120c0*/  MOV R70, R50 ;  /* 0x0000003200467202 */ /* 0x000fe20000000f00 */
[----:B------:R-:W-:Y:S01]  /*120d0*/  IMAD.MOV.U32 R62, RZ, RZ, R98 ;  /* 0x000000ffff3e7224 */ /* 0x000fe200078e0062 */
[----:B------:R-:W-:Y:S01]  /*120e0*/  MOV R50, RZ ;  /* 0x000000ff00327202 */ /* 0x000fe20000000f00 */
[----:B------:R-:W-:Y:S02]  /*120f0*/  IMAD.MOV.U32 R73, RZ, RZ, R51 ;  /* 0x000000ffff497224 */ /* 0x000fe400078e0033 */
[----:B------:R-:W-:-:S04]  /*12100*/  IMAD.WIDE.U32 R70, R59, R83, R70 ;  /* 0x000000533b467225 */ /* 0x000fc800078e0046 */
[----:B------:R-:W-:Y:S01]  /*12110*/  IMAD.WIDE.U32 R62, R59, R94, R62 ;  /* 0x0000005e3b3e7225 */ /* 0x000fe200078e003e */
[----:B------:R-:W-:-:S03]  /*12120*/  IADD3 R76, P3, PT, R72, R70, RZ ;  /* 0x00000046484c7210 */ /* 0x000fc60007f7e0ff */
[----:B------:R-:W-:Y:S01]  /*12130*/  IMAD.HI.U32 R88, R94, R78, RZ ;  /* 0x0000004e5e587227 */ /* 0x000fe200078e00ff */
[----:B------:R-:W-:-:S03]  /*12140*/  MOV R72, R62 ;  /* 0x0000003e00487202 */ /* 0x000fc60000000f00 */
[----:B------:R-:W-:Y:S02]  /*12150*/  IMAD.MOV.U32 R51, RZ, RZ, R99 ;  /* 0x000000ffff337224 */ /* 0x000fe400078e0063 */
[----:B------:R-:W-:-:S04]  /*12160*/  IMAD.WIDE.U32 R72, R80, R83, R72 ;  /* 0x0000005350487225 */ /* 0x000fc800078e0048 */
[----:B------:R-:W-:Y:S01]  /*12170*/  IMAD.X R89, RZ, RZ, R88, P3 ;  /* 0x000000ffff597224 */ /* 0x000fe200018e0658 */
        /* <DEDUP_REMOVED lines=48> */
[----:B------:R-:W-:-:S04]  /*12480*/  IMAD.WIDE.U32 R72, R83, R96, R72 ;  /* 0x0000006053487225 */ /* 0x000fc800078e0048 */
[----:B------:R-:W-:Y:S01]  /*12490*/  IMAD.WIDE.U32 R62, R94, R94, R50 ;  /* 0x0000005e5e3e7225 */ /* 0x000fe200078e0032 */
[----:B------:R-:W-:-:S03]  /*124a0*/  MOV R50, R70 ;  /* 0x0000004600327202 */ /* 0x000fc60000000f00 */
        /* <DEDUP_REMOVED lines=26> */
[----:B------:R-:W-:Y:S02]  /*12650*/  IMAD.MOV.U32 R62, RZ, RZ, R50 ;  /* 0x000000ffff3e7224 */ /* 0x000fe400078e0032 */
[----:B------:R-:W-:Y:S01]  /*12660*/  IMAD.MOV.U32 R50, RZ, RZ, R70 ;  /* 0x000000ffff327224 */ /* 0x000fe200078e0046 */
[----:B------:R-:W-:Y:S01]  /*12670*/  MOV R70, R74 ;  /* 0x0000004a00467202 */ /* 0x000fe20000000f00 */
[----:B------:R-:W-:Y:S02]  /*12680*/  IMAD.X R73, RZ, RZ, R78, P1 ;  /* 0x000000ffff497224 */ /* 0x000fe400008e064e */
        /* <DEDUP_REMOVED lines=8> */
[----:B------:R-:W-:-:S04]  /*12710*/  IMAD.WIDE.U32 R50, R72, 0x3d1, RZ ;  /* 0x000003d148327825 */ /* 0x000fc800078e00ff */
[----:B------:R-:W-:Y:S01]  /*12720*/  IMAD.WIDE.U32 R62, R49, R80, R62 ;  /* 0x00000050313e7225 */ /* 0x000fe200078e003e */
[----:B------:R-:W-:Y:S02]  /*12730*/  MOV R98, R51 ;  /* 0x0000003300627202 */ /* 0x000fe40000000f00 */
[----:B------:R-:W-:Y:S01]  /*12740*/  IADD3 RZ, P1, PT, RZ, R50, RZ ;  /* 0x00000032ffff7210 */ /* 0x000fe20007f3e0ff */
[----:B------:R-:W-:Y:S02]  /*12750*/  IMAD.MOV.U32 R99, RZ, RZ, RZ ;  /* 0x000000ffff637224 */ /* 0x000fe400078e00ff */
[----:B------:R-:W-:-:S04]  /*12760*/  IMAD.WIDE.U32 R70, R91, R96, R70 ;  /* 0x000000605b467225 */ /* 0x000fc800078e0046 */
[----:B------:R-:W-:-:S04]  /*12770*/  IMAD.WIDE.U32 R98, R62, 0x3d1, R98 ;  /* 0x000003d13e627825 */ /* 0x000fc800078e0062 */
[----:B------:R-:W-:Y:S01]  /*12780*/  IMAD.MOV.U32 R89, RZ, RZ, R63 ;  /* 0x000000ffff597224 */ /* 0x000fe200078e003f */
[----:B------:R-:W-:Y:S01]  /*12790*/  IADD3.X R51, P1, PT, R98, R72, RZ, P1, !PT ;  /* 0x0000004862337210 */ /* 0x000fe20000f3e4ff */
[C---:B------:R-:W-:Y:S01]  /*127a0*/  IMAD.WIDE.U32 R74, R49.reuse, R91, R74 ;  /* 0x0000005b314a7225 */ /* 0x040fe200078e004a */
[----:B------:R-:W-:Y:S02]  /*127b0*/  MOV R72, R70 ;  /* 0x0000004600487202 */ /* 0x000fe40000000f00 */
[----:B------:R-:W-:Y:S01]  /*127c0*/  MOV R98, R99 ;  /* 0x0000006300627202 */ /* 0x000fe20000000f00 */
[----:B------:R-:W-:Y:S01]  /*127d0*/  IMAD.WIDE.U32 R88, R49, R83, R88 ;  /* 0x0000005331587225 */ /* 0x000fe200078e0058 */
[----:B------:R-:W-:-:S03]  /*127e0*/  MOV R70, R74 ;  /* 0x0000004a00467202 */ /* 0x000fc60000000f00 */
[----:B------:R-:W-:Y:S02]  /*127f0*/  IMAD.MOV.U32 R99, RZ, RZ, RZ ;  /* 0x000000ffff637224 */ /* 0x000fe400078e00ff */
[----:B------:R-:W-:-:S04]  /*12800*/  IMAD.WIDE.U32 R70, R96, R96, R70 ;  /* 0x0000006060467225 */ /* 0x000fc800078e0046 */
[----:B------:R-:W-:-:S04]  /*12810*/  IMAD.WIDE.U32 R98, R88, 0x3d1, R98 ;  /* 0x000003d158627825 */ /* 0x000fc800078e0062 */
[----:B------:R-:W-:Y:S01]  /*12820*/  IMAD.MOV.U32 R73, RZ, RZ, R89 ;  /* 0x000000ffff497224 */ /* 0x000fe200078e0059 */
[----:B------:R-:W-:Y:S01]  /*12830*/  IADD3.X R59, P1, PT, R98, R62, RZ, P1, !PT ;  /* 0x0000003e623b7210 */ /* 0x000fe20000f3e4ff */
[----:B------:R-:W-:Y:S01]  /*12840*/  IMAD.MOV.U32 R74, RZ, RZ, R75 ;  /* 0x000000ffff4a7224 */ /* 0x000fe200078e004b */
[----:B------:R-:W-:Y:S01]  /*12850*/  MOV R75, R71 ;  /* 0x00000047004b7202 */ /* 0x000fe20000000f00 */
[----:B------:R-:W-:Y:S01]  /*12860*/  IMAD.WIDE.U32 R72, R49, R94, R72 ;  /* 0x0000005e31487225 */ /* 0x000fe200078e0048 */
[----:B------:R-:W-:-:S03]  /*12870*/  MOV R71, RZ ;  /* 0x000000ff00477202 */ /* 0x000fc60000000f00 */
[----:B------:R-:W-:Y:S01]  /*12880*/  IMAD.MOV.U32 R62, RZ, RZ, R70 ;  /* 0x000000ffff3e7224 */ /* 0x000fe200078e0046 */
[----:B------:R-:W-:Y:S01]  /*12890*/  MOV R63, R73 ;  /* 0x00000049003f7202 */ /* 0x000fe20000000f00 */
[----:B------:R-:W-:Y:S02]  /*128a0*/  IMAD.MOV.U32 R70, RZ, RZ, R99 ;  /* 0x000000ffff467224 */ /* 0x000fe400078e0063 */
[----:B------:R-:W-:-:S04]  /*128b0*/  IMAD.WIDE.U32 R74, R49, R96, R74 ;  /* 0x00000060314a7225 */ /* 0x000fc800078e004a */
[----:B------:R-:W-:-:S04]  /*128c0*/  IMAD.WIDE.U32 R70, R72, 0x3d1, R70 ;  /* 0x000003d148467825 */ /* 0x000fc800078e0046 */
[----:B------:R-:W-:Y:S01]  /*128d0*/  IMAD.WIDE.U32 R62, R49, R91, R62 ;  /* 0x0000005b313e7225 */ /* 0x000fe200078e003e */
[----:B------:R-:W-:Y:S02]  /*128e0*/  IADD3.X R78, P1, PT, R70, R88, RZ, P1, !PT ;  /* 0x00000058464e7210 */ /* 0x000fe40000f3e4ff */
[----:B------:R-:W-:Y:S01]  /*128f0*/  IADD3 R91, P3, PT, R50, -UR22, RZ ;  /* 0x80000016325b7c10 */ /* 0x000fe2000ff7e0ff */
[----:B------:R-:W-:Y:S01]  /*12900*/  IMAD.MOV.U32 R70, RZ, RZ, R71 ;  /* 0x000000ffff467224 */ /* 0x000fe200078e0047 */
[----:B------:R-:W-:Y:S01]  /*12910*/  MOV R71, RZ ;  /* 0x000000ff00477202 */ /* 0x000fe20000000f00 */
[----:B------:R-:W-:Y:S01]  /*12920*/  IMAD.MOV.U32 R88, RZ, RZ, R74 ;  /* 0x000000ffff587224 */ /* 0x000fe200078e004a */
[----:B------:R-:W-:Y:S02]  /*12930*/  MOV R89, R63 ;  /* 0x0000003f00597202 */ /* 0x000fe40000000f00 */
[----:B------:R-:W-:Y:S01]  /*12940*/  MOV R63, RZ ;  /* 0x000000ff003f7202 */ /* 0x000fe20000000f00 */
[----:B------:R-:W-:-:S04]  /*12950*/  IMAD.WIDE.U32 R70, R62, 0x3d1, R70 ;  /* 0x000003d13e467825 */ /* 0x000fc800078e0046 */
[----:B------:R-:W-:Y:S01]  /*12960*/  IMAD.WIDE.U32 R88, R49, R96, R88 ;  /* 0x0000006031587225 */ /* 0x000fe200078e0058 */
[----:B------:R-:W-:-:S03]  /*12970*/  IADD3.X R70, P1, PT, R70, R72, RZ, P1, !PT ;  /* 0x0000004846467210 */ /* 0x000fc60000f3e4ff */
[----:B------:R-:W-:Y:S01]  /*12980*/  IMAD.MOV.U32 R72, RZ, RZ, R75 ;  /* 0x000000ffff487224 */ /* 0x000fe200078e004b */
[----:B------:R-:W-:Y:S01]  /*12990*/  MOV R75, RZ ;  /* 0x000000ff004b7202 */ /* 0x000fe20000000f00 */
[----:B------:R-:W-:Y:S01]  /*129a0*/  IMAD.MOV.U32 R74, RZ, RZ, R71 ;  /* 0x000000ffff4a7224 */ /* 0x000fe200078e0047 */
[----:B------:R-:W-:Y:S02]  /*129b0*/  MOV R73, R89 ;  /* 0x0000005900497202 */ /* 0x000fe40000000f00 */
[----:B------:R-:W-:Y:S01]  /*129c0*/  IADD3.X R89, P3, PT, R51, ~UR23, RZ, P3, !PT ;  /* 0x8000001733597c10 */ /* 0x000fe20009f7e4ff */
[----:B------:R-:W-:-:S04]  /*129d0*/  IMAD.WIDE.U32 R74, R88, 0x3d1, R74 ;  /* 0x000003d1584a7825 */ /* 0x000fc800078e004a */
[----:B------:R-:W-:Y:S01]  /*129e0*/  IMAD.WIDE.U32 R72, R49, R49, R72 ;  /* 0x0000003131487225 */ /* 0x000fe200078e0048 */
[----:B------:R-:W-:Y:S02]  /*129f0*/  IADD3.X R49, P1, PT, R74, R62, RZ, P1, !PT ;  /* 0x0000003e4a317210 */ /* 0x000fe40000f3e4ff */
[----:B------:R-:W-:Y:S01]  /*12a00*/  IADD3.X R74, P3, PT, R59, ~UR8, RZ, P3, !PT ;  /* 0x800000083b4a7c10 */ /* 0x000fe20009f7e4ff */
[----:B------:R-:W-:-:S03]  /*12a10*/  IMAD.MOV.U32 R62, RZ, RZ, R75 ;  /* 0x000000ffff3e7224 */ /* 0x000fc600078e004b */
[----:B------:R-:W-:Y:S01]  /*12a20*/  IADD3.X R83, P3, PT, R78, ~UR9, RZ, P3, !PT ;  /* 0x800000094e537c10 */ /* 0x000fe20009f7e4ff */
[----:B------:R-:W-:-:S03]  /*12a30*/  IMAD.WIDE.U32 R62, R72, 0x3d1, R62 ;  /* 0x000003d1483e7825 */ /* 0x000fc600078e003e */
[----:B------:R-:W-:Y:S01]  /*12a40*/  IADD3.X R75, P3, PT, R70, ~UR10, RZ, P3, !PT ;  /* 0x8000000a464b7c10 */ /* 0x000fe20009f7e4ff */
[----:B------:R-:W-:Y:S01]  /*12a50*/  IMAD R73, R73, 0x3d1, R63 ;  /* 0x000003d149497824 */ /* 0x000fe200078e023f */
[----:B------:R-:W-:Y:S02]  /*12a60*/  IADD3.X R88, P1, PT, R62, R88, RZ, P1, !PT ;  /* 0x000000583e587210 */ /* 0x000fe40000f3e4ff */
[----:B------:R-:W-:-:S03]  /*12a70*/  IADD3.X R71, P3, PT, R49, ~UR11, RZ, P3, !PT ;  /* 0x8000000b31477c10 */ /* 0x000fc60009f7e4ff */
[----:B------:R-:W-:Y:S01]  /*12a80*/  IMAD.X R73, R73, 0x1, R72, P1 ;  /* 0x0000000149497824 */ /* 0x000fe200008e0648 */
[----:B------:R-:W-:-:S04]  /*12a90*/  IADD3.X R72, P3, PT, R88, ~UR24, RZ, P3, !PT ;  /* 0x8000001858487c10 */ /* 0x000fc80009f7e4ff */
[----:B------:R-:W-:-:S04]  /*12aa0*/  IADD3.X R62, PT, PT, R73, ~UR25, RZ, P3, !PT ;  /* 0x80000019493e7c10 */ /* 0x000fc80009ffe4ff */
[----:B------:R-:W-:Y:S01]  /*12ab0*/  ISETP.NE.AND P3, PT, R62, RZ, PT ;  /* 0x000000ff3e00720c */ /* 0x000fe20003f65270 */
[----:B------:R-:W-:Y:S01]  /*12ac0*/  IMAD.WIDE.U32 R62, R79, R79, RZ ;  /* 0x0000004f4f3e7225 */ /* 0x000fe200078e00ff */
[----:B------:R-:W-:-:S11]  /*12ad0*/  MOV R62, RZ ;  /* 0x000000ff003e7202 */ /* 0x000fd60000000f00 */
[----:B------:R-:W-:Y:S01]  /*12ae0*/  @P3 MOV R91, R50 ;  /* 0x00000032005b3202 */ /* 0x000fe20000000f00 */
[----:B------:R-:W-:Y:S01]  /*12af0*/  IMAD R50, R86, R79, RZ ;  /* 0x0000004f56327224 */ /* 0x000fe200078e02ff */
[----:B------:R-:W-:Y:S01]  /*12b00*/  @P3 MOV R83, R78 ;  /* 0x0000004e00533202 */ /* 0x000fe20000000f00 */
[----:B------:R-:W-:Y:S01]  /*12b10*/  @P3 IMAD.MOV.U32 R89, RZ, RZ, R51 ;  /* 0x000000ffff593224 */ /* 0x000fe200078e0033 */
[----:B------:R-:W-:Y:S01]  /*12b20*/  IADD3 R84, P1, PT, R84, R91, RZ ;  /* 0x0000005b54547210 */ /* 0x000fe20007f3e0ff */
[----:B------:R-:W-:Y:S01]  /*12b30*/  IMAD.HI.U32 R51, R79, R86, RZ ;  /* 0x000000564f337227 */ /* 0x000fe200078e00ff */
[-C--:B------:R-:W-:Y:S02]  /*12b40*/  IADD3 RZ, P4, PT, RZ, R50.reuse, RZ ;  /* 0x00000032ffff7210 */ /* 0x080fe40007f9e0ff */
[----:B------:R-:W-:Y:S01]  /*12b50*/  IADD3.X R92, P1, PT, R92, R89, RZ, P1, !PT ;  /* 0x000000595c5c7210 */ /* 0x000fe20000f3e4ff */
[----:B------:R-:W-:Y:S01]  /*12b60*/  @P3 IMAD.MOV.U32 R74, RZ, RZ, R59 ;  /* 0x000000ffff4a3224 */ /* 0x000fe200078e003b */
[----:B------:R-:W-:Y:S01]  /*12b70*/  IADD3.X R63, PT, PT, R51, R63, RZ, P4, !PT ;  /* 0x0000003f333f7210 */ /* 0x000fe200027fe4ff */
[----:B------:R-:W-:Y:S01]  /*12b80*/  IMAD.HI.U32 R51, R86, R79, RZ ;  /* 0x0000004f56337227 */ /* 0x000fe200078e00ff */
[----:B------:R-:W-:-:S02]  /*12b90*/  IADD3 R59, P4, PT, R50, R50, RZ ;  /* 0x00000032323b7210 */ /* 0x000fc40007f9e0ff */
[----:B------:R-:W-:Y:S01]  /*12ba0*/  IADD3.X R57, P1, PT, R57, R74, RZ, P1, !PT ;  /* 0x0000004a39397210 */ /* 0x000fe20000f3e4ff */
[----:B------:R-:W-:Y:S01]  /*12bb0*/  IMAD.WIDE.U32 R62, R82, R79, R62 ;  /* 0x0000004f523e7225 */ /* 0x000fe200078e003e */
[----:B------:R-:W-:Y:S02]  /*12bc0*/  @P3 MOV R72, R88 ;  /* 0x0000005800483202 */ /* 0x000fe40000000f00 */
[----:B------:R-:W-:Y:S01]  /*12bd0*/  IADD3.X R52, P1, PT, R52, R83, RZ, P1, !PT ;  /* 0x0000005334347210 */ /* 0x000fe20000f3e4ff */
[----:B------:R-:W-:Y:S01]  /*12be0*/  IMAD.X R51, RZ, RZ, R51, P4 ;  /* 0x000000ffff337224 */ /* 0x000fe200020e0633 */
[----:B------:R-:W-:Y:S01]  /*12bf0*/  MOV R50, R62 ;  /* 0x0000003e00327202 */ /* 0x000fe20000000f00 */
[----:B------:R-:W-:Y:S02]  /*12c00*/  @P3 IMAD.MOV.U32 R75, RZ, RZ, R70 ;  /* 0x000000ffff4b3224 */ /* 0x000fe400078e0046 */
[----:B------:R-:W-:Y:S01]  /*12c10*/  @P3 IMAD.MOV.U32 R71, RZ, RZ, R49 ;  /* 0x000000ffff473224 */ /* 0x000fe200078e0031 */
[----:B------:R-:W-:Y:S01]  /*12c20*/  IADD3 R99, P3, PT, R84, -UR22, RZ ;  /* 0x8000001654637c10 */ /* 0x000fe2000ff7e0ff */
[----:B------:R-:W-:Y:S01]  /*12c30*/  IMAD.WIDE.U32 R50, R86, R86, R50 ;  /* 0x0000005656327225 */ /* 0x000fe200078e0032 */
[----:B------:R-:W-:-:S02]  /*12c40*/  IADD3.X R74, P1, PT, R76, R75, RZ, P1, !PT ;  /* 0x0000004b4c4a7210 */ /* 0x000fc40000f3e4ff */
[----:B------:R-:W-:Y:S01]  /*12c50*/  IADD3.X R75, P0, PT, R87, R66, RZ, P0, !PT ;  /* 0x00000042574b7210 */ /* 0x000fe2000071e4ff */
[----:B------:R-:W-:Y:S01]  /*12c60*/  IMAD.MOV.U32 R66, RZ, RZ, RZ ;  /* 0x000000ffff427224 */ /* 0x000fe200078e00ff */
[----:B------:R-:W-:Y:S01]  /*12c70*/  IADD3 R49, P4, PT, R62, R50, RZ ;  /* 0x000000323e317210 */ /* 0x000fe20007f9e0ff */
[----:B------:R-:W-:Y:S01]  /*12c80*/  IMAD.MOV.U32 R62, RZ, RZ, RZ ;  /* 0x000000ffff3e7224 */ /* 0x000fe200078e00ff */
[----:B------:R-:W-:Y:S01]  /*12c90*/  IADD3.X R106, P0, PT, R67, R106, RZ, P0, !PT ;  /* 0x0000006a436a7210 */ /* 0x000fe2000071e4ff */
[----:B------:R-:W-:Y:S01]  /*12ca0*/  IMAD.HI.U32 R50, R82, R79, RZ ;  /* 0x0000004f52327227 */ /* 0x000fe200078e00ff */
[----:B------:R-:W-:Y:S02]  /*12cb0*/  IADD3.X R68, P1, PT, R68, R71, RZ, P1, !PT ;  /* 0x0000004744447210 */ /* 0x000fe40000f3e4ff */
[----:B------:R-:W-:Y:S01]  /*12cc0*/  IADD3.X R83, P3, PT, R92, ~UR23, RZ, P3, !PT ;  /* 0x800000175c537c10 */ /* 0x000fe20009f7e4ff */
[----:B------:R-:W-:Y:S01]  /*12cd0*/  IMAD.WIDE.U32 R62, R18, R79, R62 ;  /* 0x0000004f123e7225 */ /* 0x000fe200078e003e */
[----:B------:R-:W-:-:S02]  /*12ce0*/  IADD3.X R97, P1, PT, R97, R72, RZ, P1, !PT ;  /* 0x0000004861617210 */ /* 0x000fc40000f3e4ff */
[----:B------:R-:W-:Y:S01]  /*12cf0*/  IADD3.X R76, P3, PT, R57, ~UR8, RZ, P3, !PT ;  /* 0x80000008394c7c10 */ /* 0x000fe20009f7e4ff */
[----:B------:R-:W-:Y:S01]  /*12d00*/  IMAD.MOV.U32 R71, RZ, RZ, R51 ;  /* 0x000000ffff477224 */ /* 0x000fe200078e0033 */
[----:B------:R-:W-:Y:S01]  /*12d10*/  MOV R70, R62 ;  /* 0x0000003e00467202 */ /* 0x000fe20000000f00 */
[----:B------:R-:W-:Y:S01]  /*12d20*/  IMAD.X R90, R90, 0x1, R73, P1 ;  /* 0x000000015a5a7824 */ /* 0x000fe200008e0649 */
[----:B------:R-:W-:Y:S01]  /*12d30*/  MOV R67, R63 ;  /* 0x0000003f00437202 */ /* 0x000fe20000000f00 */
[----:B------:R-:W-:Y:S01]  /*12d40*/  IMAD.X R13, R13, 0x1, R102, P0 ;  /* 0x000000010d0d7824 */ /* 0x000fe200000e0666 */
[----:B------:R-:W-:Y:S01]  /*12d50*/  IADD3.X R51, PT, PT, R50, RZ, RZ, P4, !PT ;  /* 0x000000ff32337210 */ /* 0x000fe200027fe4ff */
[----:B------:R-:W-:Y:S01]  /*12d60*/  IMAD.WIDE.U32 R70, R82, R86, R70 ;  /* 0x0000005652467225 */ /* 0x000fe200078e0046 */
[----:B------:R-:W-:-:S03]  /*12d70*/  IADD3.X R87, P3, PT, R52, ~UR9, RZ, P3, !PT ;  /* 0x8000000934577c10 */ /* 0x000fc60009f7e4ff */
[----:B------:R-:W-:Y:S01]  /*12d80*/  IMAD.WIDE.U32 R66, R43, R79, R66 ;  /* 0x0000004f2b427225 */ /* 0x000fe200078e0042 */
[----:B------:R-:W-:-:S03]  /*12d90*/  IADD3.X R89, P3, PT, R74, ~UR10, RZ, P3, !PT ;  /* 0x8000000a4a597c10 */ /* 0x000fc60009f7e4ff */
[----:B------:R-:W-:Y:S01]  /*12da0*/  IMAD.MOV.U32 R50, RZ, RZ, R70 ;  /* 0x000000ffff327224 */ /* 0x000fe200078e0046 */
[----:B------:R-:W-:Y:S01]  /*12db0*/  MOV R70, R66 ;  /* 0x0000004200467202 */ /* 0x000fe20000000f00 */
[----:B------:R-:W-:Y:S01]  /*12dc0*/  IMAD.MOV.U32 R105, RZ, RZ, R67 ;  /* 0x000000ffff697224 */ /* 0x000fe200078e0043 */
[----:B------:R-:W-:Y:S01]  /*12dd0*/  IADD3.X R91, P3, PT, R68, ~UR11, RZ, P3, !PT ;  /* 0x8000000b445b7c10 */ /* 0x000fe20009f7e4ff */
[----:B------:R-:W-:-:S03]  /*12de0*/  IMAD.WIDE.U32 R50, R82, R86, R50 ;  /* 0x0000005652327225 */ /* 0x000fc600078e0032 */
[----:B------:R-:W-:Y:S01]  /*12df0*/  IADD3.X R78, P3, PT, R97, ~UR24, RZ, P3, !PT ;  /* 0x80000018614e7c10 */ /* 0x000fe20009f7e4ff */
[----:B------:R-:W-:Y:S01]  /*12e00*/  IMAD.WIDE.U32 R70, R18, R86, R70 ;  /* 0x0000005612467225 */ /* 0x000fe200078e0046 */
[----:B------:R-:W-:-:S03]  /*12e10*/  IADD3 R98, P4, PT, R62, R50, RZ ;  /* 0x000000323e627210 */ /* 0x000fc60007f9e0ff */
[----:B------:R-:W-:Y:S01]  /*12e20*/  IMAD.HI.U32 R62, R18, R79, RZ ;  /* 0x0000004f123e7227 */ /* 0x000fe200078e00ff */
[----:B------:R-:W-:Y:S02]  /*12e30*/  MOV R50, R70 ;  /* 0x0000004600327202 */ /* 0x000fe40000000f00 */
[----:B------:R-:W-:Y:S01]  /*12e40*/  MOV R73, R71 ;  /* 0x0000004700497202 */ /* 0x000fe20000000f00 */
[----:B------:R-:W-:Y:S01]  /*12e50*/  IMAD.X R63, RZ, RZ, R62, P4 ;  /* 0x000000ffff3f7224 */ /* 0x000fe200020e063e */
[----:B------:R-:W-:Y:S01]  /*12e60*/  IADD3.X R62, PT, PT, R90, ~UR25, RZ, P3, !PT ;  /* 0x800000195a3e7c10 */ /* 0x000fe20009ffe4ff */
[----:B------:R-:W-:Y:S01]  /*12e70*/  IMAD.WIDE.U32 R50, R82, R82, R50 ;  /* 0x0000005252327225 */ /* 0x000fe200078e0032 */
[----:B------:R-:W-:Y:S02]  /*12e80*/  MOV R70, RZ ;  /* 0x000000ff00467202 */ /* 0x000fe40000000f00 */
[----:B------:R-:W-:Y:S01]  /*12e90*/  ISETP.NE.AND P6, PT, R62, RZ, PT ;  /* 0x000000ff3e00720c */ /* 0x000fe20003fc5270 */
[----:B------:R-:W-:Y:S01]  /*12ea0*/  IMAD.WIDE.U32 R104, R15, R79, R104 ;  /* 0x0000004f0f687225 */ /* 0x000fe200078e0068 */
[----:B------:R-:W-:-:S02]  /*12eb0*/  MOV R62, R50 ;  /* 0x00000032003e7202 */ /* 0x000fc40000000f00 */
[----:B------:R-:W-:Y:S01]  /*12ec0*/  SEL R92, R83, R92, !P6 ;  /* 0x0000005c535c7207 */ /* 0x000fe20007000000 */
[----:B------:R-:W-:Y:S01]  /*12ed0*/  IMAD.MOV.U32 R72, RZ, RZ, R104 ;  /* 0x000000ffff487224 */ /* 0x000fe200078e0068 */
[----:B------:R-:W-:Y:S01]  /*12ee0*/  SEL R84, R99, R84, !P6 ;  /* 0x0000005463547207 */ /* 0x000fe20007000000 */
[----:B------:R-:W-:Y:S01]  /*12ef0*/  IMAD.WIDE.U32 R62, R18, R86, R62 ;  /* 0x00000056123e7225 */ /* 0x000fe200078e003e */
[----:B------:R-:W-:Y:S02]  /*12f00*/  SEL R68, R91, R68, !P6 ;  /* 0x000000445b447207 */ /* 0x000fe40007000000 */
[----:B------:R-:W-:Y:S01]  /*12f10*/  SEL R78, R78, R97, !P6 ;  /* 0x000000614e4e7207 */ /* 0x000fe20007000000 */
[----:B------:R-:W-:Y:S01]  /*12f20*/  IMAD.MOV.U32 R67, RZ, RZ, R105 ;  /* 0x000000ffff437224 */ /* 0x000fe200078e0069 */
[----:B------:R-:W-:Y:S01]  /*12f30*/  IADD3 R96, P1, PT, R66, R62, RZ ;  /* 0x0000003e42607210 */ /* 0x000fe20007f3e0ff */
[----:B------:R-:W-:Y:S01]  /*12f40*/  IMAD.WIDE.U32 R72, R43, R86, R72 ;  /* 0x000000562b487225 */ /* 0x000fe200078e0048 */
[----:B------:R-:W-:-:S03]  /*12f50*/  MOV R66, RZ ;  /* 0x000000ff00427202 */ /* 0x000fc60000000f00 */
        /* <DEDUP_REMOVED lines=13> */
[----:B------:R-:W-:Y:S02]  /*13030*/  IMAD.X R109, RZ, RZ, R108, P1 ;  /* 0x000000ffff6d7224 */ /* 0x000fe400008e066c */
[----:B------:R-:W-:Y:S01]  /*13040*/  IMAD.MOV.U32 R108, RZ, RZ, R62 ;  /* 0x000000ffff6c7224 */ /* 0x000fe200078e003e */
[----:B------:R-:W-:Y:S01]  /*13050*/  MOV R62, R50 ;  /* 0x00000032003e7202 */ /* 0x000fe20000000f00 */
[----:B------:R-:W-:Y:S01]  /*13060*/  IMAD.MOV.U32 R50, RZ, RZ, R72 ;  /* 0x000000ffff327224 */ /* 0x000fe200078e0048 */
[----:B------:R-:W-:Y:S01]  /*13070*/  MOV R72, R71 ;  /* 0x0000004700487202 */ /* 0x000fe20000000f00 */
        /* <DEDUP_REMOVED lines=57> */
[----:B------:R-:W-:Y:S02]  /*13410*/  MOV R67, R51 ;  /* 0x0000003300437202 */ /* 0x000fe40000000f00 */
[----:B------:R-:W-:Y:S01]  /*13420*/  MOV R51, RZ ;  /* 0x000000ff00337202 */ /* 0x000fe20000000f00 */
[----:B------:R-:W-:Y:S02]  /*13430*/  IMAD.MOV.U32 R66, RZ, RZ, R62 ;  /* 0x000000ffff427224 */ /* 0x000fe400078e003e */
[----:B------:R-:W-:-:S04]  /*13440*/  IMAD.WIDE.U32 R70, R15, R15, R70 ;  /* 0x0000000f0f467225 */ /* 0x000fc800078e0046 */
[----:B------:R-:W-:-:S04]  /*13450*/  IMAD.WIDE.U32 R72, R37, R43, R72 ;  /* 0x0000002b25487225 */ /* 0x000fc800078e0048 */
[----:B------:R-:W-:Y:S01]  /*13460*/  IMAD.WIDE.U32 R82, R37, R82, R66 ;  /* 0x0000005225527225 */ /* 0x000fe200078e0042 */
[----:B------:R-:W-:Y:S02]  /*13470*/  MOV R67, R63 ;  /* 0x0000003f00437202 */ /* 0x000fe40000000f00 */
[----:B------:R-:W-:Y:S01]  /*13480*/  MOV R63, R71 ;  /* 0x00000047003f7202 */ /* 0x000fe20000000f00 */
[----:B------:R-:W-:Y:S02]  /*13490*/  IMAD.MOV.U32 R62, RZ, RZ, R72 ;  /* 0x000000ffff3e7224 */ /* 0x000fe400078e0048 */
[----:B------:R-:W-:Y:S02]  /*134a0*/  IMAD.MOV.U32 R66, RZ, RZ, R70 ;  /* 0x000000ffff427224 */ /* 0x000fe400078e0046 */
[----:B------:R-:W-:-:S04]  /*134b0*/  IMAD.WIDE.U32 R62, R10, R15, R62 ;  /* 0x0000000f0a3e7225 */ /* 0x000fc800078e003e */
[----:B------:R-:W-:-:S04]  /*134c0*/  IMAD.WIDE.U32 R104, R50, 0x3d1, RZ ;  /* 0x000003d132687825 */ /* 0x000fc800078e00ff */
[----:B------:R-:W-:Y:S01]  /*134d0*/  IMAD.WIDE.U32 R70, R10, R43, R66 ;  /* 0x0000002b0a467225 */ /* 0x000fe200078e0042 */
[----:B------:R-:W-:Y:S02]  /*134e0*/  MOV R67, R63 ;  /* 0x0000003f00437202 */ /* 0x000fe40000000f00 */
[----:B------:R-:W-:Y:S01]  /*134f0*/  IADD3 RZ, P1, PT, RZ, R104, RZ ;  /* 0x00000068ffff7210 */ /* 0x000fe20007f3e0ff */
[----:B------:R-:W-:Y:S01]  /*13500*/  IMAD.MOV.U32 R66, RZ, RZ, R73 ;  /* 0x000000ffff427224 */ /* 0x000fe200078e0049 */
[----:B------:R-:W-:Y:S01]  /*13510*/  MOV R73, RZ ;  /* 0x000000ff00497202 */ /* 0x000fe20000000f00 */
[----:B------:R-:W-:Y:S02]  /*13520*/  IMAD.MOV.U32 R72, RZ, RZ, R105 ;  /* 0x000000ffff487224 */ /* 0x000fe400078e0069 */
[----:B------:R-:W-:Y:S01]  /*13530*/  IMAD.MOV.U32 R63, RZ, RZ, R71 ;  /* 0x000000ffff3f7224 */ /* 0x000fe200078e0047 */
[----:B------:R-:W-:Y:S01]  /*13540*/  MOV R71, R83 ;  /* 0x0000005300477202 */ /* 0x000fe20000000f00 */
[----:B------:R-:W-:-:S04]  /*13550*/  IMAD.WIDE.U32 R72, R82, 0x3d1, R72 ;  /* 0x000003d152487825 */ /* 0x000fc800078e0048 */
[----:B------:R-:W-:Y:S01]  /*13560*/  IMAD.WIDE.U32 R70, R37, R18, R70 ;  /* 0x0000001225467225 */ /* 0x000fe200078e0046 */
[----:B------:R-:W-:-:S03]  /*13570*/  IADD3.X R18, P1, PT, R72, R50, RZ, P1, !PT ;  /* 0x0000003248127210 */ /* 0x000fc60000f3e4ff */
[----:B------:R-:W-:-:S04]  /*13580*/  IMAD.WIDE.U32 R62, R10, R15, R62 ;  /* 0x0000000f0a3e7225 */ /* 0x000fc800078e003e */
        /* <DEDUP_REMOVED lines=15> */
[----:B------:R-:W-:Y:S01]  /*13680*/  IMAD.WIDE.U32 R50, R66, 0x3d1, R50 ;  /* 0x000003d142327825 */ /* 0x000fe200078e0032 */
[----:B------:R-:W-:-:S03]  /*13690*/  IADD3 R67, P3, PT, R104, -UR22, RZ ;  /* 0x8000001668437c10 */ /* 0x000fc6000ff7e0ff */
[----:B------:R-:W-:Y:S01]  /*136a0*/  IMAD.WIDE.U32 R62, R37, R15, R62 ;  /* 0x0000000f253e7225 */ /* 0x000fe200078e003e */
[----:B------:R-:W-:-:S03]  /*136b0*/  IADD3.X R15, P1, PT, R50, R70, RZ, P1, !PT ;  /* 0x00000046320f7210 */ /* 0x000fc60000f3e4ff */
[----:B------:R-:W-:Y:S01]  /*136c0*/  IMAD.MOV.U32 R70, RZ, RZ, R51 ;  /* 0x000000ffff467224 */ /* 0x000fe200078e0033 */
[----:B------:R-:W-:Y:S01]  /*136d0*/  MOV R51, R63 ;  /* 0x0000003f00337202 */ /* 0x000fe20000000f00 */
[----:B------:R-:W-:-:S04]  /*136e0*/  IMAD.WIDE.U32 R72, R37, R10, R72 ;  /* 0x0000000a25487225 */ /* 0x000fc800078e0048 */
        /* <DEDUP_REMOVED lines=12> */
[----:B------:R-:W-:Y:S01]  /*137b0*/  MOV R71, RZ ;  /* 0x000000ff00477202 */ /* 0x000fe20000000f00 */
[----:B------:R-:W-:Y:S02]  /*137c0*/  IMAD R79, R79, R79, RZ ;  /* 0x0000004f4f4f7224 */ /* 0x000fe400078e02ff */
[----:B------:R-:W-:-:S04]  /*137d0*/  IMAD.WIDE.U32 R70, R72, 0x3d1, R70 ;  /* 0x000003d148467825 */ /* 0x000fc800078e0046 */
[----:B------:R-:W-:Y:S01]  /*137e0*/  IMAD R73, R73, 0x3d1, R71 ;  /* 0x000003d149497824 */ /* 0x000fe200078e0247 */
[----:B------:R-:W-:Y:S02]  /*137f0*/  IADD3.X R71, P3, PT, R18, ~UR23, RZ, P3, !PT ;  /* 0x8000001712477c10 */ /* 0x000fe40009f7e4ff */
        /* <DEDUP_REMOVED lines=14> */
[----:B------:R-:W-:-:S02]  /*138e0*/  SEL R67, R62, R15, !P3 ;  /* 0x0000000f3e437207 */ /* 0x000fc40005800000 */
[----:B------:R-:W-:Y:S02]  /*138f0*/  IADD3.X R49, P1, PT, R49, R82, RZ, P1, !PT ;  /* 0x0000005231317210 */ /* 0x000fe40000f3e4ff */
[----:B------:R-:W-:Y:S02]  /*13900*/  SEL R43, R43, R66, !P3 ;  /* 0x000000422b2b7207 */ /* 0x000fe40005800000 */
[----:B------:R-:W-:Y:S02]  /*13910*/  IADD3.X R98, P1, PT, R98, R67, RZ, P1, !PT ;  /* 0x0000004362627210 */ /* 0x000fe40000f3e4ff */
[----:B------:R-:W-:Y:S02]  /*13920*/  IADD3 R15, P4, PT, R10, -UR22, RZ ;  /* 0x800000160a0f7c10 */ /* 0x000fe4000ff9e0ff */
[----:B------:R-:W-:Y:S02]  /*13930*/  SEL R63, R70, R63, !P3 ;  /* 0x0000003f463f7207 */ /* 0x000fe40005800000 */
[----:B------:R-:W-:-:S02]  /*13940*/  IADD3.X R96, P1, PT, R96, R43, RZ, P1, !PT ;  /* 0x0000002b60607210 */ /* 0x000fc40000f3e4ff */
[----:B------:R-:W-:Y:S02]  /*13950*/  IADD3.X R62, P4, PT, R59, ~UR23, RZ, P4, !PT ;  /* 0x800000173b3e7c10 */ /* 0x000fe4000a79e4ff */
[----:B------:R-:W-:Y:S01]  /*13960*/  SEL R51, R51, R50, !P3 ;  /* 0x0000003233337207 */ /* 0x000fe20005800000 */
[----:B------:R-:W-:Y:S01]  /*13970*/  IMAD.MOV.U32 R50, RZ, RZ, R69 ;  /* 0x000000ffff327224 */ /* 0x000fe200078e0045 */
[----:B------:R-:W-:Y:S02]  /*13980*/  IADD3.X R94, P1, PT, R94, R63, RZ, P1, !PT ;  /* 0x0000003f5e5e7210 */ /* 0x000fe40000f3e4ff */
[----:B------:R-:W-:Y:S02]  /*13990*/  IADD3.X R43, P4, PT, R49, ~UR8, RZ, P4, !PT ;  /* 0x80000008312b7c10 */ /* 0x000fe4000a79e4ff */
[----:B------:R-:W-:Y:S02]  /*139a0*/  IADD3.X R80, P3, PT, R80, R51, RZ, P1, !PT ;  /* 0x0000003350507210 */ /* 0x000fe40000f7e4ff */
[----:B------:R-:W-:-:S02]  /*139b0*/  MOV R51, RZ ;  /* 0x000000ff00337202 */ /* 0x000fc40000000f00 */
[----:B------:R-:W-:Y:S02]  /*139c0*/  IADD3.X R18, P4, PT, R98, ~UR9, RZ, P4, !PT ;  /* 0x8000000962127c10 */ /* 0x000fe4000a79e4ff */
[----:B------:R-:W-:Y:S01]  /*139d0*/  SEL R67, R76, R57, !P6 ;  /* 0x000000394c437207 */ /* 0x000fe20007000000 */
[----:B------:R-:W-:Y:S01]  /*139e0*/  IMAD.WIDE.U32 R50, R100, 0x3d1, R50 ;  /* 0x000003d164327825 */ /* 0x000fe200078e0032 */
[----:B------:R-:W-:Y:S02]  /*139f0*/  IADD3.X R57, P4, PT, R96, ~UR10, RZ, P4, !PT ;  /* 0x8000000a60397c10 */ /* 0x000fe4000a79e4ff */
[----:B------:R-:W-:Y:S02]  /*13a00*/  IADD3 R63, P1, PT, R27, -UR22, RZ ;  /* 0x800000161b3f7c10 */ /* 0x000fe4000ff3e0ff */
[----:B------:R-:W-:Y:S02]  /*13a10*/  IADD3.X R88, PT, PT, R88, R73, RZ, P3, !PT ;  /* 0x0000004958587210 */ /* 0x000fe40001ffe4ff */
[----:B------:R-:W-:-:S02]  /*13a20*/  SEL R70, R87, R52, !P6 ;  /* 0x0000003457467207 */ /* 0x000fc40007000000 */
[----:B------:R-:W-:Y:S02]  /*13a30*/  IADD3.X R52, P3, PT, R94, ~UR11, RZ, P4, !PT ;  /* 0x8000000b5e347c10 */ /* 0x000fe4000a77e4ff */
[----:B------:R-:W-:Y:S02]  /*13a40*/  IADD3.X R66, P4, PT, R55, ~UR23, RZ, P1, !PT ;  /* 0x8000001737427c10 */ /* 0x000fe40008f9e4ff */
[----:B------:R-:W-:Y:S01]  /*13a50*/  IADD3.X R130, P2, PT, R50, R130, RZ, P2, !PT ;  /* 0x0000008232827210 */ /* 0x000fe2000175e4ff */
[----:B------:R-:W-:Y:S01]  /*13a60*/  IMAD.MOV.U32 R50, RZ, RZ, R51 ;  /* 0x000000ffff327224 */ /* 0x000fe200078e0033 */
[----:B------:R-:W-:Y:S02]  /*13a70*/  MOV R51, RZ ;  /* 0x000000ff00337202 */ /* 0x000fe40000000f00 */
[----:B------:R-:W-:Y:S02]  /*13a80*/  IADD3.X R69, P4, PT, R16, ~UR8, RZ, P4, !PT ;  /* 0x8000000810457c10 */ /* 0x000fe4000a79e4ff */
[----:B------:R-:W-:Y:S01]  /*13a90*/  IADD3 R84, P1, PT, R84, -R53, RZ ;  /* 0x8000003554547210 */ /* 0x000fe20007f3e0ff */
[----:B------:R-:W-:Y:S01]  /*13aa0*/  IMAD.WIDE.U32 R50, R64, 0x3d1, R50 ;  /* 0x000003d140327825 */ /* 0x000fe200078e0032 */
[----:B------:R-:W-:-:S02]  /*13ab0*/  IADD3.X R71, P4, PT, R42, ~UR9, RZ, P4, !PT ;  /* 0x800000092a477c10 */ /* 0x000fc4000a79e4ff */
[----:B------:R-:W-:Y:S02]  /*13ac0*/  IADD3.X R53, P3, PT, R80, ~UR24, RZ, P3, !PT ;  /* 0x8000001850357c10 */ /* 0x000fe40009f7e4ff */
[----:B------:R-:W-:Y:S02]  /*13ad0*/  IADD3.X R48, P5, PT, R61, ~UR10, RZ, P4, !PT ;  /* 0x8000000a3d307c10 */ /* 0x000fe4000a7be4ff */
[----:B------:R-:W-:Y:S01]  /*13ae0*/  IADD3.X R100, P2, PT, R50, R100, RZ, P2, !PT ;  /* 0x0000006432647210 */ /* 0x000fe2000175e4ff */
[----:B------:R-:W-:Y:S01]  /*13af0*/  IMAD.MOV.U32 R50, RZ, RZ, R51 ;  /* 0x000000ffff327224 */ /* 0x000fe200078e0033 */
[----:B------:R-:W-:Y:S02]  /*13b00*/  IADD3.X R72, PT, PT, R88, ~UR25, RZ, P3, !PT ;  /* 0x8000001958487c10 */ /* 0x000fe40009ffe4ff */
[----:B------:R-:W-:Y:S02]  /*13b10*/  IADD3 R73, P3, PT, R126, -UR22, RZ ;  /* 0x800000167e497c10 */ /* 0x000fe4000ff7e0ff */
[----:B------:R-:W-:-:S02]  /*13b20*/  MOV R51, RZ ;  /* 0x000000ff00337202 */ /* 0x000fc40000000f00 */
[----:B------:R-:W-:Y:S02]  /*13b30*/  IADD3.X R21, P1, PT, R92, ~R21, RZ, P1, !PT ;  /* 0x800000155c157210 */ /* 0x000fe40000f3e4ff */
[----:B------:R-:W-:Y:S01]  /*13b40*/  IADD3.X R65, P5, PT, R75, ~UR11, RZ, P5, !PT ;  /* 0x8000000b4b417c10 */ /* 0x000fe2000afbe4ff */
[----:B------:R-:W-:Y:S01]  /*13b50*/  IMAD.WIDE.U32 R50, R132, 0x3d1, R50 ;  /* 0x000003d184327825 */ /* 0x000fe200078e0032 */
[----:B------:R-:W-:Y:S02]  /*13b60*/  IADD3.X R83, P3, PT, R12, ~UR23, RZ, P3, !PT ;  /* 0x800000170c537c10 */ /* 0x000fe40009f7e4ff */
[----:B------:R-:W-:Y:S01]  /*13b70*/  IADD3.X R14, P1, PT, R67, ~R14, RZ, P1, !PT ;  /* 0x8000000e430e7210 */ /* 0x000fe20000f3e4ff */
[----:B------:R-:W-:Y:S01]  /*13b80*/  IMAD R133, R133, 0x3d1, R51 ;  /* 0x000003d185857824 */ /* 0x000fe200078e0233 */
[----:B------:R-:W-:Y:S02]  /*13b90*/  IADD3.X R67, P5, PT, R106, ~UR24, RZ, P5, !PT ;  /* 0x800000186a437c10 */ /* 0x000fe4000afbe4ff */
[----:B------:R-:W-:-:S02]  /*13ba0*/  IADD3.X R87, P3, PT, R110, ~UR8, RZ, P3, !PT ;  /* 0x800000086e577c10 */ /* 0x000fc40009f7e4ff */
[----:B------:R-:W-:Y:S02]  /*13bb0*/  ISETP.NE.AND P4, PT, R72, RZ, PT ;  /* 0x000000ff4800720c */ /* 0x000fe40003f85270 */
[----:B------:R-:W-:Y:S02]  /*13bc0*/  IADD3.X R64, P2, PT, R50, R64, RZ, P2, !PT ;  /* 0x0000004032407210 */ /* 0x000fe4000175e4ff */
[----:B------:R-:W-:Y:S02]  /*13bd0*/  IADD3.X R72, PT, PT, R13, ~UR25, RZ, P5, !PT ;  /* 0x800000190d487c10 */ /* 0x000fe4000affe4ff */
[----:B------:R-:W-:Y:S02]  /*13be0*/  SEL R50, R89, R74, !P6 ;  /* 0x0000004a59327207 */ /* 0x000fe40007000000 */
[----:B------:R-:W-:Y:S02]  /*13bf0*/  IADD3.X R51, P1, PT, R70, ~R11, RZ, P1, !PT ;  /* 0x8000000b46337210 */ /* 0x000fe40000f3e4ff */
[----:B------:R-:W-:-:S02]  /*13c00*/  IADD3.X R70, P3, PT, R25, ~UR9, RZ, P3, !PT ;  /* 0x8000000919467c10 */ /* 0x000fc40009f7e4ff */
[----:B------:R-:W-:Y:S01]  /*13c10*/  ISETP.NE.AND P0, PT, R72, RZ, PT ;  /* 0x000000ff4800720c */ /* 0x000fe20003f05270 */
[----:B------:R-:W-:Y:S01]  /*13c20*/  @P4 IMAD.MOV.U32 R15, RZ, RZ, R10 ;  /* 0x000000ffff0f4224 */ /* 0x000fe200078e000a */
[----:B------:R-:W-:Y:S01]  /*13c30*/  IADD3.X R50, P1, PT, R50, ~R47, RZ, P1, !PT ;  /* 0x8000002f32327210 */ /* 0x000fe20000f3e4ff */
[----:B------:R-:W-:Y:S01]  /*13c40*/  IMAD R47, R45, R46, RZ ;  /* 0x0000002e2d2f7224 */ /* 0x000fe200078e02ff */
[----:B------:R-:W-:Y:S01]  /*13c50*/  IADD3.X R11, P3, PT, R130, ~UR10, RZ, P3, !PT ;  /* 0x8000000a820b7c10 */ /* 0x000fe20009f7e4ff */
[----:B------:R-:W-:Y:S01]  /*13c60*/  @P4 IMAD.MOV.U32 R57, RZ, RZ, R96 ;  /* 0x000000ffff394224 */ /* 0x000fe200078e0060 */
[----:B------:R-:W-:Y:S01]  /*13c70*/  IADD3.X R79, P1, PT, R68, ~R19, RZ, P1, !PT ;  /* 0x80000013444f7210 */ /* 0x000fe20000f3e4ff */
[----:B------:R-:W-:Y:S01]  /*13c80*/  @P4 IMAD.MOV.U32 R53, RZ, RZ, R80 ;  /* 0x000000ffff354224 */ /* 0x000fe200078e0050 */
[----:B------:R-:W-:Y:S02]  /*13c90*/  IADD3.X R19, P3, PT, R100, ~UR11, RZ, P3, !PT ;  /* 0x8000000b64137c10 */ /* 0x000fe40009f7e4ff */
[----:B------:R-:W-:-:S02]  /*13ca0*/  IADD3.X R133, PT, PT, R133, R132, RZ, P2, !PT ;  /* 0x0000008485857210 */ /* 0x000fc400017fe4ff */
[----:B------:R-:W-:Y:S01]  /*13cb0*/  IADD3.X R45, P3, PT, R64, ~UR24, RZ, P3, !PT ;  /* 0x80000018402d7c10 */ /* 0x000fe20009f7e4ff */
[----:B------:R-:W-:Y:S01]  /*13cc0*/  @P0 IMAD.MOV.U32 R66, RZ, RZ, R55 ;  /* 0x000000ffff420224 */ /* 0x000fe200078e0037 */
[----:B------:R-:W-:Y:S01]  /*13cd0*/  @P0 MOV R63, R27 ;  /* 0x0000001b003f0202 */ /* 0x000fe20000000f00 */
[----:B------:R-:W-:Y:S01]  /*13ce0*/  @P0 IMAD.MOV.U32 R71, RZ, RZ, R42 ;  /* 0x000000ffff470224 */ /* 0x000fe200078e002a */
[----:B------:R-:W-:Y:S01]  /*13cf0*/  IADD3.X R27, PT, PT, R133, ~UR25, RZ, P3, !PT ;  /* 0x80000019851b7c10 */ /* 0x000fe20009ffe4ff */
[----:B------:R-:W-:Y:S01]  /*13d00*/  @P0 IMAD.MOV.U32 R65, RZ, RZ, R75 ;  /* 0x000000ffff410224 */ /* 0x000fe200078e004b */
[----:B------:R-:W-:Y:S02]  /*13d10*/  IADD3.X R68, P1, PT, R78, ~R81, RZ, P1, !PT ;  /* 0x800000514e447210 */ /* 0x000fe40000f3e4ff */
[----:B------:R-:W-:Y:S02]  /*13d20*/  ISETP.NE.AND P2, PT, R27, RZ, PT ;  /* 0x000000ff1b00720c */ /* 0x000fe40003f45270 */
[----:B------:R-:W-:Y:S01]  /*13d30*/  @P0 MOV R69, R16 ;  /* 0x0000001000450202 */ /* 0x000fe20000000f00 */
[----:B------:R-:W-:Y:S01]  /*13d40*/  IMAD.X R85, R90, 0x1, ~R85, P1 ;  /* 0x000000015a557824 */ /* 0x000fe200008e0e55 */
[----:B------:R-:W-:-:S02]  /*13d50*/  SEL R10, R73, R126, !P2 ;  /* 0x0000007e490a7207 */ /* 0x000fc40005000000 */
[----:B------:R-:W-:Y:S02]  /*13d60*/  SEL R83, R83, R12, !P2 ;  /* 0x0000000c53537207 */ /* 0x000fe40005000000 */
[----:B------:R-:W-:Y:S02]  /*13d70*/  IADD3 R10, P1, PT, R47, R10, RZ ;  /* 0x0000000a2f0a7210 */ /* 0x000fe40007f3e0ff */
[----:B------:R-:W-:Y:S02]  /*13d80*/  @P0 MOV R48, R61 ;  /* 0x0000003d00300202 */ /* 0x000fe40000000f00 */
[----:B------:R-:W-:Y:S02]  /*13d90*/  @P0 MOV R67, R106 ;  /* 0x0000006a00430202 */ /* 0x000fe40000000f00 */
[----:B------:R-:W-:Y:S02]  /*13da0*/  SEL R87, R87, R110, !P2 ;  /* 0x0000006e57577207 */ /* 0x000fe40005000000 */
[----:B------:R-:W-:-:S02]  /*13db0*/  IADD3.X R83, P1, PT, R83, R56, RZ, P1, !PT ;  /* 0x0000003853537210 */ /* 0x000fc40000f3e4ff */
[----:B------:R-:W-:Y:S02]  /*13dc0*/  IADD3 R12, P0, PT, R10, -UR22, RZ ;  /* 0x800000160a0c7c10 */ /* 0x000fe4000ff1e0ff */
[----:B------:R-:W-:Y:S02]  /*13dd0*/  SEL R25, R70, R25, !P2 ;  /* 0x0000001946197207 */ /* 0x000fe40005000000 */
[----:B------:R-:W-:Y:S02]  /*13de0*/  IADD3.X R87, P1, PT, R87, R26, RZ, P1, !PT ;  /* 0x0000001a57577210 */ /* 0x000fe40000f3e4ff */
[----:B------:R-:W-:Y:S02]  /*13df0*/  IADD3.X R16, P6, PT, R83, ~UR23, RZ, P0, !PT ;  /* 0x8000001753107c10 */ /* 0x000fe400087de4ff */
[----:B------:R-:W-:Y:S02]  /*13e00*/  IADD3 R63, P0, PT, R63, R63, RZ ;  /* 0x0000003f3f3f7210 */ /* 0x000fe40007f1e0ff */
[----:B------:R-:W-:-:S02]  /*13e10*/  @P4 MOV R62, R59 ;  /* 0x0000003b003e4202 */ /* 0x000fc40000000f00 */
[----:B------:R-:W-:Y:S02]  /*13e20*/  SEL R11, R11, R130, !P2 ;  /* 0x000000820b0b7207 */ /* 0x000fe40005000000 */
[----:B------:R-:W-:Y:S02]  /*13e30*/  IADD3.X R59, P3, PT, R25, R24, RZ, P1, !PT ;  /* 0x00000018193b7210 */ /* 0x000fe40000f7e4ff */
[----:B------:R-:W-:Y:S02]  /*13e40*/  SEL R19, R19, R100, !P2 ;  /* 0x0000006413137207 */ /* 0x000fe40005000000 */
[----:B------:R-:W-:Y:S02]  /*13e50*/  SEL R45, R45, R64, !P2 ;  /* 0x000000402d2d7207 */ /* 0x000fe40005000000 */
[----:B------:R-:W-:Y:S02]  /*13e60*/  IADD3.X R66, P0, PT, R66, R66, RZ, P0, !PT ;  /* 0x0000004242427210 */ /* 0x000fe4000071e4ff */
[----:B------:R-:W-:-:S02]  /*13e70*/  IADD3.X R56, P2, PT, R87, ~UR8, RZ, P6, !PT ;  /* 0x8000000857387c10 */ /* 0x000fc4000b75e4ff */
[----:B------:R-:W-:Y:S02]  /*13e80*/  IADD3 R46, P1, PT, R63, -UR22, RZ ;  /* 0x800000163f2e7c10 */ /* 0x000fe4000ff3e0ff */
[----:B------:R-:W-:Y:S02]  /*13e90*/  IADD3.X R61, P3, PT, R11, R54, RZ, P3, !PT ;  /* 0x000000360b3d7210 */ /* 0x000fe40001f7e4ff */
[----:B------:R-:W-:Y:S02]  /*13ea0*/  ISETP.NE.AND P5, PT, R85, RZ, PT ;  /* 0x000000ff5500720c */ /* 0x000fe40003fa5270 */
        /* <DEDUP_REMOVED lines=15> */
[----:B------:R-:W-:-:S02]  /*13fa0*/  IADD3.X R67, P1, PT, R67, R67, RZ, P0, !PT ;  /* 0x0000004343437210 */ /* 0x000fc4000073e4ff */
[----:B------:R-:W-:Y:S02]  /*13fb0*/  @P4 MOV R43, R49 ;  /* 0x00000031002b4202 */ /* 0x000fe40000000f00 */
[----:B------:R-:W-:Y:S01]  /*13fc0*/  IADD3.X R11, PT, PT, R118, ~UR25, RZ, P2, !PT ;  /* 0x80000019760b7c10 */ /* 0x000fe200097fe4ff */
[----:B------:R-:W-:Y:S01]  /*13fd0*/  IMAD.X R45, R13, 0x1, R13, P1 ;  /* 0x000000010d2d7824 */ /* 0x000fe200008e060d */
[----:B------:R-:W-:Y:S02]  /*13fe0*/  IADD3.X R49, P2, PT, R42, ~UR11, RZ, P3, !PT ;  /* 0x8000000b2a317c10 */ /* 0x000fe40009f5e4ff */
[----:B------:R-:W-:Y:S02]  /*13ff0*/  ISETP.NE.AND P3, PT, R11, RZ, PT ;  /* 0x000000ff0b00720c */ /* 0x000fe40003f65270 */
[----:B------:R-:W-:Y:S02]  /*14000*/  IADD3.X R60, P2, PT, R67, ~UR24, RZ, P2, !PT ;  /* 0x80000018433c7c10 */ /* 0x000fe4000975e4ff */
[----:B------:R-:W-:-:S02]  /*14010*/  @P5 IADD3 R84, P0, PT, R84, UR22, RZ ;  /* 0x0000001654545c10 */ /* 0x000fc4000ff1e0ff */
[----:B------:R-:W-:Y:S02]  /*14020*/  IADD3.X R11, PT, PT, R45, ~UR25, RZ, P2, !PT ;  /* 0x800000192d0b7c10 */ /* 0x000fe400097fe4ff */
[----:B------:R-:W-:Y:S02]  /*14030*/  @P4 MOV R18, R98 ;  /* 0x0000006200124202 */ /* 0x000fe40000000f00 */
[----:B------:R-:W-:Y:S02]  /*14040*/  ISETP.NE.AND P2, PT, R11, RZ, PT ;  /* 0x000000ff0b00720c */ /* 0x000fe40003f45270 */
[----:B------:R-:W-:Y:S01]  /*14050*/  @P4 MOV R52, R94 ;  /* 0x0000005e00344202 */ /* 0x000fe20000000f00 */
[----:B------:R-:W-:Y:S01]  /*14060*/  @P3 IMAD.MOV.U32 R16, RZ, RZ, R83 ;  /* 0x000000ffff103224 */ /* 0x000fe200078e0053 */
[----:B------:R-:W-:Y:S01]  /*14070*/  SEL R63, R46, R63, !P2 ;  /* 0x0000003f2e3f7207 */ /* 0x000fe20005000000 */
[----:B------:R-:W-:Y:S01]  /*14080*/  @P3 IMAD.MOV.U32 R85, RZ, RZ, R59 ;  /* 0x000000ffff553224 */ /* 0x000fe200078e003b */
[----:B------:R-:W-:Y:S01]  /*14090*/  @P3 MOV R12, R10 ;  /* 0x0000000a000c3202 */ /* 0x000fe20000000f00 */
[----:B------:R-:W-:Y:S01]  /*140a0*/  @P3 IMAD.MOV.U32 R24, RZ, RZ, R64 ;  /* 0x000000ffff183224 */ /* 0x000fe200078e0040 */
[----:B------:R-:W-:-:S02]  /*140b0*/  SEL R65, R25, R66, !P2 ;  /* 0x0000004219417207 */ /* 0x000fc40005000000 */
[----:B------:R-:W-:Y:S02]  /*140c0*/  IADD3 R12, P4, PT, -R63, R12, RZ ;  /* 0x0000000c3f0c7210 */ /* 0x000fe40007f9e1ff */
[----:B------:R-:W-:Y:S02]  /*140d0*/  IADD3 R27, P1, PT, -R15, R84, RZ ;  /* 0x000000540f1b7210 */ /* 0x000fe40007f3e1ff */
[----:B------:R-:W-:Y:S02]  /*140e0*/  @P5 IADD3.X R21, P0, PT, R21, UR23, RZ, P0, !PT ;  /* 0x0000001715155c10 */ /* 0x000fe4000871e4ff */
[----:B------:R-:W-:Y:S02]  /*140f0*/  SEL R69, R54, R69, !P2 ;  /* 0x0000004536457207 */ /* 0x000fe40005000000 */
[----:B------:R-:W-:Y:S02]  /*14100*/  @P3 MOV R56, R87 ;  /* 0x0000005700383202 */ /* 0x000fe40000000f00 */
[----:B------:R-:W-:-:S02]  /*14110*/  IADD3.X R65, P4, PT, ~R65, R16, RZ, P4, !PT ;  /* 0x0000001041417210 */ /* 0x000fc4000279e5ff */
[----:B------:R-:W-:Y:S01]  /*14120*/  IADD3.X R19, P1, PT, ~R62, R21, RZ, P1, !PT ;  /* 0x000000153e137210 */ /* 0x000fe20000f3e5ff */
[----:B------:R-:W-:Y:S01]  /*14130*/  IMAD.MOV.U32 R21, RZ, RZ, R17 ;  /* 0x000000ffff157224 */ /* 0x000fe200078e0011 */
[----:B------:R-:W-:Y:S02]  /*14140*/  @P5 IADD3.X R14, P0, PT, R14, UR8, RZ, P0, !PT ;  /* 0x000000080e0e5c10 */ /* 0x000fe4000871e4ff */
[----:B------:R-:W-:Y:S02]  /*14150*/  SEL R58, R58, R71, !P2 ;  /* 0x000000473a3a7207 */ /* 0x000fe40005000000 */
[----:B------:R-:W-:Y:S02]  /*14160*/  IADD3.X R56, P4, PT, ~R69, R56, RZ, P4, !PT ;  /* 0x0000003845387210 */ /* 0x000fe4000279e5ff */
[----:B------:R-:W-:Y:S02]  /*14170*/  IADD3.X R11, P6, PT, ~R43, R14, RZ, P1, !PT ;  /* 0x0000000e2b0b7210 */ /* 0x000fe40000fde5ff */
[----:B------:R-:W-:-:S02]  /*14180*/  @P5 IADD3.X R51, P1, PT, R51, UR9, RZ, P0, !PT ;  /* 0x0000000933335c10 */ /* 0x000fc4000873e4ff */
[----:B------:R-:W-:Y:S02]  /*14190*/  SEL R48, R55, R48, !P2 ;  /* 0x0000003037307207 */ /* 0x000fe40005000000 */
[----:B------:R-:W-:Y:S02]  /*141a0*/  @P3 MOV R47, R61 ;  /* 0x0000003d002f3202 */ /* 0x000fe40000000f00 */
[----:B------:R-:W-:Y:S02]  /*141b0*/  IADD3.X R85, P4, PT, ~R58, R85, RZ, P4, !PT ;  /* 0x000000553a557210 */ /* 0x000fe4000279e5ff */
[----:B------:R-:W-:Y:S02]  /*141c0*/  IADD3.X R25, P0, PT, ~R18, R51, RZ, P6, !PT ;  /* 0x0000003312197210 */ /* 0x000fe4000371e5ff */
[----:B------:R-:W-:Y:S02]  /*141d0*/  @P5 IADD3.X R50, P1, PT, R50, UR10, RZ, P1, !PT ;  /* 0x0000000a32325c10 */ /* 0x000fe40008f3e4ff */
[----:B------:R-:W-:-:S02]  /*141e0*/  SEL R49, R49, R42, !P2 ;  /* 0x0000002a31317207 */ /* 0x000fc40005000000 */
[----:B------:R-:W-:Y:S02]  /*141f0*/  IADD3.X R47, P4, PT, ~R48, R47, RZ, P4, !PT ;  /* 0x0000002f302f7210 */ /* 0x000fe4000279e5ff */
[----:B------:R-:W-:Y:S02]  /*14200*/  IADD3.X R15, P0, PT, ~R57, R50, RZ, P0, !PT ;  /* 0x00000032390f7210 */ /* 0x000fe4000071e5ff */
[----:B------:R-:W-:Y:S02]  /*14210*/  @P5 IADD3.X R79, P1, PT, R79, UR11, RZ, P1, !PT ;  /* 0x0000000b4f4f5c10 */ /* 0x000fe40008f3e4ff */
[----:B------:R-:W-:Y:S02]  /*14220*/  SEL R51, R60, R67, !P2 ;  /* 0x000000433c337207 */ /* 0x000fe40005000000 */
[----:B------:R-:W-:Y:S02]  /*14230*/  @P3 MOV R26, R70 ;  /* 0x00000046001a3202 */ /* 0x000fe40000000f00 */
[----:B------:R-:W-:-:S02]  /*14240*/  IADD3.X R14, P4, PT, ~R49, R24, RZ, P4, !PT ;  /* 0x00000018310e7210 */ /* 0x000fc4000279e5ff */
[----:B------:R-:W-:Y:S02]  /*14250*/  IADD3.X R43, P0, PT, ~R52, R79, RZ, P0, !PT ;  /* 0x0000004f342b7210 */ /* 0x000fe4000071e5ff */
[----:B------:R-:W-:Y:S02]  /*14260*/  @P5 IADD3.X R68, P1, PT, R68, UR24, RZ, P1, !PT ;  /* 0x0000001844445c10 */ /* 0x000fe40008f3e4ff */
[----:B------:R-:W-:Y:S02]  /*14270*/  IADD3.X R51, P4, PT, ~R51, R26, RZ, P4, !PT ;  /* 0x0000001a33337210 */ /* 0x000fe4000279e5ff */
[----:B------:R-:W-:Y:S02]  /*14280*/  IADD3.X R13, P0, PT, ~R53, R68, RZ, P0, !PT ;  /* 0x00000044350d7210 */ /* 0x000fe4000071e5ff */
[----:B------:R-:W-:Y:S01]  /*14290*/  @P5 IADD3.X R9, PT, PT, R9, UR25, RZ, P1, !PT ;  /* 0x0000001909095c10 */ /* 0x000fe20008ffe4ff */
[----:B------:R-:W-:-:S03]  /*142a0*/  IMAD.X R45, R118, 0x1, ~R45, P4 ;  /* 0x00000001762d7824 */ /* 0x000fc600020e0e2d */
[----:B------:R-:W-:Y:S02]  /*142b0*/  IADD3.X R88, PT, PT, R9, ~R88, RZ, P0, !PT ;  /* 0x8000005809587210 */ /* 0x000fe400007fe4ff */
[----:B------:R-:W-:Y:S02]  /*142c0*/  ISETP.NE.AND P2, PT, R45, RZ, PT ;  /* 0x000000ff2d00720c */ /* 0x000fe40003f45270 */
[----:B------:R-:W-:Y:S02]  /*142d0*/  ISETP.NE.AND P1, PT, R88, RZ, PT ;  /* 0x000000ff5800720c */ /* 0x000fe40003f25270 */
[----:B------:R-:W-:-:S09]  /*142e0*/  MOV R45, R40 ;  /* 0x00000028002d7202 */ /* 0x000fd20000000f00 */
[----:B------:R-:W-:Y:S02]  /*142f0*/  @P2 IADD3 R12, P0, PT, R12, UR22, RZ ;  /* 0x000000160c0c2c10 */ /* 0x000fe4000ff1e0ff */
[----:B------:R-:W-:Y:S01]  /*14300*/  @P1 IADD3 R27, P3, PT, R27, UR22, RZ ;  /* 0x000000161b1b1c10 */ /* 0x000fe2000ff7e0ff */
[----:B------:R-:W-:Y:S01]  /*14310*/  @P1 IMAD.MOV.U32 R45, RZ, RZ, R40 ;  /* 0x000000ffff2d1224 */ /* 0x000fe200078e0028 */
        /* <DEDUP_REMOVED lines=13> */
[----:B------:R-:W-:-:S03]  /*143f0*/  @P1 IADD3.X R17, PT, PT, R17, UR25, RZ, P3, !PT ;  /* 0x0000001911111c10 */ /* 0x000fc60009ffe4ff */
[----:B------:R-:W-:Y:S01]  /*14400*/  IMAD.MOV.U32 R18, RZ, RZ, R23 ;  /* 0x000000ffff127224 */ /* 0x000fe200078e0017 */
[----:B------:R-:W-:Y:S02]  /*14410*/  @P1 MOV R21, R17 ;  /* 0x0000001100151202 */ /* 0x000fe40000000f00 */
[----:B------:R-:W-:-:S07]  /*14420*/  @P1 MOV R18, R23 ;  /* 0x0000001700121202 */ /* 0x000fce0000000f00 */
.L_x_34:
[----:B------:R-:W-:Y:S05]  /*14430*/  BSYNC.RECONVERGENT B0 ;  /* 0x0000000000007941 */ /* 0x000fea0003800200 */
.L_x_33:
[----:B------:R-:W-:-:S05]  /*14440*/  VIADD R8, R8, 0xffffffff ;  /* 0xffffffff08087836 */ /* 0x000fca0000000000 */
[----:B------:R-:W-:-:S13]  /*14450*/  ISETP.NE.AND P0, PT, R8, -0x1, PT ;  /* 0xffffffff0800780c */ /* 0x000fda0003f05270 */
[----:B------:R-:W-:Y:S05]  /*14460*/  @P0 BRA `(.L_x_35) ;  /* 0xfffffecc00200947 */ /* 0x000fea000383ffff */
[----:B------:R-:W0:Y:S01]  /*14470*/  LDC.64 R10, c[0x3][0x48] ;  /* 0x00c01200ff0a7b82 */ /* 0x000e220000000a00 */
[----:B------:R-:W-:-:S07]  /*14480*/  ISETP.NE.U32.AND P0, PT, R4, RZ, PT ;  /* 0x000000ff0400720c */ /* 0x000fce0003f05070 */
        /* <DEDUP_REMOVED lines=8> */
[----:B------:R-:W-:Y:S05]  /*14510*/  @P0 BRA `(.L_x_36) ;  /* 0x0000000000500947 */ /* 0x000fea0003800000 */
[----:B------:R-:W1:Y:S01]  /*14520*/  I2F.U32.RP R8, R5 ;  /* 0x0000000500087306 */ /* 0x000e620000209000 */
[----:B------:R-:W-:-:S07]  /*14530*/  ISETP.NE.U32.AND P1, PT, R5, RZ, PT ;  /* 0x000000ff0500720c */ /* 0x000fce0003f25070 */
[----:B-1----:R-:W0:Y:S02]  /*14540*/  MUFU.RCP R8, R8 ;  /* 0x0000000800087308 */ /* 0x002e240000001000 */
[----:B0-----:R-:W-:-:S06]  /*14550*/  VIADD R10, R8, 0xffffffe ;  /* 0x0ffffffe080a7836 */ /* 0x001fcc0000000000 */
[----:B------:R0:W1:Y:S02]  /*14560*/  F2I.FTZ.U32.TRUNC.NTZ R11, R10 ;  /* 0x0000000a000b7305 */ /* 0x000064000021f000 */
[----:B0-----:R-:W-:Y:S01]  /*14570*/  IMAD.MOV.U32 R10, RZ, RZ, RZ ;  /* 0x000000ffff0a7224 */ /* 0x001fe200078e00ff */
[----:B-1----:R-:W-:-:S05]  /*14580*/  IADD3 R12, PT, PT, RZ, -R11, RZ ;  /* 0x8000000bff0c7210 */ /* 0x002fca0007ffe0ff */
[----:B------:R-:W-:-:S04]  /*14590*/  IMAD R13, R12, R5, RZ ;  /* 0x000000050c0d7224 */ /* 0x000fc800078e02ff */
[----:B------:R-:W-:-:S06]  /*145a0*/  IMAD.HI.U32 R11, R11, R13, R10 ;  /* 0x0000000d0b0b7227 */ /* 0x000fcc00078e000a */
[----:B------:R-:W-:-:S05]  /*145b0*/  IMAD.HI.U32 R11, R11, -0x603a21b2, RZ ;  /* 0x9fc5de4e0b0b7827 */ /* 0x000fca00078e00ff */
[----:B------:R-:W-:Y:S01]  /*145c0*/  IADD3 R12, PT, PT, -R11, RZ, RZ ;  /* 0x000000ff0b0c7210 */ /* 0x000fe20007ffe1ff */
[----:B------:R-:W-:-:S04]  /*145d0*/  HFMA2 R11, -RZ, RZ, 0, 0 ;  /* 0x00000000ff0b7431 */ /* 0x000fc800000001ff */
[----:B------:R-:W-:-:S05]  /*145e0*/  IMAD R12, R5, R12, -0x603a21b2 ;  /* 0x9fc5de4e050c7424 */ /* 0x000fca00078e020c */
[----:B------:R-:W-:-:S13]  /*145f0*/  ISETP.GE.U32.AND P0, PT, R12, R5, PT ;  /* 0x000000050c00720c */ /* 0x000fda0003f06070 */
[----:B------:R-:W-:-:S05]  /*14600*/  @P0 IMAD.IADD R12, R12, 0x1, -R5 ;  /* 0x000000010c0c0824 */ /* 0x000fca00078e0a05 */
[----:B------:R-:W-:-:S13]  /*14610*/  ISETP.GE.U32.AND P0, PT, R12, R5, PT ;  /* 0x000000050c00720c */ /* 0x000fda0003f06070 */
[-C--:B------:R-:W-:Y:S02]  /*14620*/  @P0 IADD3 R12, PT, PT, R12, -R5.reuse, RZ ;  /* 0x800000050c0c0210 */ /* 0x080fe40007ffe0ff */
[----:B------:R-:W-:-:S05]  /*14630*/  @!P1 LOP3.LUT R12, RZ, R5, RZ, 0x33, !PT ;  /* 0x00000005ff0c9212 */ /* 0x000fca00078e33ff */
[----:B------:R-:W-:Y:S01]  /*14640*/  IMAD.MOV.U32 R10, RZ, RZ, R12 ;  /* 0x000000ffff0a7224 */ /* 0x000fe200078e000c */
[----:B------:R-:W-:Y:S06]  /*14650*/  BRA `(.L_x_37) ;  /* 0x0000000000187947 */ /* 0x000fec0003800000 */
.L_x_36:
[----:B------:R-:W-:Y:S01]  /*14660*/  IMAD.MOV.U32 R16, RZ, RZ, -0x603a21b2 ;  /* 0x9fc5de4eff107424 */ /* 0x000fe200078e00ff */
[----:B0-----:R-:W-:Y:S02]  /*14670*/  MOV R18, RZ ;  /* 0x000000ff00127202 */ /* 0x001fe40000000f00 */
[----:B------:R-:W-:-:S07]  /*14680*/  MOV R19, 0x146a0 ;  /* 0x000146a000137802 */ /* 0x000fce0000000f00 */
[----:B------:R-:W-:Y:S05]  /*14690*/  CALL.REL.NOINC `($__internal_1_$__cuda_sm20_rem_u64) ;  /* 0x0000001400987944 */ /* 0x000fea0003c00000 */
[----:B------:R-:W-:Y:S01]  /*146a0*/  IMAD.MOV.U32 R10, RZ, RZ, R13 ;  /* 0x000000ffff0a7224 */ /* 0x000fe200078e000d */
[----:B------:R-:W-:-:S07]  /*146b0*/  MOV R11, R8 ;  /* 0x00000008000b7202 */ /* 0x000fce0000000f00 */
.L_x_37:
[----:B------:R-:W0:Y:S01]  /*146c0*/  LDC.64 R14, c[0x0][0x390] ;  /* 0x0000e400ff0e7b82 */ /* 0x000e220000000a00 */
[----:B------:R-:W-:-:S04]  /*146d0*/  SHF.R.U64 R13, R10, 0x3, R11 ;  /* 0x000000030a0d7819 */ /* 0x000fc8000000120b */
[----:B0-----:R-:W-:-:S04]  /*146e0*/  IADD3 R10, P0, PT, R13, R14, RZ ;  /* 0x0000000e0d0a7210 */ /* 0x001fc80007f1e0ff */
[----:B------:R-:W-:-:S05]  /*146f0*/  LEA.HI.X R11, R11, R15, RZ, 0x1d, P0 ;  /* 0x0000000f0b0b7211 */ /* 0x000fca00000fecff */
[----:B------:R-:W2:Y:S02]  /*14700*/  LDG.E.U8 R10, desc[UR20][R10.64] ;  /* 0x000000140a0a7981 */ /* 0x000ea4000c1e1100 */
[----:B--2---:R-:W-:-:S13]  /*14710*/  LOP3.LUT P0, RZ, R10, 0x40, RZ, 0xc0, !PT ;  /* 0x000000400aff7812 */ /* 0x004fda000780c0ff */
[----:B------:R-:W-:Y:S05]  /*14720*/  @!P0 BRA `(.L_x_38) ;  /* 0x0000001400608947 */ /* 0x000fea0003800000 */
[----:B------:R-:W-:Y:S02]  /*14730*/  HFMA2 R18, -RZ, RZ, 0, 5.9604644775390625e-08 ;  /* 0x00000001ff127431 */ /* 0x000fe400000001ff */
[----:B------:R-:W-:Y:S01]  /*14740*/  IMAD.MOV.U32 R16, RZ, RZ, 0x43f58f2c ;  /* 0x43f58f2cff107424 */ /* 0x000fe200078e00ff */
[----:B------:R-:W-:-:S07]  /*14750*/  MOV R19, 0x14770 ;  /* 0x0001477000137802 */ /* 0x000fce0000000f00 */
[----:B------:R-:W-:Y:S05]  /*14760*/  CALL.REL.NOINC `($__internal_1_$__cuda_sm20_rem_u64) ;  /* 0x0000001400647944 */ /* 0x000fea0003c00000 */
[----:B------:R-:W0:Y:S01]  /*14770*/  LDC.64 R14, c[0x0][0x390] ;  /* 0x0000e400ff0e7b82 */ /* 0x000e220000000a00 */
[----:B------:R-:W-:-:S04]  /*14780*/  SHF.R.U64 R11, R13, 0x3, R8 ;  /* 0x000000030d0b7819 */ /* 0x000fc80000001208 */
[----:B0-----:R-:W-:-:S04]  /*14790*/  IADD3 R10, P0, PT, R11, R14, RZ ;  /* 0x0000000e0b0a7210 */ /* 0x001fc80007f1e0ff */
[----:B------:R-:W-:-:S05]  /*147a0*/  LEA.HI.X R11, R8, R15, RZ, 0x1d, P0 ;  /* 0x0000000f080b7211 */ /* 0x000fca00000fecff */
[----:B------:R-:W2:Y:S02]  /*147b0*/  LDG.E.U8 R10, desc[UR20][R10.64] ;  /* 0x000000140a0a7981 */ /* 0x000ea4000c1e1100 */
[----:B--2---:R-:W-:-:S13]  /*147c0*/  LOP3.LUT P0, RZ, R10, 0x10, RZ, 0xc0, !PT ;  /* 0x000000100aff7812 */ /* 0x004fda000780c0ff */
[----:B------:R-:W-:Y:S05]  /*147d0*/  @!P0 BRA `(.L_x_38) ;  /* 0x0000001400348947 */ /* 0x000fea0003800000 */
[----:B------:R-:W-:Y:S01]  /*147e0*/  IMAD.MOV.U32 R16, RZ, RZ, -0x17dabff6 ;  /* 0xe825400aff107424 */ /* 0x000fe200078e00ff */
[----:B------:R-:W-:Y:S02]  /*147f0*/  MOV R18, 0x1 ;  /* 0x0000000100127802 */ /* 0x000fe40000000f00 */
        /* <DEDUP_REMOVED lines=9> */
[----:B------:R-:W-:Y:S02]  /*14890*/  HFMA2 R18, -RZ, RZ, 0, 1.1920928955078125e-07 ;  /* 0x00000002ff127431 */ /* 0x000fe400000001ff */
[----:B------:R-:W-:Y:S01]  /*148a0*/  IMAD.MOV.U32 R16, RZ, RZ, -0x73ab0f18 ;  /* 0x8c54f0e8ff107424 */ /* 0x000fe200078e00ff */
[----:B------:R-:W-:-:S07]  /*148b0*/  MOV R19, 0x148d0 ;  /* 0x000148d000137802 */ /* 0x000fce0000000f00 */
[----:B------:R-:W-:Y:S05]  /*148c0*/  CALL.REL.NOINC `($__internal_1_$__cuda_sm20_rem_u64) ;  /* 0x00000014000c7944 */ /* 0x000fea0003c00000 */
        /* <DEDUP_REMOVED lines=8> */
[----:B------:R-:W-:Y:S01]  /*14950*/  IMAD.MOV.U32 R16, RZ, RZ, 0x3084a1c6 ;  /* 0x3084a1c6ff107424 */ /* 0x000fe200078e00ff */
        /* <DEDUP_REMOVED lines=10> */
[----:B------:R-:W-:Y:S02]  /*14a00*/  HFMA2 R18, -RZ, RZ, 0, 1.78813934326171875e-07 ;  /* 0x00000003ff127431 */ /* 0x000fe400000001ff */
        /* <DEDUP_REMOVED lines=21> */
[----:B------:R-:W-:Y:S02]  /*14b60*/  HFMA2 R18, -RZ, RZ, 0, 2.98023223876953125e-07 ;  /* 0x00000005ff127431 */ /* 0x000fe400000001ff */
        /* <DEDUP_REMOVED lines=22> */
[----:B------:R-:W-:Y:S02]  /*14cd0*/  HFMA2 R18, -RZ, RZ, 0, 3.5762786865234375e-07 ;  /* 0x00000006ff127431 */ /* 0x000fe400000001ff */
        /* <DEDUP_REMOVED lines=21> */
[----:B------:R-:W-:Y:S02]  /*14e30*/  HFMA2 R18, -RZ, RZ, 0, 4.17232513427734375e-07 ;  /* 0x00000007ff127431 */ /* 0x000fe400000001ff */
        /* <DEDUP_REMOVED lines=22> */
[----:B------:R-:W-:Y:S02]  /*14fa0*/  HFMA2 R18, -RZ, RZ, 0, 4.76837158203125e-07 ;  /* 0x00000008ff127431 */ /* 0x000fe400000001ff */
        /* <DEDUP_REMOVED lines=44> */
[----:B------:R-:W-:Y:S02]  /*15270*/  HFMA2 R18, -RZ, RZ, 0, 6.55651092529296875e-07 ;  /* 0x0000000bff127431 */ /* 0x000fe400000001ff */
        /* <DEDUP_REMOVED lines=21> */
[----:B------:R-:W-:Y:S02]  /*153d0*/  HFMA2 R18, -RZ, RZ, 0, 7.152557373046875e-07 ;  /* 0x0000000cff127431 */ /* 0x000fe400000001ff */
        /* <DEDUP_REMOVED lines=22> */
[----:B------:R-:W-:Y:S02]  /*15540*/  HFMA2 R18, -RZ, RZ, 0, 8.3446502685546875e-07 ;  /* 0x0000000eff127431 */ /* 0x000fe400000001ff */
        /* <DEDUP_REMOVED lines=21> */
[----:B------:R-:W-:Y:S02]  /*156a0*/  HFMA2 R18, -RZ, RZ, 0, 8.94069671630859375e-07 ;  /* 0x0000000fff127431 */ /* 0x000fe400000001ff */
        /* <DEDUP_REMOVED lines=22> */
[----:B------:R-:W-:Y:S02]  /*15810*/  HFMA2 R18, -RZ, RZ, 0, 9.5367431640625e-07 ;  /* 0x00000010ff127431 */ /* 0x000fe400000001ff */
        /* <DEDUP_REMOVED lines=21> */
[----:B------:R-:W-:Y:S02]  /*15970*/  HFMA2 R18, -RZ, RZ, 0, 1.013278961181640625e-06 ;  /* 0x00000011ff127431 */ /* 0x000fe400000001ff */
        /* <DEDUP_REMOVED lines=22> */
[----:B------:R-:W-:Y:S02]  /*15ae0*/  HFMA2 R18, -RZ, RZ, 0, 1.132488250732421875e-06 ;  /* 0x00000013ff127431 */ /* 0x000fe400000001ff */
        /* <DEDUP_REMOVED lines=17> */
[----:B------:R-:W0:Y:S02]  /*15c00*/  S2R R12, SR_LTMASK ;  /* 0x00000000000c7919 */ /* 0x000e240000003900 */
[----:B0-----:R-:W-:-:S06]  /*15c10*/  LOP3.LUT R16, R12, UR5, RZ, 0xc0, !PT ;  /* 0x000000050c107c12 */ /* 0x001fcc000f8ec0ff */
[----:B------:R-:W0:Y:S01]  /*15c20*/  POPC R16, R16 ;  /* 0x0000001000107309 */ /* 0x000e220000000000 */
[----:B--2---:R-:W0:Y:S02]  /*15c30*/  SHFL.IDX PT, R19, R11, R8, 0x1f ;  /* 0x00001f080b137589 */ /* 0x004e2400000e0000 */
[----:B0-----:R-:W-:-:S05]  /*15c40*/  IMAD.IADD R19, R19, 0x1, R16 ;  /* 0x0000000113137824 */ /* 0x001fca00078e0210 */
[----:B------:R-:W-:-:S13]  /*15c50*/  ISETP.GT.AND P0, PT, R19, 0x3ff, PT ;  /* 0x000003ff1300780c */ /* 0x000fda0003f04270 */
[----:B------:R-:W0:Y:S01]  /*15c60*/  @!P0 LDC.64 R12, c[0x0][0x3b8] ;  /* 0x0000ee00ff0c8b82 */ /* 0x000e220000000a00 */
[----:B------:R-:W-:-:S04]  /*15c70*/  @!P0 IADD3 R14, P1, PT, R0, UR4, RZ ;  /* 0x00000004000e8c10 */ /* 0x000fc8000ff3e0ff */
[----:B------:R-:W-:Y:S01]  /*15c80*/  @!P0 IADD3.X R15, PT, PT, RZ, R2, RZ, P1, !PT ;  /* 0x00000002ff0f8210 */ /* 0x000fe20000ffe4ff */
[----:B0-----:R-:W-:-:S05]  /*15c90*/  @!P0 IMAD.WIDE R12, R19, 0x8, R12 ;  /* 0x00000008130c8825 */ /* 0x001fca00078e020c */
[----:B------:R0:W-:Y:S03]  /*15ca0*/  @!P0 STG.E.64 desc[UR20][R12.64], R14 ;  /* 0x0000000e0c008986 */ /* 0x0001e6000c101b14 */
.L_x_38:
[----:B------:R-:W1:Y:S01]  /*15cb0*/  LDCU UR5, c[0x0][0x38c] ;  /* 0x00007180ff0577ac */ /* 0x000e620008000800 */
[----:B------:R-:W-:-:S04]  /*15cc0*/  UIADD3 UR4, UPT, UPT, UR4, 0x1, URZ ;  /* 0x0000000104047890 */ /* 0x000fc8000fffe0ff */
[----:B-1----:R-:W-:-:S09]  /*15cd0*/  UISETP.NE.AND UP1, UPT, UR4, UR5, UPT ;  /* 0x000000050400728c */ /* 0x002fd2000bf25270 */
[----:B------:R-:W-:Y:S05]  /*15ce0*/  BRA.U UP1, `(.L_x_39) ;  /* 0xfffffea501487547 */ /* 0x000fea000b83ffff */
[----:B------:R-:W-:Y:S05]  /*15cf0*/  EXIT ;  /* 0x000000000000794d */ /* 0x000fea0003800000 */
        .weak           $__internal_1_$__cuda_sm20_rem_u64
        .type           $__internal_1_$__cuda_sm20_rem_u64,@function
        .size           $__internal_1_$__cuda_sm20_rem_u64,(.L_x_42 - $__internal_1_$__cuda_sm20_rem_u64)
$__internal_1_$__cuda_sm20_rem_u64:
[----:B------:R-:W-:Y:S01]  /*15d00*/  IMAD.MOV.U32 R14, RZ, RZ, R5 ;  /* 0x000000ffff0e7224 */ /* 0x000fe200078e0005 */
[----:B------:R-:W-:-:S04]  /*15d10*/  MOV R15, R4 ;  /* 0x00000004000f7202 */ /* 0x000fc80000000f00 */
[----:B------:R-:W0:Y:S08]  /*15d20*/  I2F.U64.RP R8, R14 ;  /* 0x0000000e00087312 */ /* 0x000e300000309000 */
[----:B0-----:R-:W0:Y:S02]  /*15d30*/  MUFU.RCP R8, R8 ;  /* 0x0000000800087308 */ /* 0x001e240000001000 */
[----:B0-----:R-:W-:-:S06]  /*15d40*/  VIADD R10, R8, 0x1ffffffe ;  /* 0x1ffffffe080a7836 */ /* 0x001fcc0000000000 */
[----:B------:R-:W0:Y:S02]  /*15d50*/  F2I.U64.TRUNC R10, R10 ;  /* 0x0000000a000a7311 */ /* 0x000e24000020d800 */
[----:B0-----:R-:W-:-:S04]  /*15d60*/  IMAD.WIDE.U32 R12, R10, R5, RZ ;  /* 0x000000050a0c7225 */ /* 0x001fc800078e00ff */
[----:B------:R-:W-:Y:S01]  /*15d70*/  IMAD R13, R10, R4, R13 ;  /* 0x000000040a0d7224 */ /* 0x000fe200078e020d */
[----:B------:R-:W-:-:S03]  /*15d80*/  IADD3 R21, P0, PT, RZ, -R12, RZ ;  /* 0x8000000cff157210 */ /* 0x000fc60007f1e0ff */
[----:B------:R-:W-:Y:S02]  /*15d90*/  IMAD R13, R11, R5, R13 ;  /* 0x000000050b0d7224 */ /* 0x000fe400078e020d */
[----:B------:R-:W-:-:S03]  /*15da0*/  IMAD.HI.U32 R12, R10, R21, RZ ;  /* 0x000000150a0c7227 */ /* 0x000fc600078e00ff */
[----:B------:R-:W-:Y:S01]  /*15db0*/  IADD3.X R25, PT, PT, RZ, ~R13, RZ, P0, !PT ;  /* 0x8000000dff197210 */ /* 0x000fe200007fe4ff */
[----:B------:R-:W-:-:S04]  /*15dc0*/  IMAD.MOV.U32 R13, RZ, RZ, R10 ;  /* 0x000000ffff0d7224 */ /* 0x000fc800078e000a */
[----:B------:R-:W-:-:S04]  /*15dd0*/  IMAD.WIDE.U32 R12, P0, R10, R25, R12 ;  /* 0x000000190a0c7225 */ /* 0x000fc8000780000c */
[C---:B------:R-:W-:Y:S02]  /*15de0*/  IMAD R15, R11.reuse, R25, RZ ;  /* 0x000000190b0f7224 */ /* 0x040fe400078e02ff */
[----:B------:R-:W-:-:S04]  /*15df0*/  IMAD.HI.U32 R12, P1, R11, R21, R12 ;  /* 0x000000150b0c7227 */ /* 0x000fc8000782000c */
[----:B------:R-:W-:Y:S01]  /*15e00*/  IMAD.HI.U32 R25, R11, R25, RZ ;  /* 0x000000190b197227 */ /* 0x000fe200078e00ff */
[----:B------:R-:W-:-:S04]  /*15e10*/  IADD3 R13, P2, PT, R15, R12, RZ ;  /* 0x0000000c0f0d7210 */ /* 0x000fc80007f5e0ff */
[----:B------:R-:W-:Y:S01]  /*15e20*/  IADD3.X R8, PT, PT, R25, R11, RZ, P0, !PT ;  /* 0x0000000b19087210 */ /* 0x000fe200007fe4ff */
[----:B------:R-:W-:-:S03]  /*15e30*/  IMAD.WIDE.U32 R10, R13, R5, RZ ;  /* 0x000000050d0a7225 */ /* 0x000fc600078e00ff */
[----:B------:R-:W-:Y:S01]  /*15e40*/  IADD3.X R15, PT, PT, RZ, RZ, R8, P2, P1 ;  /* 0x000000ffff0f7210 */ /* 0x000fe200017e2408 */
[----:B------:R-:W-:Y:S01]  /*15e50*/  IMAD R8, R13, R4, R11 ;  /* 0x000000040d087224 */ /* 0x000fe200078e020b */
[----:B------:R-:W-:-:S03]  /*15e60*/  IADD3 R11, P0, PT, RZ, -R10, RZ ;  /* 0x8000000aff0b7210 */ /* 0x000fc60007f1e0ff */
[----:B------:R-:W-:Y:S02]  /*15e70*/  IMAD R8, R15, R5, R8 ;  /* 0x000000050f087224 */ /* 0x000fe400078e0208 */
[----:B------:R-:W-:-:S04]  /*15e80*/  IMAD.HI.U32 R12, R13, R11, RZ ;  /* 0x0000000b0d0c7227 */ /* 0x000fc800078e00ff */
[----:B------:R-:W-:-:S04]  /*15e90*/  IMAD.X R8, RZ, RZ, ~R8, P0 ;  /* 0x000000ffff087224 */ /* 0x000fc800000e0e08 */
[----:B------:R-:W-:-:S04]  /*15ea0*/  IMAD.WIDE.U32 R12, P0, R13, R8, R12 ;  /* 0x000000080d0c7225 */ /* 0x000fc8000780000c */
[C---:B------:R-:W-:Y:S02]  /*15eb0*/  IMAD R10, R15.reuse, R8, RZ ;  /* 0x000000080f0a7224 */ /* 0x040fe400078e02ff */
[----:B------:R-:W-:-:S04]  /*15ec0*/  IMAD.HI.U32 R13, P1, R15, R11, R12 ;  /* 0x0000000b0f0d7227 */ /* 0x000fc8000782000c */
        /* <DEDUP_REMOVED lines=12> */
[----:B------:R-:W-:-:S04]  /*15f90*/  IMAD.WIDE.U32 R10, R13, R5, RZ ;  /* 0x000000050d0a7225 */ /* 0x000fc800078e00ff */
[----:B------:R-:W-:Y:S01]  /*15fa0*/  IMAD.X R8, RZ, RZ, R8, P1 ;  /* 0x000000ffff087224 */ /* 0x000fe200008e0608 */
[----:B------:R-:W-:Y:S01]  /*15fb0*/  IADD3 R16, P1, PT, -R10, R16, RZ ;  /* 0x000000100a107210 */ /* 0x000fe20007f3e1ff */
[----:B------:R-:W-:-:S03]  /*15fc0*/  IMAD R13, R13, R4, R11 ;  /* 0x000000040d0d7224 */ /* 0x000fc600078e020b */
[-C--:B------:R-:W-:Y:S01]  /*15fd0*/  ISETP.GE.U32.AND P0, PT, R16, R5.reuse, PT ;  /* 0x000000051000720c */ /* 0x080fe20003f06070 */
[----:B------:R-:W-:-:S05]  /*15fe0*/  IMAD R8, R8, R5, R13 ;  /* 0x0000000508087224 */ /* 0x000fca00078e020d */
[----:B------:R-:W-:Y:S02]  /*15ff0*/  IADD3.X R13, PT, PT, ~R8, R18, RZ, P1, !PT ;  /* 0x00000012080d7210 */ /* 0x000fe40000ffe5ff */
[----:B------:R-:W-:Y:S02]  /*16000*/  IADD3 R10, P1, PT, -R5, R16, RZ ;  /* 0x00000010050a7210 */ /* 0x000fe40007f3e1ff */
[----:B------:R-:W-:-:S03]  /*16010*/  ISETP.GE.U32.AND.EX P0, PT, R13, R4, PT, P0 ;  /* 0x000000040d00720c */ /* 0x000fc60003f06100 */
[----:B------:R-:W-:Y:S01]  /*16020*/  IMAD.X R11, R13, 0x1, ~R4, P1 ;  /* 0x000000010d0b7824 */ /* 0x000fe200008e0e04 */
[----:B------:R-:W-:Y:S02]  /*16030*/  SEL R10, R10, R16, P0 ;  /* 0x000000100a0a7207 */ /* 0x000fe40000000000 */
[----:B------:R-:W-:Y:S02]  /*16040*/  ISETP.NE.U32.AND P1, PT, R5, RZ, PT ;  /* 0x000000ff0500720c */ /* 0x000fe40003f25070 */
[----:B------:R-:W-:Y:S02]  /*16050*/  SEL R11, R11, R13, P0 ;  /* 0x0000000d0b0b7207 */ /* 0x000fe40000000000 */
[----:B------:R-:W-:Y:S02]  /*16060*/  ISETP.GE.U32.AND P0, PT, R10, R5, PT ;  /* 0x000000050a00720c */ /* 0x000fe40003f06070 */
[----:B------:R-:W-:Y:S02]  /*16070*/  IADD3 R13, P2, PT, -R5, R10, RZ ;  /* 0x0000000a050d7210 */ /* 0x000fe40007f5e1ff */
[----:B------:R-:W-:-:S02]  /*16080*/  ISETP.GE.U32.AND.EX P0, PT, R11, R4, PT, P0 ;  /* 0x000000040b00720c */ /* 0x000fc40003f06100 */
[-C--:B------:R-:W-:Y:S02]  /*16090*/  IADD3.X R8, PT, PT, ~R4, R11.reuse, RZ, P2, !PT ;  /* 0x0000000b04087210 */ /* 0x080fe400017fe5ff */
[----:B------:R-:W-:Y:S01]  /*160a0*/  SEL R13, R13, R10, P0 ;  /* 0x0000000a0d0d7207 */ /* 0x000fe20000000000 */
[----:B------:R-:W-:Y:S01]  /*160b0*/  IMAD.MOV.U32 R10, RZ, RZ, R19 ;  /* 0x000000ffff0a7224 */ /* 0x000fe200078e0013 */
[----:B------:R-:W-:Y:S01]  /*160c0*/  SEL R8, R8, R11, P0 ;  /* 0x0000000b08087207 */ /* 0x000fe20000000000 */
[----:B------:R-:W-:Y:S01]  /*160d0*/  HFMA2 R11, -RZ, RZ, 0, 0 ;  /* 0x00000000ff0b7431 */ /* 0x000fe200000001ff */
[----:B------:R-:W-:-:S04]  /*160e0*/  ISETP.NE.AND.EX P1, PT, R4, RZ, PT, P1 ;  /* 0x000000ff0400720c */ /* 0x000fc80003f25310 */
[----:B------:R-:W-:Y:S02]  /*160f0*/  SEL R13, R13, 0xffffffff, P1 ;  /* 0xffffffff0d0d7807 */ /* 0x000fe40000800000 */
[----:B------:R-:W-:Y:S01]  /*16100*/  SEL R8, R8, 0xffffffff, P1 ;  /* 0xffffffff08087807 */ /* 0x000fe20000800000 */
[----:B------:R-:W-:Y:S06]  /*16110*/  RET.REL.NODEC R10 `(_Z28akm_search_kernel_sequentialyiiPKhmiS0_iPyPi) ;  /* 0xfffffe9c0ab87950 */ /* 0x000fec0003c3ffff */
.L_x_40:
        /* <DEDUP_REMOVED lines=14> */
.L_x_42:


//--------------------- .nv.global.init           --------------------------
	.section	.nv.global.init,"aw",@progbits
	.align	4
.nv.global.init:
	.type		mrg32k3aM1SubSeq,@object
	.size		mrg32k3aM1SubSeq,(mrg32k3aM2SubSeq - mrg32k3aM1SubSeq)
mrg32k3aM1SubSeq:
        /* <DEDUP_REMOVED lines=126> */
	.type		mrg32k3aM2SubSeq,@object
	.size		mrg32k3aM2SubSeq,(mrg32k3aM1 - mrg32k3aM2SubSeq)
mrg32k3aM2SubSeq:
        /* <DEDUP_REMOVED lines=126> */
	.type		mrg32k3aM1,@object
	.size		mrg32k3aM1,(mrg32k3aM1Seq - mrg32k3aM1)
mrg32k3aM1:
        /* <DEDUP_REMOVED lines=144> */
	.type		mrg32k3aM1Seq,@object
	.size		mrg32k3aM1Seq,(mrg32k3aM2 - mrg32k3aM1Seq)
mrg32k3aM1Seq:
        /* <DEDUP_REMOVED lines=144> */
	.type		mrg32k3aM2,@object
	.size		mrg32k3aM2,(mrg32k3aM2Seq - mrg32k3aM2)
mrg32k3aM2:
        /* <DEDUP_REMOVED lines=144> */
	.type		mrg32k3aM2Seq,@object
	.size		mrg32k3aM2Seq,(precalc_xorwow_matrix - mrg32k3aM2Seq)
mrg32k3aM2Seq:
        /* <DEDUP_REMOVED lines=144> */
	.type		precalc_xorwow_matrix,@object
	.size		precalc_xorwow_matrix,(precalc_xorwow_offset_matrix - precalc_xorwow_matrix)
precalc_xorwow_matrix:
        /* <DEDUP_REMOVED lines=6400> */
	.type		precalc_xorwow_offset_matrix,@object
	.size		precalc_xorwow_offset_matrix,(.L_1 - precalc_xorwow_offset_matrix)
precalc_xorwow_offset_matrix:
        /* <DEDUP_REMOVED lines=6400> */
.L_1:


//--------------------- .nv.shared.reserved.0     --------------------------
	.section	.nv.shared.reserved.0,"aw",@nobits
	.weak		__nv_reservedSMEM_offset_0_alias
	.size		__nv_reservedSMEM_offset_0_alias, 0, 64
	.other		__nv_reservedSMEM_offset_0_alias,@"STO_CUDA_RESERVED_SHARED STV_DEFAULT"
__nv_reservedSMEM_offset_0_alias:
	.zero		0
	.zero		64


//--------------------- .nv.constant0._Z23akm_search_kernel_rangeyiiPKhmiPyPi --------------------------
	.section	.nv.constant0._Z23akm_search_kernel_rangeyiiPKhmiPyPi,"a",@progbits
	.sectionflags	@""
	.align	4
.nv.constant0._Z23akm_search_kernel_rangeyiiPKhmiPyPi:
	.zero		952


//--------------------- .nv.constant0._Z28akm_search_kernel_sequentialyiiPKhmiS0_iPyPi --------------------------
	.section	.nv.constant0._Z28akm_search_kernel_sequentialyiiPKhmiS0_iPyPi,"a",@progbits
	.sectionflags	@""
	.align	4
.nv.constant0._Z28akm_search_kernel_sequentialyiiPKhmiS0_iPyPi:
	.zero		968


//--------------------- SYMBOLS --------------------------

	.type		.nv.reservedSmem.offset0,@object
	.size		.nv.reservedSmem.offset0,0x4
